def matmul_kernel(
    a_ptr,
    b_ptr,
    c_ptr,
    M,
    N,
    K,
    stride_am,
    stride_ak,
    stride_bk,
    stride_bn,
    stride_cm,
    stride_cn,
    BLOCK_M: tl.constexpr,
    BLOCK_N: tl.constexpr,
    BLOCK_K: tl.constexpr,
    GROUP_M: tl.constexpr,
):
    pid = tl.program_id(axis=0)
    num_pid_m = tl.cdiv(M, BLOCK_M)
    num_pid_n = tl.cdiv(N, BLOCK_N)
    num_pid_in_group = GROUP_M * num_pid_n
    group_id = pid // num_pid_in_group
    first_pid_m = group_id * GROUP_M
    group_size_m = min(num_pid_m - first_pid_m, GROUP_M)
    pid_m = first_pid_m + ((pid % num_pid_in_group) % group_size_m)
    pid_n = (pid % num_pid_in_group) // group_size_m

    offs_am = (pid_m * BLOCK_M + tl.arange(0, BLOCK_M)) % M
    offs_bn = (pid_n * BLOCK_N + tl.arange(0, BLOCK_N)) % N
    offs_k = tl.arange(0, BLOCK_K)
    a_ptrs = a_ptr + offs_am[:, None] * stride_am + offs_k[None, :] * stride_ak
    b_ptrs = b_ptr + offs_k[:, None] * stride_bk + offs_bn[None, :] * stride_bn

    acc = tl.zeros((BLOCK_M, BLOCK_N), dtype=tl.float32)
    for kk in range(0, tl.cdiv(K, BLOCK_K)):
        a = tl.load(a_ptrs, mask=offs_k[None, :] < K - kk * BLOCK_K, other=0.0)
        b = tl.load(b_ptrs, mask=offs_k[:, None] < K - kk * BLOCK_K, other=0.0)
        acc = tl.dot(a, b, acc)
        a_ptrs += BLOCK_K * stride_ak
        b_ptrs += BLOCK_K * stride_bk

    c = acc.to(c_ptr.dtype.element_ty)
    offs_cm = pid_m * BLOCK_M + tl.arange(0, BLOCK_M)
    offs_cn = pid_n * BLOCK_N + tl.arange(0, BLOCK_N)
    c_ptrs = c_ptr + offs_cm[:, None] * stride_cm + offs_cn[None, :] * stride_cn
    mask = (offs_cm[:, None] < M) & (offs_cn[None, :] < N)
    tl.store(c_ptrs, c, mask=mask)

# config = {"BLOCK_K": 128, "BLOCK_M": 64, "BLOCK_N": 256, "GROUP_M": 8, "arch": "sm_100", "dtype": "bf16", "num_ctas": 1, "num_stages": 3, "num_warps": 2}
# arch = sm_100


// ===== COMPILED SASS (sm_100a) =====

	.target	sm_100a

	.elftype	@"ET_EXEC"


//--------------------- .note.nv.tkinfo           --------------------------
	.section	.note.nv.tkinfo,"",@"SHT_NOTE"
	.sectionflags	@"SHF_NOTE_NV_TKINFO"
	.tkinfo
        /*0018*/ 	.word	0x00000081
        /*0030*/ 	.string	""
        /*0030*/ 	.string	"ptxas-blackwell"
        /*0030*/ 	.string	"Cuda compilation tools, release 12.9, V12.9.86"
        /*0030*/ 	.string	"Build cuda_12.9.r12.9/compiler.36037853_0"
        /*0030*/ 	.string	"-v  -suppress-debug-info  -lineinfo  -arch sm_100a "



//--------------------- .note.nv.cuver            --------------------------
	.section	.note.nv.cuver,"",@"SHT_NOTE"
	.sectionflags	@"SHF_NOTE_NV_CUVER"
        /*0018*/ 	.short	0x0001
        /*001a*/ 	.short	0x0064
        /*001c*/ 	.short	0x0001
        /*001e*/ 	.short	0x0000
        /*0020*/ 	.short	0x0001
        /*0022*/ 	.short	0x0000


//--------------------- .nv.info                  --------------------------
	.section	.nv.info,"",@"SHT_CUDA_INFO"
	.align	4


	//----- nvinfo : EIATTR_REGCOUNT
	.align		4
        /*0000*/ 	.byte	0x04, 0x2f
        /*0002*/ 	.short	(.L_1 - .L_0)
	.align		4
.L_0:
        /*0004*/ 	.word	index@(matmul_kernel)
        /*0008*/ 	.word	0x00000020


	//----- nvinfo : EIATTR_FRAME_SIZE
	.align		4
.L_1:
        /*000c*/ 	.byte	0x04, 0x11
        /*000e*/ 	.short	(.L_3 - .L_2)
	.align		4
.L_2:
        /*0010*/ 	.word	index@(matmul_kernel)
        /*0014*/ 	.word	0x000050b8


	//----- nvinfo : EIATTR_MIN_STACK_SIZE
	.align		4
.L_3:
        /*0018*/ 	.byte	0x04, 0x12
        /*001a*/ 	.short	(.L_5 - .L_4)
	.align		4
.L_4:
        /*001c*/ 	.word	index@(matmul_kernel)
        /*0020*/ 	.word	0x000050b8
.L_5:


//--------------------- .nv.info.matmul_kernel    --------------------------
	.section	.nv.info.matmul_kernel,"",@"SHT_CUDA_INFO"
	.sectionflags	@""
	.align	4


	//----- nvinfo : EIATTR_CUDA_API_VERSION
	.align		4
        /*0000*/ 	.byte	0x04, 0x37
        /*0002*/ 	.short	(.L_7 - .L_6)
.L_6:
        /*0004*/ 	.word	0x00000081


	//----- nvinfo : EIATTR_KPARAM_INFO
	.align		4
.L_7:
        /*0008*/ 	.byte	0x04, 0x17
        /*000a*/ 	.short	(.L_9 - .L_8)
.L_8:
        /*000c*/ 	.word	0x00000000
        /*0010*/ 	.short	0x000d
        /*0012*/ 	.short	0x0048
        /*0014*/ 	.byte	0x00, 0xf4, 0x21, 0x00


	//----- nvinfo : EIATTR_KPARAM_INFO
	.align		4
.L_9:
        /*0018*/ 	.byte	0x04, 0x17
        /*001a*/ 	.short	(.L_11 - .L_10)
.L_10:
        /*001c*/ 	.word	0x00000000
        /*0020*/ 	.short	0x000c
        /*0022*/ 	.short	0x0040
        /*0024*/ 	.byte	0x00, 0xf4, 0x21, 0x00


	//----- nvinfo : EIATTR_KPARAM_INFO
	.align		4
.L_11:
        /*0028*/ 	.byte	0x04, 0x17
        /*002a*/ 	.short	(.L_13 - .L_12)
.L_12:
        /*002c*/ 	.word	0x00000000
        /*0030*/ 	.short	0x000b
        /*0032*/ 	.short	0x0038
        /*0034*/ 	.byte	0x00, 0xf0, 0x11, 0x00


	//----- nvinfo : EIATTR_KPARAM_INFO
	.align		4
.L_13:
        /*0038*/ 	.byte	0x04, 0x17
        /*003a*/ 	.short	(.L_15 - .L_14)
.L_14:
        /*003c*/ 	.word	0x00000000
        /*0040*/ 	.short	0x000a
        /*0042*/ 	.short	0x0034
        /*0044*/ 	.byte	0x00, 0xf0, 0x11, 0x00


	//----- nvinfo : EIATTR_KPARAM_INFO
	.align		4
.L_15:
        /*0048*/ 	.byte	0x04, 0x17
        /*004a*/ 	.short	(.L_17 - .L_16)
.L_16:
        /*004c*/ 	.word	0x00000000
        /*0050*/ 	.short	0x0009
        /*0052*/ 	.short	0x0030
        /*0054*/ 	.byte	0x00, 0xf0, 0x11, 0x00


	//----- nvinfo : EIATTR_KPARAM_INFO
	.align		4
.L_17:
        /*0058*/ 	.byte	0x04, 0x17
        /*005a*/ 	.short	(.L_19 - .L_18)
.L_18:
        /*005c*/ 	.word	0x00000000
        /*0060*/ 	.short	0x0008
        /*0062*/ 	.short	0x002c
        /*0064*/ 	.byte	0x00, 0xf0, 0x11, 0x00


	//----- nvinfo : EIATTR_KPARAM_INFO
	.align		4
.L_19:
        /*0068*/ 	.byte	0x04, 0x17
        /*006a*/ 	.short	(.L_21 - .L_20)
.L_20:
        /*006c*/ 	.word	0x00000000
        /*0070*/ 	.short	0x0007
        /*0072*/ 	.short	0x0028
        /*0074*/ 	.byte	0x00, 0xf0, 0x11, 0x00


	//----- nvinfo : EIATTR_KPARAM_INFO
	.align		4
.L_21:
        /*0078*/ 	.byte	0x04, 0x17
        /*007a*/ 	.short	(.L_23 - .L_22)
.L_22:
        /*007c*/ 	.word	0x00000000
        /*0080*/ 	.short	0x0006
        /*0082*/ 	.short	0x0024
        /*0084*/ 	.byte	0x00, 0xf0, 0x11, 0x00


	//----- nvinfo : EIATTR_KPARAM_INFO
	.align		4
.L_23:
        /*0088*/ 	.byte	0x04, 0x17
        /*008a*/ 	.short	(.L_25 - .L_24)
.L_24:
        /*008c*/ 	.word	0x00000000
        /*0090*/ 	.short	0x0005
        /*0092*/ 	.short	0x0020
        /*0094*/ 	.byte	0x00, 0xf0, 0x11, 0x00


	//----- nvinfo : EIATTR_KPARAM_INFO
	.align		4
.L_25:
        /*0098*/ 	.byte	0x04, 0x17
        /*009a*/ 	.short	(.L_27 - .L_26)
.L_26:
        /*009c*/ 	.word	0x00000000
        /*00a0*/ 	.short	0x0004
        /*00a2*/ 	.short	0x001c
        /*00a4*/ 	.byte	0x00, 0xf0, 0x11, 0x00


	//----- nvinfo : EIATTR_KPARAM_INFO
	.align		4
.L_27:
        /*00a8*/ 	.byte	0x04, 0x17
        /*00aa*/ 	.short	(.L_29 - .L_28)
.L_28:
        /*00ac*/ 	.word	0x00000000
        /*00b0*/ 	.short	0x0003
        /*00b2*/ 	.short	0x0018
        /*00b4*/ 	.byte	0x00, 0xf0, 0x11, 0x00


	//----- nvinfo : EIATTR_KPARAM_INFO
	.align		4
.L_29:
        /*00b8*/ 	.byte	0x04, 0x17
        /*00ba*/ 	.short	(.L_31 - .L_30)
.L_30:
        /*00bc*/ 	.word	0x00000000
        /*00c0*/ 	.short	0x0002
        /*00c2*/ 	.short	0x0010
        /*00c4*/ 	.byte	0x00, 0xf4, 0x21, 0x00


	//----- nvinfo : EIATTR_KPARAM_INFO
	.align		4
.L_31:
        /*00c8*/ 	.byte	0x04, 0x17
        /*00ca*/ 	.short	(.L_33 - .L_32)
.L_32:
        /*00cc*/ 	.word	0x00000000
        /*00d0*/ 	.short	0x0001
        /*00d2*/ 	.short	0x0008
        /*00d4*/ 	.byte	0x00, 0xf4, 0x21, 0x00


	//----- nvinfo : EIATTR_KPARAM_INFO
	.align		4
.L_33:
        /*00d8*/ 	.byte	0x04, 0x17
        /*00da*/ 	.short	(.L_35 - .L_34)
.L_34:
        /*00dc*/ 	.word	0x00000000
        /*00e0*/ 	.short	0x0000
        /*00e2*/ 	.short	0x0000
        /*00e4*/ 	.byte	0x00, 0xf4, 0x21, 0x00


	//----- nvinfo : EIATTR_SPARSE_MMA_MASK
	.align		4
.L_35:
        /*00e8*/ 	.byte	0x03, 0x50
        /*00ea*/ 	.short	0x0000


	//----- nvinfo : EIATTR_MAXREG_COUNT
	.align		4
        /*00ec*/ 	.byte	0x03, 0x1b
        /*00ee*/ 	.short	0x00ff


	//----- nvinfo : EIATTR_NUM_BARRIERS
	.align		4
        /*00f0*/ 	.byte	0x02, 0x4c
        /*00f2*/ 	.byte	0x01
	.zero		1


	//----- nvinfo : EIATTR_ANNOTATIONS
	.align		4
        /*00f4*/ 	.byte	0x04, 0x55
        /*00f6*/ 	.short	(.L_37 - .L_36)


	//   ....[0]....
.L_36:
        /*00f8*/ 	.word	0x00000001
        /*00fc*/ 	.byte	0x10, 0x01, 0x00, 0x00, 0x01, 0x00, 0x00, 0x00, 0x40, 0x01, 0x00, 0x00, 0x01, 0x00, 0x00, 0x00
        /* <DEDUP_REMOVED lines=1104> */
        /*460c*/ 	.byte	0xc0, 0x75, 0x01, 0x00


	//----- nvinfo : EIATTR_VRC_CTA_INIT_COUNT
	.align		4
.L_37:
        /*4610*/ 	.byte	0x02, 0x4a
	.zero		1
	.zero		1


	//----- nvinfo : EIATTR_EXIT_INSTR_OFFSETS
	.align		4
        /*4614*/ 	.byte	0x04, 0x1c
        /*4616*/ 	.short	(.L_39 - .L_38)


	//   ....[0]....
.L_38:
        /*4618*/ 	.word	0x00083560


	//   ....[1]....
        /*461c*/ 	.word	0x00083590


	//----- nvinfo : EIATTR_REQNTID
	.align		4
.L_39:
        /*4620*/ 	.byte	0x04, 0x10
        /*4622*/ 	.short	(.L_41 - .L_40)
.L_40:
        /*4624*/ 	.word	0x00000040
        /*4628*/ 	.word	0x00000001
        /*462c*/ 	.word	0x00000001


	//----- nvinfo : EIATTR_CBANK_PARAM_SIZE
	.align		4
.L_41:
        /*4630*/ 	.byte	0x03, 0x19
        /*4632*/ 	.short	0x0050


	//----- nvinfo : EIATTR_PARAM_CBANK
	.align		4
        /*4634*/ 	.byte	0x04, 0x0a
        /*4636*/ 	.short	(.L_43 - .L_42)
	.align		4
.L_42:
        /*4638*/ 	.word	index@(.nv.constant0.matmul_kernel)
        /*463c*/ 	.short	0x0380
        /*463e*/ 	.short	0x0050


	//----- nvinfo : EIATTR_SW_WAR
	.align		4
.L_43:
        /*4640*/ 	.byte	0x04, 0x36
        /*4642*/ 	.short	(.L_45 - .L_44)
.L_44:
        /*4644*/ 	.word	0x00000008
.L_45:


//--------------------- .nv.compat                --------------------------
	.section	.nv.compat,"",@"SHT_CUDA_COMPAT_INFO"
	.align	4
        /*0000*/ 	.byte	0x02, 0x02, 0x01, 0x00, 0x02, 0x05, 0x05, 0x00, 0x02, 0x03, 0x00, 0x00, 0x02, 0x06, 0x01, 0x00


//--------------------- .nv.callgraph             --------------------------
	.section	.nv.callgraph,"",@"SHT_CUDA_CALLGRAPH"
	.align	4
	.sectionentsize	8
	.align		4
        /*0000*/ 	.word	0x00000000
	.align		4
        /*0004*/ 	.word	0xffffffff
	.align		4
        /*0008*/ 	.word	0x00000000
	.align		4
        /*000c*/ 	.word	0xfffffffe
	.align		4
        /*0010*/ 	.word	0x00000000
	.align		4
        /*0014*/ 	.word	0xfffffffd
	.align		4
        /*0018*/ 	.word	0x00000000
	.align		4
        /*001c*/ 	.word	0xfffffffc


//--------------------- .text.matmul_kernel       --------------------------
	.section	.text.matmul_kernel,"ax",@progbits
	.align	128
        .global         matmul_kernel
        .type           matmul_kernel,@function
        .size           matmul_kernel,(.L_x_3 - matmul_kernel)
        .other          matmul_kernel,@"STO_CUDA_ENTRY STV_DEFAULT"
matmul_kernel:
.text.matmul_kernel:
[----:B------:R-:W0:Y:S08]  /*0000*/  LDC R1, c[0x0][0x37c] ;  /* 0x0000df00ff017b82 */ /* 0x000e300000000800 */
[----:B------:R-:W1:Y:S01]  /*0010*/  LDC.64 R2, c[0x0][0x398] ;  /* 0x0000e600ff027b82 */ /* 0x000e620000000a00 */
[----:B0-----:R-:W-:Y:S01]  /*0020*/  VIADD R1, R1, 0xffffaf48 ;  /* 0xffffaf4801017836 */ /* 0x001fe20000000000 */
[----:B------:R-:W0:Y:S01]  /*0030*/  S2R R29, SR_TID.X ;  /* 0x00000000001d7919 */ /* 0x000e220000002100 */
[----:B------:R-:W2:Y:S01]  /*0040*/  LDCU UR4, c[0x0][0x3a0] ;  /* 0x00007400ff0477ac */ /* 0x000ea20008000800 */
[----:B------:R-:W-:-:S02]  /*0050*/  CS2R R20, SRZ ;  /* 0x0000000000147805 */ /* 0x000fc4000001ff00 */
[----:B------:R-:W-:Y:S02]  /*0060*/  CS2R R22, SRZ ;  /* 0x0000000000167805 */ /* 0x000fe4000001ff00 */
[----:B------:R-:W-:Y:S02]  /*0070*/  CS2R R24, SRZ ;  /* 0x0000000000187805 */ /* 0x000fe4000001ff00 */
[----:B------:R-:W-:Y:S01]  /*0080*/  CS2R R26, SRZ ;  /* 0x00000000001a7805 */ /* 0x000fe2000001ff00 */
[----:B------:R-:W3:Y:S01]  /*0090*/  S2UR UR6, SR_CgaCtaId ;  /* 0x00000000000679c3 */ /* 0x000ee20000008800 */
[----:B------:R-:W-:Y:S02]  /*00a0*/  CS2R R14, SRZ ;  /* 0x00000000000e7805 */ /* 0x000fe4000001ff00 */
[----:B------:R-:W-:Y:S02]  /*00b0*/  CS2R R16, SRZ ;  /* 0x0000000000107805 */ /* 0x000fe4000001ff00 */
[----:B------:R-:W-:Y:S01]  /*00c0*/  CS2R R18, SRZ ;  /* 0x0000000000127805 */ /* 0x000fe2000001ff00 */
[----:B------:R-:W-:Y:S01]  /*00d0*/  UMOV UR5, 0x400 ;  /* 0x0000040000057882 */ /* 0x000fe20000000000 */
[----:B------:R-:W4:Y:S01]  /*00e0*/  LDCU.64 UR8, c[0x0][0x358] ;  /* 0x00006b00ff0877ac */ /* 0x000f220008000a00 */
[----:B--2---:R-:W-:Y:S01]  /*00f0*/  UIADD3 UR4, UPT, UPT, UR4, 0x7f, URZ ;  /* 0x0000007f04047890 */ /* 0x004fe2000fffe0ff */
[----:B-1----:R-:W-:Y:S01]  /*0100*/  VIADD R0, R3, 0xff ;  /* 0x000000ff03007836 */ /* 0x002fe20000000000 */
[----:B------:R1:W-:Y:S02]  /*0110*/  STL [R1+0x1ecc], R3 ;  /* 0x001ecc0301007387 */ /* 0x0003e40000100800 */
[----:B------:R-:W-:-:S02]  /*0120*/  UISETP.GE.AND UP0, UPT, UR4, 0x80, UPT ;  /* 0x000000800400788c */ /* 0x000fc4000bf06270 */
[----:B------:R-:W-:Y:S01]  /*0130*/  SHF.R.S32.HI R5, RZ, 0x1f, R0 ;  /* 0x0000001fff057819 */ /* 0x000fe20000011400 */
[----:B------:R2:W-:Y:S01]  /*0140*/  STL [R1+0x1ed0], R2 ;  /* 0x001ed00201007387 */ /* 0x0005e20000100800 */
[----:B---3--:R-:W-:Y:S02]  /*0150*/  ULEA UR5, UR6, UR5, 0x18 ;  /* 0x0000000506057291 */ /* 0x008fe4000f8ec0ff */
[----:B------:R-:W-:Y:S01]  /*0160*/  LEA.HI R5, R5, R0, RZ, 0x8 ;  /* 0x0000000005057211 */ /* 0x000fe200078f40ff */
[----:B------:R-:W-:Y:S01]  /*0170*/  STL [R1+0x150], RZ ;  /* 0x000150ff01007387 */ /* 0x000fe20000100800 */
[----:B0-----:R-:W-:Y:S02]  /*0180*/  LOP3.LUT R29, R29, 0x3f, RZ, 0xc0, !PT ;  /* 0x0000003f1d1d7812 */ /* 0x001fe400078ec0ff */
[----:B------:R-:W-:Y:S01]  /*0190*/  SHF.R.S32.HI R0, RZ, 0x8, R5 ;  /* 0x00000008ff007819 */ /* 0x000fe20000011405 */
[----:B------:R-:W-:Y:S04]  /*01a0*/  STL [R1+0x154], RZ ;  /* 0x000154ff01007387 */ /* 0x000fe80000100800 */
[----:B------:R-:W-:Y:S01]  /*01b0*/  IMAD.SHL.U32 R0, R0, 0x8, RZ ;  /* 0x0000000800007824 */ /* 0x000fe200078e00ff */
[----:B------:R-:W0:Y:S04]  /*01c0*/  S2R R5, SR_CTAID.X ;  /* 0x0000000000057919 */ /* 0x000e280000002500 */
[-C--:B------:R-:W-:Y:S01]  /*01d0*/  IABS R9, R0.reuse ;  /* 0x0000000000097213 */ /* 0x080fe20000000000 */
[----:B------:R-:W-:Y:S01]  /*01e0*/  STL [R1+0x158], RZ ;  /* 0x000158ff01007387 */ /* 0x000fe20000100800 */
[----:B------:R-:W-:-:S02]  /*01f0*/  IABS R12, R0 ;  /* 0x00000000000c7213 */ /* 0x000fc40000000000 */
[----:B------:R-:W3:Y:S01]  /*0200*/  I2F.RP R4, R9 ;  /* 0x0000000900047306 */ /* 0x000ee20000209400 */
[----:B------:R-:W-:Y:S04]  /*0210*/  STL [R1+0x15c], RZ ;  /* 0x00015cff01007387 */ /* 0x000fe80000100800 */
[----:B------:R-:W-:Y:S04]  /*0220*/  STL [R1+0x140], RZ ;  /* 0x000140ff01007387 */ /* 0x000fe80000100800 */
[----:B------:R-:W-:Y:S04]  /*0230*/  STL [R1+0x144], RZ ;  /* 0x000144ff01007387 */ /* 0x000fe80000100800 */
[----:B------:R-:W-:Y:S01]  /*0240*/  STL [R1+0x148], RZ ;  /* 0x000148ff01007387 */ /* 0x000fe20000100800 */
[----:B---3--:R-:W3:Y:S03]  /*0250*/  MUFU.RCP R4, R4 ;  /* 0x0000000400047308 */ /* 0x008ee60000001000 */
[----:B------:R-:W-:Y:S04]  /*0260*/  STL [R1+0x14c], RZ ;  /* 0x00014cff01007387 */ /* 0x000fe80000100800 */
[----:B------:R-:W-:Y:S01]  /*0270*/  STL [R1+0x130], RZ ;  /* 0x000130ff01007387 */ /* 0x000fe20000100800 */
[----:B0-----:R-:W-:-:S03]  /*0280*/  IABS R10, R5 ;  /* 0x00000005000a7213 */ /* 0x001fc60000000000 */
[----:B------:R-:W-:Y:S04]  /*0290*/  STL [R1+0x134], RZ ;  /* 0x000134ff01007387 */ /* 0x000fe80000100800 */
[----:B------:R-:W-:Y:S01]  /*02a0*/  STL [R1+0x138], RZ ;  /* 0x000138ff01007387 */ /* 0x000fe20000100800 */
[----:B---3--:R-:W-:-:S03]  /*02b0*/  VIADD R6, R4, 0xffffffe ;  /* 0x0ffffffe04067836 */ /* 0x008fc60000000000 */
[----:B------:R-:W-:Y:S01]  /*02c0*/  STL [R1+0x13c], RZ ;  /* 0x00013cff01007387 */ /* 0x000fe20000100800 */
[----:B------:R-:W-:Y:S01]  /*02d0*/  IMAD.MOV R4, RZ, RZ, -R12 ;  /* 0x000000ffff047224 */ /* 0x000fe200078e0a0c */
[----:B------:R-:W-:Y:S01]  /*02e0*/  CS2R R12, SRZ ;  /* 0x00000000000c7805 */ /* 0x000fe2000001ff00 */
[----:B------:R0:W3:Y:S01]  /*02f0*/  F2I.FTZ.U32.TRUNC.NTZ R7, R6 ;  /* 0x0000000600077305 */ /* 0x0000e2000021f000 */
[----:B------:R-:W-:Y:S04]  /*0300*/  STL [R1+0x120], RZ ;  /* 0x000120ff01007387 */ /* 0x000fe80000100800 */
[----:B------:R-:W-:Y:S01]  /*0310*/  STL [R1+0x124], RZ ;  /* 0x000124ff01007387 */ /* 0x000fe20000100800 */
[----:B0-----:R-:W-:-:S03]  /*0320*/  IMAD.MOV.U32 R6, RZ, RZ, RZ ;  /* 0x000000ffff067224 */ /* 0x001fc600078e00ff */
[----:B------:R-:W-:Y:S04]  /*0330*/  STL [R1+0x128], RZ ;  /* 0x000128ff01007387 */ /* 0x000fe80000100800 */
[----:B------:R-:W-:Y:S01]  /*0340*/  STL [R1+0x12c], RZ ;  /* 0x00012cff01007387 */ /* 0x000fe20000100800 */
[----:B---3--:R-:W-:-:S03]  /*0350*/  IMAD.MOV R8, RZ, RZ, -R7 ;  /* 0x000000ffff087224 */ /* 0x008fc600078e0a07 */
[----:B------:R-:W-:Y:S01]  /*0360*/  STL [R1+0x110], RZ ;  /* 0x000110ff01007387 */ /* 0x000fe20000100800 */
[----:B------:R-:W-:Y:S02]  /*0370*/  IMAD R11, R8, R9, RZ ;  /* 0x00000009080b7224 */ /* 0x000fe400078e02ff */
[----:B------:R-:W-:Y:S01]  /*0380*/  IMAD.MOV.U32 R8, RZ, RZ, R10 ;  /* 0x000000ffff087224 */ /* 0x000fe200078e000a */
[----:B------:R-:W-:Y:S01]  /*0390*/  STL [R1+0x114], RZ ;  /* 0x000114ff01007387 */ /* 0x000fe20000100800 */
[----:B------:R-:W-:-:S03]  /*03a0*/  IMAD.HI.U32 R7, R7, R11, R6 ;  /* 0x0000000b07077227 */ /* 0x000fc600078e0006 */
[----:B------:R-:W-:Y:S03]  /*03b0*/  STL [R1+0x118], RZ ;  /* 0x000118ff01007387 */ /* 0x000fe60000100800 */
[----:B------:R-:W-:Y:S01]  /*03c0*/  IMAD.HI.U32 R7, R7, R8, RZ ;  /* 0x0000000807077227 */ /* 0x000fe200078e00ff */
[----:B------:R-:W-:Y:S03]  /*03d0*/  STL [R1+0x11c], RZ ;  /* 0x00011cff01007387 */ /* 0x000fe60000100800 */
[----:B------:R-:W-:Y:S01]  /*03e0*/  IMAD R4, R7, R4, R8 ;  /* 0x0000000407047224 */ /* 0x000fe200078e0208 */
[----:B------:R-:W-:Y:S04]  /*03f0*/  STL [R1+0x100], RZ ;  /* 0x000100ff01007387 */ /* 0x000fe80000100800 */
[----:B------:R-:W-:Y:S01]  /*0400*/  ISETP.GT.U32.AND P1, PT, R9, R4, PT ;  /* 0x000000040900720c */ /* 0x000fe20003f24070 */
[----:B------:R-:W-:Y:S04]  /*0410*/  STL [R1+0x104], RZ ;  /* 0x000104ff01007387 */ /* 0x000fe80000100800 */
[----:B------:R-:W-:Y:S04]  /*0420*/  STL [R1+0x108], RZ ;  /* 0x000108ff01007387 */ /* 0x000fe80000100800 */
[----:B------:R-:W-:Y:S04]  /*0430*/  STL [R1+0x10c], RZ ;  /* 0x00010cff01007387 */ /* 0x000fe80000100800 */
[----:B------:R-:W-:Y:S01]  /*0440*/  @!P1 IMAD.IADD R4, R4, 0x1, -R9 ;  /* 0x0000000104049824 */ /* 0x000fe200078e0a09 */
[----:B------:R-:W-:Y:S01]  /*0450*/  STL [R1+0xf0], RZ ;  /* 0x0000f0ff01007387 */ /* 0x000fe20000100800 */
[----:B------:R-:W-:Y:S01]  /*0460*/  @!P1 VIADD R7, R7, 0x1 ;  /* 0x0000000107079836 */ /* 0x000fe20000000000 */
[----:B------:R-:W-:-:S02]  /*0470*/  ISETP.NE.AND P1, PT, R0, RZ, PT ;  /* 0x000000ff0000720c */ /* 0x000fc40003f25270 */
[----:B------:R-:W-:Y:S01]  /*0480*/  ISETP.GE.U32.AND P0, PT, R4, R9, PT ;  /* 0x000000090400720c */ /* 0x000fe20003f06070 */
[----:B------:R-:W-:Y:S01]  /*0490*/  STL [R1+0xf4], RZ ;  /* 0x0000f4ff01007387 */ /* 0x000fe20000100800 */
[----:B------:R-:W-:-:S03]  /*04a0*/  LOP3.LUT R4, R5, R0, RZ, 0x3c, !PT ;  /* 0x0000000005047212 */ /* 0x000fc600078e3cff */
[----:B------:R-:W-:Y:S01]  /*04b0*/  STL [R1+0xf8], RZ ;  /* 0x0000f8ff01007387 */ /* 0x000fe20000100800 */
[----:B------:R-:W-:Y:S01]  /*04c0*/  ISETP.GE.AND P2, PT, R4, RZ, PT ;  /* 0x000000ff0400720c */ /* 0x000fe20003f46270 */
[----:B------:R-:W-:Y:S02]  /*04d0*/  VIADD R4, R2, 0x3f ;  /* 0x0000003f02047836 */ /* 0x000fe40000000000 */
[----:B------:R-:W-:Y:S04]  /*04e0*/  STL [R1+0xfc], RZ ;  /* 0x0000fcff01007387 */ /* 0x000fe80000100800 */
[----:B------:R-:W-:Y:S01]  /*04f0*/  @P0 VIADD R7, R7, 0x1 ;  /* 0x0000000107070836 */ /* 0x000fe20000000000 */
[----:B------:R-:W-:Y:S03]  /*0500*/  STL [R1+0xe0], RZ ;  /* 0x0000e0ff01007387 */ /* 0x000fe60000100800 */
[----:B------:R-:W-:Y:S01]  /*0510*/  IMAD.MOV.U32 R6, RZ, RZ, R7 ;  /* 0x000000ffff067224 */ /* 0x000fe200078e0007 */
[----:B------:R-:W-:Y:S01]  /*0520*/  SHF.R.S32.HI R7, RZ, 0x1f, R4 ;  /* 0x0000001fff077819 */ /* 0x000fe20000011404 */
[----:B------:R-:W-:Y:S02]  /*0530*/  STL [R1+0xe4], RZ ;  /* 0x0000e4ff01007387 */ /* 0x000fe40000100800 */
[----:B------:R-:W-:Y:S01]  /*0540*/  @!P2 IMAD.MOV R6, RZ, RZ, -R6 ;  /* 0x000000ffff06a224 */ /* 0x000fe200078e0a06 */
[----:B------:R-:W-:Y:S01]  /*0550*/  @!P1 LOP3.LUT R6, RZ, R0, RZ, 0x33, !PT ;  /* 0x00000000ff069212 */ /* 0x000fe200078e33ff */
[----:B------:R-:W-:Y:S01]  /*0560*/  STL [R1+0xe8], RZ ;  /* 0x0000e8ff01007387 */ /* 0x000fe20000100800 */
[----:B------:R-:W-:-:S03]  /*0570*/  LEA.HI R7, R7, R4, RZ, 0x6 ;  /* 0x0000000407077211 */ /* 0x000fc600078f30ff */
[----:B------:R-:W-:Y:S01]  /*0580*/  IMAD.SHL.U32 R28, R6, 0x8, RZ ;  /* 0x00000008061c7824 */ /* 0x000fe200078e00ff */
[----:B------:R-:W-:Y:S01]  /*0590*/  STL [R1+0xec], RZ ;  /* 0x0000ecff01007387 */ /* 0x000fe20000100800 */
[----:B------:R-:W-:-:S03]  /*05a0*/  IMAD.MOV R6, RZ, RZ, -R6 ;  /* 0x000000ffff067224 */ /* 0x000fc600078e0a06 */
[----:B------:R-:W-:Y:S01]  /*05b0*/  LEA.HI.SX32 R4, R7, -R28, 0x1a ;  /* 0x8000001c07047211 */ /* 0x000fe200078fd2ff */
[----:B------:R-:W-:Y:S01]  /*05c0*/  IMAD R11, R0, R6, R5 ;  /* 0x00000006000b7224 */ /* 0x000fe200078e0205 */
[----:B------:R-:W-:Y:S01]  /*05d0*/  STL [R1+0xd0], RZ ;  /* 0x0000d0ff01007387 */ /* 0x000fe20000100800 */
[----:B------:R-:W-:Y:S01]  /*05e0*/  IMAD.MOV.U32 R6, RZ, RZ, RZ ;  /* 0x000000ffff067224 */ /* 0x000fe200078e00ff */
[----:B------:R-:W-:Y:S02]  /*05f0*/  VIMNMX R4, PT, PT, R4, 0x8, PT ;  /* 0x0000000804047848 */ /* 0x000fe40003fe0100 */
[----:B------:R-:W-:Y:S02]  /*0600*/  STL [R1+0xd4], RZ ;  /* 0x0000d4ff01007387 */ /* 0x000fe40000100800 */
[-C--:B------:R-:W-:Y:S02]  /*0610*/  IABS R10, R4.reuse ;  /* 0x00000004000a7213 */ /* 0x080fe40000000000 */
[----:B------:R-:W-:Y:S01]  /*0620*/  STL [R1+0xd8], RZ ;  /* 0x0000d8ff01007387 */ /* 0x000fe20000100800 */
[----:B------:R-:W-:Y:S01]  /*0630*/  IABS R0, R4 ;  /* 0x0000000400007213 */ /* 0x000fe20000000000 */
[----:B------:R-:W0:Y:S02]  /*0640*/  I2F.RP R8, R10 ;  /* 0x0000000a00087306 */ /* 0x000e240000209400 */
[----:B------:R-:W-:Y:S04]  /*0650*/  STL [R1+0xdc], RZ ;  /* 0x0000dcff01007387 */ /* 0x000fe80000100800 */
[----:B------:R-:W-:Y:S04]  /*0660*/  STL [R1+0xc0], RZ ;  /* 0x0000c0ff01007387 */ /* 0x000fe80000100800 */
[----:B------:R-:W-:Y:S04]  /*0670*/  STL [R1+0xc4], RZ ;  /* 0x0000c4ff01007387 */ /* 0x000fe80000100800 */
[----:B------:R-:W-:Y:S01]  /*0680*/  STL [R1+0xc8], RZ ;  /* 0x0000c8ff01007387 */ /* 0x000fe20000100800 */
[----:B0-----:R-:W0:Y:S03]  /*0690*/  MUFU.RCP R8, R8 ;  /* 0x0000000800087308 */ /* 0x001e260000001000 */
[----:B------:R-:W-:Y:S04]  /*06a0*/  STL [R1+0xcc], RZ ;  /* 0x0000ccff01007387 */ /* 0x000fe80000100800 */
[----:B------:R-:W-:Y:S04]  /*06b0*/  STL [R1+0xb0], RZ ;  /* 0x0000b0ff01007387 */ /* 0x000fe80000100800 */
[----:B------:R-:W-:Y:S04]  /*06c0*/  STL [R1+0xb4], RZ ;  /* 0x0000b4ff01007387 */ /* 0x000fe80000100800 */
[----:B------:R-:W-:Y:S01]  /*06d0*/  STL [R1+0xb8], RZ ;  /* 0x0000b8ff01007387 */ /* 0x000fe20000100800 */
[----:B0-----:R-:W-:-:S03]  /*06e0*/  VIADD R7, R8, 0xffffffe ;  /* 0x0ffffffe08077836 */ /* 0x001fc60000000000 */
[----:B------:R-:W-:Y:S03]  /*06f0*/  STL [R1+0xbc], RZ ;  /* 0x0000bcff01007387 */ /* 0x000fe60000100800 */
[----:B------:R-:W0:Y:S01]  /*0700*/  F2I.FTZ.U32.TRUNC.NTZ R7, R7 ;  /* 0x0000000700077305 */ /* 0x000e22000021f000 */
[----:B------:R-:W-:Y:S04]  /*0710*/  STL [R1+0xa0], RZ ;  /* 0x0000a0ff01007387 */ /* 0x000fe80000100800 */
[----:B------:R-:W-:Y:S04]  /*0720*/  STL [R1+0xa4], RZ ;  /* 0x0000a4ff01007387 */ /* 0x000fe80000100800 */
[----:B------:R-:W-:Y:S04]  /*0730*/  STL [R1+0xa8], RZ ;  /* 0x0000a8ff01007387 */ /* 0x000fe80000100800 */
[----:B------:R-:W-:Y:S01]  /*0740*/  STL [R1+0xac], RZ ;  /* 0x0000acff01007387 */ /* 0x000fe20000100800 */
[----:B0-----:R-:W-:-:S03]  /*0750*/  IMAD.MOV R9, RZ, RZ, -R7 ;  /* 0x000000ffff097224 */ /* 0x001fc600078e0a07 */
[----:B------:R-:W-:Y:S01]  /*0760*/  STL [R1+0x90], RZ ;  /* 0x000090ff01007387 */ /* 0x000fe20000100800 */
[----:B------:R-:W-:Y:S01]  /*0770*/  IMAD.MOV.U32 R5, RZ, RZ, R9 ;  /* 0x000000ffff057224 */ /* 0x000fe200078e0009 */
[----:B------:R-:W-:Y:S02]  /*0780*/  IABS R9, R11 ;  /* 0x0000000b00097213 */ /* 0x000fe40000000000 */
[----:B------:R-:W-:Y:S01]  /*0790*/  STL [R1+0x94], RZ ;  /* 0x000094ff01007387 */ /* 0x000fe20000100800 */
[----:B------:R-:W-:-:S03]  /*07a0*/  IMAD R5, R5, R10, RZ ;  /* 0x0000000a05057224 */ /* 0x000fc600078e02ff */
[----:B------:R-:W-:Y:S01]  /*07b0*/  STL [R1+0x98], RZ ;  /* 0x000098ff01007387 */ /* 0x000fe20000100800 */
[----:B------:R-:W-:-:S03]  /*07c0*/  IMAD.HI.U32 R6, R7, R5, R6 ;  /* 0x0000000507067227 */ /* 0x000fc600078e0006 */
[----:B------:R-:W-:Y:S01]  /*07d0*/  STL [R1+0x9c], RZ ;  /* 0x00009cff01007387 */ /* 0x000fe20000100800 */
[----:B------:R-:W-:Y:S02]  /*07e0*/  IMAD.MOV R5, RZ, RZ, -R0 ;  /* 0x000000ffff057224 */ /* 0x000fe400078e0a00 */
[----:B------:R-:W-:Y:S01]  /*07f0*/  IMAD.HI.U32 R0, R6, R9, RZ ;  /* 0x0000000906007227 */ /* 0x000fe200078e00ff */
[----:B------:R-:W-:Y:S01]  /*0800*/  STL [R1+0x80], RZ ;  /* 0x000080ff01007387 */ /* 0x000fe20000100800 */
[----:B------:R-:W-:Y:S02]  /*0810*/  CS2R R6, SRZ ;  /* 0x0000000000067805 */ /* 0x000fe4000001ff00 */
[----:B------:R-:W-:Y:S01]  /*0820*/  IMAD R5, R0, R5, R9 ;  /* 0x0000000500057224 */ /* 0x000fe200078e0209 */
[----:B------:R-:W-:Y:S01]  /*0830*/  STL [R1+0x84], RZ ;  /* 0x000084ff01007387 */ /* 0x000fe20000100800 */
[----:B------:R-:W-:-:S03]  /*0840*/  CS2R R8, SRZ ;  /* 0x0000000000087805 */ /* 0x000fc6000001ff00 */
[----:B------:R-:W-:Y:S01]  /*0850*/  ISETP.GT.U32.AND P1, PT, R10, R5, PT ;  /* 0x000000050a00720c */ /* 0x000fe20003f24070 */
[----:B------:R-:W-:Y:S04]  /*0860*/  STL [R1+0x88], RZ ;  /* 0x000088ff01007387 */ /* 0x000fe80000100800 */
[----:B------:R-:W-:Y:S04]  /*0870*/  STL [R1+0x8c], RZ ;  /* 0x00008cff01007387 */ /* 0x000fe80000100800 */
[----:B------:R-:W-:Y:S04]  /*0880*/  STL [R1+0x70], RZ ;  /* 0x000070ff01007387 */ /* 0x000fe80000100800 */
[----:B------:R-:W-:Y:S01]  /*0890*/  STL [R1+0x74], RZ ;  /* 0x000074ff01007387 */ /* 0x000fe20000100800 */
[----:B------:R-:W-:-:S02]  /*08a0*/  @!P1 IMAD.IADD R5, R5, 0x1, -R10 ;  /* 0x0000000105059824 */ /* 0x000fc400078e0a0a */
[----:B------:R-:W-:Y:S01]  /*08b0*/  @!P1 VIADD R0, R0, 0x1 ;  /* 0x0000000100009836 */ /* 0x000fe20000000000 */
[----:B------:R-:W-:Y:S01]  /*08c0*/  STL [R1+0x78], RZ ;  /* 0x000078ff01007387 */ /* 0x000fe20000100800 */
[----:B------:R-:W-:Y:S02]  /*08d0*/  ISETP.NE.AND P1, PT, R4, RZ, PT ;  /* 0x000000ff0400720c */ /* 0x000fe40003f25270 */
[----:B------:R-:W-:Y:S01]  /*08e0*/  ISETP.GE.U32.AND P0, PT, R5, R10, PT ;  /* 0x0000000a0500720c */ /* 0x000fe20003f06070 */
[----:B------:R-:W-:Y:S01]  /*08f0*/  STL [R1+0x7c], RZ ;  /* 0x00007cff01007387 */ /* 0x000fe20000100800 */
[----:B------:R-:W-:-:S03]  /*0900*/  LOP3.LUT R5, R11, R4, RZ, 0x3c, !PT ;  /* 0x000000040b057212 */ /* 0x000fc600078e3cff */
[----:B------:R-:W-:Y:S01]  /*0910*/  STL [R1+0x60], RZ ;  /* 0x000060ff01007387 */ /* 0x000fe20000100800 */
[----:B------:R-:W-:-:S03]  /*0920*/  ISETP.GE.AND P2, PT, R5, RZ, PT ;  /* 0x000000ff0500720c */ /* 0x000fc60003f46270 */
[----:B------:R-:W-:Y:S04]  /*0930*/  STL [R1+0x64], RZ ;  /* 0x000064ff01007387 */ /* 0x000fe80000100800 */
[----:B------:R-:W-:Y:S01]  /*0940*/  STL [R1+0x68], RZ ;  /* 0x000068ff01007387 */ /* 0x000fe20000100800 */
[----:B------:R-:W-:-:S03]  /*0950*/  @P0 VIADD R0, R0, 0x1 ;  /* 0x0000000100000836 */ /* 0x000fc60000000000 */
[----:B------:R-:W-:Y:S02]  /*0960*/  STL [R1+0x6c], RZ ;  /* 0x00006cff01007387 */ /* 0x000fe40000100800 */
[----:B------:R-:W-:Y:S01]  /*0970*/  @!P2 IMAD.MOV R0, RZ, RZ, -R0 ;  /* 0x000000ffff00a224 */ /* 0x000fe200078e0a00 */
[----:B------:R-:W-:Y:S01]  /*0980*/  @!P1 LOP3.LUT R0, RZ, R4, RZ, 0x33, !PT ;  /* 0x00000004ff009212 */ /* 0x000fe200078e33ff */
[----:B------:R-:W-:Y:S04]  /*0990*/  STL [R1+0x50], RZ ;  /* 0x000050ff01007387 */ /* 0x000fe80000100800 */
[----:B------:R-:W-:Y:S01]  /*09a0*/  STL [R1+0x54], RZ ;  /* 0x000054ff01007387 */ /* 0x000fe20000100800 */
[----:B-1----:R-:W-:Y:S02]  /*09b0*/  IMAD.SHL.U32 R3, R0, 0x100, RZ ;  /* 0x0000010000037824 */ /* 0x002fe400078e00ff */
[----:B------:R-:W-:Y:S01]  /*09c0*/  IMAD.MOV R5, RZ, RZ, -R0 ;  /* 0x000000ffff057224 */ /* 0x000fe200078e0a00 */
[----:B------:R-:W-:Y:S01]  /*09d0*/  STL [R1+0x58], RZ ;  /* 0x000058ff01007387 */ /* 0x000fe20000100800 */
[----:B--2---:R-:W-:-:S02]  /*09e0*/  VIADD R2, R3, 0x1 ;  /* 0x0000000103027836 */ /* 0x004fc40000000000 */
[C---:B------:R-:W-:Y:S01]  /*09f0*/  VIADD R0, R3.reuse, 0x2 ;  /* 0x0000000203007836 */ /* 0x040fe20000000000 */
[----:B------:R-:W-:Y:S01]  /*0a00*/  STL [R1+0x5c], RZ ;  /* 0x00005cff01007387 */ /* 0x000fe20000100800 */
[----:B------:R-:W-:Y:S01]  /*0a10*/  IMAD R5, R4, R5, R11 ;  /* 0x0000000504057224 */ /* 0x000fe200078e020b */
[----:B------:R-:W-:Y:S02]  /*0a20*/  CS2R R10, SRZ ;  /* 0x00000000000a7805 */ /* 0x000fe4000001ff00 */
[----:B------:R-:W-:Y:S01]  /*0a30*/  STL [R1+0x40], RZ ;  /* 0x000040ff01007387 */ /* 0x000fe20000100800 */
[----:B------:R-:W-:Y:S01]  /*0a40*/  IMAD.IADD R28, R28, 0x1, R5 ;  /* 0x000000011c1c7824 */ /* 0x000fe200078e0205 */
[----:B------:R-:W-:Y:S02]  /*0a50*/  CS2R R4, SRZ ;  /* 0x0000000000047805 */ /* 0x000fe4000001ff00 */
[----:B------:R-:W-:Y:S04]  /*0a60*/  STL [R1+0x44], RZ ;  /* 0x000044ff01007387 */ /* 0x000fe80000100800 */
        /* <DEDUP_REMOVED lines=14> */
[----:B------:R-:W-:Y:S04]  /*0b50*/  STL [R1], RZ ;  /* 0x000000ff01007387 */ /* 0x000fe80000100800 */
        /* <DEDUP_REMOVED lines=19> */
[----:B------:R-:W-:Y:S04]  /*0c90*/  STL [R1+0x688], R3 ;  /* 0x0006880301007387 */ /* 0x000fe80000100800 */
[----:B------:R0:W-:Y:S04]  /*0ca0*/  STL [R1+0x694], R2 ;  /* 0x0006940201007387 */ /* 0x0001e80000100800 */
[----:B------:R1:W-:Y:S01]  /*0cb0*/  STL [R1+0x690], R0 ;  /* 0x0006900001007387 */ /* 0x0003e20000100800 */
[----:B0-----:R-:W-:-:S02]  /*0cc0*/  VIADD R2, R3, 0x3 ;  /* 0x0000000303027836 */ /* 0x001fc40000000000 */
[----:B-1----:R-:W-:-:S03]  /*0cd0*/  VIADD R0, R3, 0x4 ;  /* 0x0000000403007836 */ /* 0x002fc60000000000 */
[----:B------:R0:W-:Y:S04]  /*0ce0*/  STL [R1+0x68c], R2 ;  /* 0x00068c0201007387 */ /* 0x0001e80000100800 */
[----:B------:R1:W-:Y:S01]  /*0cf0*/  STL [R1+0x684], R0 ;  /* 0x0006840001007387 */ /* 0x0003e20000100800 */
[C---:B0-----:R-:W-:Y:S02]  /*0d00*/  VIADD R2, R3.reuse, 0x5 ;  /* 0x0000000503027836 */ /* 0x041fe40000000000 */
[----:B-1----:R-:W-:-:S03]  /*0d10*/  VIADD R0, R3, 0x6 ;  /* 0x0000000603007836 */ /* 0x002fc60000000000 */
[----:B------:R0:W-:Y:S04]  /*0d20*/  STL [R1+0x680], R2 ;  /* 0x0006800201007387 */ /* 0x0001e80000100800 */
[----:B------:R1:W-:Y:S01]  /*0d30*/  STL [R1+0x67c], R0 ;  /* 0x00067c0001007387 */ /* 0x0003e20000100800 */
[C---:B0-----:R-:W-:Y:S01]  /*0d40*/  IADD3 R2, PT, PT, R3.reuse, 0x7, RZ ;  /* 0x0000000703027810 */ /* 0x041fe20007ffe0ff */
[----:B-1----:R-:W-:-:S04]  /*0d50*/  VIADD R0, R3, 0x8 ;  /* 0x0000000803007836 */ /* 0x002fc80000000000 */
[----:B------:R0:W-:Y:S04]  /*0d60*/  STL [R1+0x678], R2 ;  /* 0x0006780201007387 */ /* 0x0001e80000100800 */
[----:B------:R1:W-:Y:S01]  /*0d70*/  STL [R1+0x674], R0 ;  /* 0x0006740001007387 */ /* 0x0003e20000100800 */
[C---:B0-----:R-:W-:Y:S02]  /*0d80*/  VIADD R2, R3.reuse, 0x9 ;  /* 0x0000000903027836 */ /* 0x041fe40000000000 */
[----:B-1----:R-:W-:-:S03]  /*0d90*/  VIADD R0, R3, 0xa ;  /* 0x0000000a03007836 */ /* 0x002fc60000000000 */
        /* <DEDUP_REMOVED lines=87> */
[----:B------:R-:W-:Y:S02]  /*1310*/  IMAD R28, R28, 0x40, R29 ;  /* 0x000000401c1c7824 */ /* 0x000fe400078e021d */
[C---:B-1----:R-:W-:Y:S01]  /*1320*/  VIADD R0, R3.reuse, 0x36 ;  /* 0x0000003603007836 */ /* 0x042fe20000000000 */
[----:B------:R0:W-:Y:S02]  /*1330*/  STL [R1+0x5c0], R2 ;  /* 0x0005c00201007387 */ /* 0x0001e40000100800 */
[----:B0-----:R-:W-:-:S05]  /*1340*/  VIADD R2, R3, 0x37 ;  /* 0x0000003703027836 */ /* 0x001fca0000000000 */
        /* <DEDUP_REMOVED lines=39> */
[----:B0-----:R-:W-:-:S05]  /*15c0*/  IADD3 R2, PT, PT, R3, 0x4b, RZ ;  /* 0x0000004b03027810 */ /* 0x001fca0007ffe0ff */
        /* <DEDUP_REMOVED lines=306> */
[----:B------:R0:W-:Y:S01]  /*28f0*/  STL [R1+0x204], R2 ;  /* 0x0002040201007387 */ /* 0x0001e20000100800 */
[C---:B------:R-:W-:Y:S02]  /*2900*/  VIADD R29, R3.reuse, 0xe6 ;  /* 0x000000e6031d7836 */ /* 0x040fe40000000000 */
[----:B0-----:R-:W-:-:S05]  /*2910*/  VIADD R2, R3, 0xe5 ;  /* 0x000000e503027836 */ /* 0x001fca0000000000 */
[----:B------:R0:W-:Y:S04]  /*2920*/  STL [R1+0x200], R2 ;  /* 0x0002000201007387 */ /* 0x0001e80000100800 */
[----:B0-----:R0:W5:Y:S04]  /*2930*/  LDL.LU R2, [R1+0x1ed0] ;  /* 0x001ed00001027983 */ /* 0x0011680000300800 */
[----:B------:R1:W-:Y:S04]  /*2940*/  STL [R1+0x1ec8], R28 ;  /* 0x001ec81c01007387 */ /* 0x0003e80000100800 */
[----:B------:R2:W-:Y:S01]  /*2950*/  STL [R1+0x1fc], R29 ;  /* 0x0001fc1d01007387 */ /* 0x0005e20000100800 */
[----:B-1----:R-:W-:-:S02]  /*2960*/  VIADD R28, R3, 0xe7 ;  /* 0x000000e7031c7836 */ /* 0x002fc40000000000 */
[----:B--2---:R-:W-:-:S03]  /*2970*/  VIADD R29, R3, 0xe8 ;  /* 0x000000e8031d7836 */ /* 0x004fc60000000000 */
[----:B------:R1:W-:Y:S04]  /*2980*/  STL [R1+0x1f8], R28 ;  /* 0x0001f81c01007387 */ /* 0x0003e80000100800 */
[----:B------:R2:W-:Y:S01]  /*2990*/  STL [R1+0x1f4], R29 ;  /* 0x0001f41d01007387 */ /* 0x0005e20000100800 */
[C---:B-1----:R-:W-:Y:S02]  /*29a0*/  VIADD R28, R3.reuse, 0xe9 ;  /* 0x000000e9031c7836 */ /* 0x042fe40000000000 */
        /* <DEDUP_REMOVED lines=19> */
[C---:B-1----:R-:W-:Y:S01]  /*2ae0*/  VIADD R28, R3.reuse, 0xf3 ;  /* 0x000000f3031c7836 */ /* 0x042fe20000000000 */
[----:B--2---:R-:W-:-:S04]  /*2af0*/  IADD3 R29, PT, PT, R3, 0xf4, RZ ;  /* 0x000000f4031d7810 */ /* 0x004fc80007ffe0ff */
        /* <DEDUP_REMOVED lines=20> */
[----:B------:R1:W-:Y:S02]  /*2c40*/  STL [R1+0x1a0], R28 ;  /* 0x0001a01c01007387 */ /* 0x0003e40000100800 */
[----:B-1----:R-:W-:Y:S02]  /*2c50*/  VIADD R28, R3, 0xff ;  /* 0x000000ff031c7836 */ /* 0x002fe40000000000 */
[----:B------:R0:W5:Y:S01]  /*2c60*/  LDL.LU R3, [R1+0x1ecc] ;  /* 0x001ecc0001037983 */ /* 0x0001620000300800 */
[----:B----4-:R-:W-:Y:S05]  /*2c70*/  BRA.U !UP0, `(.L_x_0) ;  /* 0x0000075908ac7547 */ /* 0x010fea000b800000 */
[----:B------:R-:W2:Y:S01]  /*2c80*/  LDL.LU R15, [R1+0x55c] ;  /* 0x00055c00010f7983 */ /* 0x000ea20000300800 */
[----:B------:R-:W-:Y:S01]  /*2c90*/  ISETP.GE.AND P4, PT, R28, RZ, PT ;  /* 0x000000ff1c00720c */ /* 0x000fe20003f86270 */
[----:B------:R-:W1:Y:S02]  /*2ca0*/  LDCU.128 UR12, c[0x0][0x380] ;  /* 0x00007000ff0c77ac */ /* 0x000e640008000c00 */
[----:B------:R-:W3:Y:S01]  /*2cb0*/  LDL.LU R16, [R1+0x35c] ;  /* 0x00035c0001107983 */ /* 0x000ee20000300800 */
[----:B------:R-:W-:Y:S01]  /*2cc0*/  ISETP.GE.AND P2, PT, R29, RZ, PT ;  /* 0x000000ff1d00720c */ /* 0x000fe20003f46270 */
[----:B------:R-:W4:Y:S02]  /*2cd0*/  LDCU UR6, c[0x0][0x3a4] ;  /* 0x00007480ff0677ac */ /* 0x000f240008000800 */
[----:B------:R-:W3:Y:S01]  /*2ce0*/  LDL.LU R18, [R1+0x630] ;  /* 0x0006300001127983 */ /* 0x000ee20000300800 */
[----:B-----5:R-:W-:Y:S01]  /*2cf0*/  ISETP.NE.AND P6, PT, R2, RZ, PT ;  /* 0x000000ff0200720c */ /* 0x020fe20003fc5270 */
[----:B------:R-:W0:Y:S02]  /*2d00*/  LDCU UR7, c[0x0][0x3b0] ;  /* 0x00007600ff0777ac */ /* 0x000e240008000800 */
[----:B------:R-:W3:Y:S04]  /*2d10*/  LDL R17, [R1+0x598] ;  /* 0x0005980001117983 */ /* 0x000ee80000100800 */
[----:B------:R-:W3:Y:S04]  /*2d20*/  LDL.LU R19, [R1+0x5c4] ;  /* 0x0005c40001137983 */ /* 0x000ee80000300800 */
[----:B------:R-:W3:Y:S04]  /*2d30*/  LDL.LU R4, [R1+0x5b8] ;  /* 0x0005b80001047983 */ /* 0x000ee80000300800 */
[----:B------:R-:W3:Y:S04]  /*2d40*/  LDL.LU R5, [R1+0x514] ;  /* 0x0005140001057983 */ /* 0x000ee80000300800 */
[----:B------:R-:W3:Y:S04]  /*2d50*/  LDL.LU R8, [R1+0x634] ;  /* 0x0006340001087983 */ /* 0x000ee80000300800 */
[----:B------:R-:W3:Y:S04]  /*2d60*/  LDL.LU R6, [R1+0x380] ;  /* 0x0003800001067983 */ /* 0x000ee80000300800 */
[----:B------:R-:W3:Y:S04]  /*2d70*/  LDL.LU R7, [R1+0x588] ;  /* 0x0005880001077983 */ /* 0x000ee80000300800 */
[----:B------:R-:W3:Y:S04]  /*2d80*/  LDL.LU R9, [R1+0x2ec] ;  /* 0x0002ec0001097983 */ /* 0x000ee80000300800 */
[----:B------:R-:W3:Y:S04]  /*2d90*/  LDL R10, [R1+0x59c] ;  /* 0x00059c00010a7983 */ /* 0x000ee80000100800 */
[----:B------:R-:W3:Y:S04]  /*2da0*/  LDL.LU R11, [R1+0x5c0] ;  /* 0x0005c000010b7983 */ /* 0x000ee80000300800 */
[----:B------:R-:W3:Y:S01]  /*2db0*/  LDL.LU R12, [R1+0x3b4] ;  /* 0x0003b400010c7983 */ /* 0x000ee20000300800 */
[----:B--2---:R-:W-:-:S03]  /*2dc0*/  IMAD.MOV.U32 R27, RZ, RZ, R15 ;  /* 0x000000ffff1b7224 */ /* 0x004fc600078e000f */
[----:B---3--:R2:W-:Y:S04]  /*2dd0*/  STL [R1+0x21bc], R12 ;  /* 0x0021bc0c01007387 */ /* 0x0085e80000100800 */
[----:B--2---:R-:W2:Y:S01]  /*2de0*/  LDL R12, [R1+0x1ec8] ;  /* 0x001ec800010c7983 */ /* 0x004ea20000100800 */
[----:B------:R-:W-:Y:S02]  /*2df0*/  IMAD.MOV.U32 R24, RZ, RZ, R17 ;  /* 0x000000ffff187224 */ /* 0x000fe400078e0011 */
[----:B------:R-:W-:Y:S01]  /*2e00*/  IMAD.MOV.U32 R17, RZ, RZ, R19 ;  /* 0x000000ffff117224 */ /* 0x000fe200078e0013 */
[----:B------:R3:W-:Y:S01]  /*2e10*/  STL [R1+0x21c0], R27 ;  /* 0x0021c01b01007387 */ /* 0x0007e20000100800 */
[----:B------:R-:W-:Y:S02]  /*2e20*/  IMAD.MOV.U32 R19, RZ, RZ, R8 ;  /* 0x000000ffff137224 */ /* 0x000fe400078e0008 */
[----:B------:R-:W-:-:S02]  /*2e30*/  IMAD.MOV.U32 R25, RZ, RZ, R4 ;  /* 0x000000ffff197224 */ /* 0x000fc400078e0004 */
[----:B------:R-:W-:Y:S02]  /*2e40*/  IMAD.MOV.U32 R23, RZ, RZ, R16 ;  /* 0x000000ffff177224 */ /* 0x000fe400078e0010 */
[----:B------:R-:W-:Y:S01]  /*2e50*/  IMAD.MOV.U32 R20, RZ, RZ, R5 ;  /* 0x000000ffff147224 */ /* 0x000fe200078e0005 */
[----:B---3--:R-:W3:Y:S01]  /*2e60*/  LDL.LU R27, [R1+0x1a0] ;  /* 0x0001a000011b7983 */ /* 0x008ee20000300800 */
[----:B------:R-:W-:Y:S01]  /*2e70*/  IABS R8, R2 ;  /* 0x0000000200087213 */ /* 0x000fe20000000000 */
[----:B------:R-:W-:Y:S02]  /*2e80*/  IMAD.MOV.U32 R16, RZ, RZ, R0 ;  /* 0x000000ffff107224 */ /* 0x000fe400078e0000 */
[----:B------:R-:W-:Y:S01]  /*2e90*/  IMAD.MOV.U32 R22, RZ, RZ, R7 ;  /* 0x000000ffff167224 */ /* 0x000fe200078e0007 */
[----:B------:R-:W0:Y:S01]  /*2ea0*/  I2F.RP R4, R8 ;  /* 0x0000000800047306 */ /* 0x000e220000209400 */
[----:B------:R-:W-:Y:S01]  /*2eb0*/  IABS R0, R3 ;  /* 0x0000000300007213 */ /* 0x000fe20000000000 */
[----:B------:R-:W3:Y:S06]  /*2ec0*/  LDL R13, [R1+0x1b0] ;  /* 0x0001b000010d7983 */ /* 0x000eec0000100800 */
[----:B------:R-:W1:Y:S08]  /*2ed0*/  I2F.RP R7, R0 ;  /* 0x0000000000077306 */ /* 0x000e700000209400 */
[----:B0-----:R-:W0:Y:S08]  /*2ee0*/  MUFU.RCP R4, R4 ;  /* 0x0000000400047308 */ /* 0x001e300000001000 */
[----:B-1----:R-:W1:Y:S01]  /*2ef0*/  MUFU.RCP R7, R7 ;  /* 0x0000000700077308 */ /* 0x002e620000001000 */
[----:B0-----:R-:W-:-:S07]  /*2f00*/  VIADD R4, R4, 0xffffffe ;  /* 0x0ffffffe04047836 */ /* 0x001fce0000000000 */
[----:B------:R-:W0:Y:S01]  /*2f10*/  F2I.FTZ.U32.TRUNC.NTZ R5, R4 ;  /* 0x0000000400057305 */ /* 0x000e22000021f000 */
[----:B------:R4:W-:Y:S01]  /*2f20*/  STL [R1+0x20e8], R3 ;  /* 0x0020e80301007387 */ /* 0x0009e20000100800 */
[----:B-1----:R-:W-:Y:S02]  /*2f30*/  VIADD R7, R7, 0xffffffe ;  /* 0x0ffffffe07077836 */ /* 0x002fe40000000000 */
[----:B----4-:R-:W-:-:S04]  /*2f40*/  IMAD.MOV.U32 R3, RZ, RZ, R6 ;  /* 0x000000ffff037224 */ /* 0x010fc800078e0006 */
[----:B------:R-:W1:Y:S01]  /*2f50*/  F2I.FTZ.U32.TRUNC.NTZ R7, R7 ;  /* 0x0000000700077305 */ /* 0x000e62000021f000 */
[----:B0-----:R-:W-:Y:S02]  /*2f60*/  IMAD.MOV R6, RZ, RZ, -R5 ;  /* 0x000000ffff067224 */ /* 0x001fe400078e0a05 */
[----:B------:R-:W-:Y:S02]  /*2f70*/  IMAD.MOV.U32 R4, RZ, RZ, RZ ;  /* 0x000000ffff047224 */ /* 0x000fe400078e00ff */
[----:B------:R-:W-:Y:S02]  /*2f80*/  IMAD R6, R6, R8, RZ ;  /* 0x0000000806067224 */ /* 0x000fe400078e02ff */
[----:B------:R-:W-:Y:S02]  /*2f90*/  IMAD.MOV.U32 R26, RZ, RZ, R9 ;  /* 0x000000ffff1a7224 */ /* 0x000fe400078e0009 */
[----:B------:R-:W-:-:S04]  /*2fa0*/  IMAD.HI.U32 R6, R5, R6, R4 ;  /* 0x0000000605067227 */ /* 0x000fc800078e0004 */
[----:B-1----:R-:W-:-:S04]  /*2fb0*/  IMAD.MOV R5, RZ, RZ, -R7 ;  /* 0x000000ffff057224 */ /* 0x002fc800078e0a07 */
[----:B------:R-:W-:Y:S01]  /*2fc0*/  IMAD R21, R5, R0, RZ ;  /* 0x0000000005157224 */ /* 0x000fe200078e02ff */
[----:B------:R-:W-:Y:S02]  /*2fd0*/  IABS R5, R28 ;  /* 0x0000001c00057213 */ /* 0x000fe40000000000 */
[----:B------:R-:W4:Y:S01]  /*2fe0*/  LDL R28, [R1+0x1ac] ;  /* 0x0001ac00011c7983 */ /* 0x000f220000100800 */
[----:B--2---:R-:W-:-:S05]  /*2ff0*/  IABS R9, R12 ;  /* 0x0000000c00097213 */ /* 0x004fca0000000000 */
[----:B------:R-:W-:-:S04]  /*3000*/  IMAD.HI.U32 R4, R6, R9, RZ ;  /* 0x0000000906047227 */ /* 0x000fc800078e00ff */
[----:B------:R-:W-:Y:S02]  /*3010*/  IMAD.MOV R4, RZ, RZ, -R4 ;  /* 0x000000ffff047224 */ /* 0x000fe400078e0a04 */
[----:B------:R-:W-:Y:S02]  /*3020*/  IMAD.MOV.U32 R6, RZ, RZ, RZ ;  /* 0x000000ffff067224 */ /* 0x000fe400078e00ff */
[C---:B------:R-:W-:Y:S01]  /*3030*/  IMAD R4, R8.reuse, R4, R9 ;  /* 0x0000000408047224 */ /* 0x040fe200078e0209 */
[----:B------:R-:W-:Y:S01]  /*3040*/  IABS R9, R29 ;  /* 0x0000001d00097213 */ /* 0x000fe20000000000 */
[----:B------:R-:W-:Y:S01]  /*3050*/  IMAD.HI.U32 R21, R7, R21, R6 ;  /* 0x0000001507157227 */ /* 0x000fe200078e0006 */
[----:B------:R-:W2:Y:S02]  /*3060*/  LDL R29, [R1+0x1a8] ;  /* 0x0001a800011d7983 */ /* 0x000ea40000100800 */
[----:B------:R-:W-:Y:S01]  /*3070*/  ISETP.GT.U32.AND P0, PT, R8, R4, PT ;  /* 0x000000040800720c */ /* 0x000fe20003f04070 */
[----:B------:R-:W-:-:S02]  /*3080*/  IMAD.MOV.U32 R6, RZ, RZ, R9 ;  /* 0x000000ffff067224 */ /* 0x000fc400078e0009 */
[----:B------:R-:W-:Y:S01]  /*3090*/  IMAD.HI.U32 R9, R21, R5, RZ ;  /* 0x0000000515097227 */ /* 0x000fe200078e00ff */
[----:B---3--:R-:W-:-:S04]  /*30a0*/  IABS R7, R27 ;  /* 0x0000001b00077213 */ /* 0x008fc80000000000 */
[----:B------:R-:W-:-:S05]  /*30b0*/  IADD3 R9, PT, PT, -R9, RZ, RZ ;  /* 0x000000ff09097210 */ /* 0x000fca0007ffe1ff */
[----:B------:R-:W-:Y:S01]  /*30c0*/  @!P0 IMAD.IADD R4, R4, 0x1, -R8 ;  /* 0x0000000104048824 */ /* 0x000fe200078e0a08 */
[----:B------:R-:W-:Y:S01]  /*30d0*/  ISETP.GE.AND P0, PT, R27, RZ, PT ;  /* 0x000000ff1b00720c */ /* 0x000fe20003f06270 */
[----:B------:R-:W-:Y:S01]  /*30e0*/  IMAD R5, R0, R9, R5 ;  /* 0x0000000900057224 */ /* 0x000fe200078e0205 */
[----:B------:R-:W3:Y:S04]  /*30f0*/  LDL.LU R27, [R1+0x21c0] ;  /* 0x0021c000011b7983 */ /* 0x000ee80000300800 */
[----:B------:R-:W2:Y:S01]  /*3100*/  LDL.LU R9, [R1+0x1a4] ;  /* 0x0001a40001097983 */ /* 0x000ea20000300800 */
[----:B------:R-:W-:-:S03]  /*3110*/  ISETP.GE.AND P5, PT, R12, RZ, PT ;  /* 0x000000ff0c00720c */ /* 0x000fc60003fa6270 */
[----:B------:R-:W3:Y:S01]  /*3120*/  LDL.LU R12, [R1+0x21bc] ;  /* 0x0021bc00010c7983 */ /* 0x000ee20000300800 */
[----:B------:R-:W-:Y:S01]  /*3130*/  ISETP.GT.U32.AND P1, PT, R8, R4, PT ;  /* 0x000000040800720c */ /* 0x000fe20003f24070 */
[----:B------:R-:W-:Y:S02]  /*3140*/  IMAD.MOV.U32 R14, RZ, RZ, R10 ;  /* 0x000000ffff0e7224 */ /* 0x000fe400078e000a */
[----:B------:R-:W-:-:S04]  /*3150*/  IMAD.HI.U32 R10, R21, R6, RZ ;  /* 0x00000006150a7227 */ /* 0x000fc800078e00ff */
[----:B------:R-:W-:-:S06]  /*3160*/  IMAD.MOV R10, RZ, RZ, -R10 ;  /* 0x000000ffff0a7224 */ /* 0x000fcc00078e0a0a */
[----:B------:R-:W-:Y:S02]  /*3170*/  @!P1 IMAD.IADD R4, R4, 0x1, -R8 ;  /* 0x0000000104049824 */ /* 0x000fe400078e0a08 */
[----:B------:R-:W-:Y:S02]  /*3180*/  IMAD R6, R0, R10, R6 ;  /* 0x0000000a00067224 */ /* 0x000fe400078e0206 */
[----:B------:R-:W-:Y:S02]  /*3190*/  IMAD.MOV.U32 R15, RZ, RZ, R11 ;  /* 0x000000ffff0f7224 */ /* 0x000fe400078e000b */
[----:B------:R-:W-:-:S04]  /*31a0*/  IMAD.HI.U32 R11, R21, R7, RZ ;  /* 0x00000007150b7227 */ /* 0x000fc800078e00ff */
[----:B------:R-:W-:-:S04]  /*31b0*/  IMAD.MOV R11, RZ, RZ, -R11 ;  /* 0x000000ffff0b7224 */ /* 0x000fc800078e0a0b */
[----:B------:R-:W-:Y:S01]  /*31c0*/  IMAD R7, R0, R11, R7 ;  /* 0x0000000b00077224 */ /* 0x000fe200078e0207 */
[----:B------:R-:W-:Y:S02]  /*31d0*/  IABS R11, R13 ;  /* 0x0000000d000b7213 */ /* 0x000fe40000000000 */
[----:B----4-:R-:W-:Y:S01]  /*31e0*/  IABS R8, R28 ;  /* 0x0000001c00087213 */ /* 0x010fe20000000000 */
[----:B------:R-:W-:-:S04]  /*31f0*/  IMAD.MOV.U32 R28, RZ, RZ, R4 ;  /* 0x000000ffff1c7224 */ /* 0x000fc800078e0004 */
[----:B------:R-:W-:Y:S01]  /*3200*/  @!P5 IMAD.MOV R28, RZ, RZ, -R28 ;  /* 0x000000ffff1cd224 */ /* 0x000fe200078e0a1c */
[----:B------:R-:W-:-:S05]  /*3210*/  @!P6 LOP3.LUT R28, RZ, R2, RZ, 0x33, !PT ;  /* 0x00000002ff1ce212 */ /* 0x000fca00078e33ff */
[----:B------:R0:W-:Y:S02]  /*3220*/  STL [R1+0x490], R28 ;  /* 0x0004901c01007387 */ /* 0x0001e40000100800 */
[----:B0-----:R-:W-:Y:S01]  /*3230*/  IMAD.MOV.U32 R28, RZ, RZ, R3 ;  /* 0x000000ffff1c7224 */ /* 0x001fe200078e0003 */
[----:B--2---:R-:W-:Y:S02]  /*3240*/  ISETP.GE.AND P3, PT, R9, RZ, PT ;  /* 0x000000ff0900720c */ /* 0x004fe40003f66270 */
[----:B------:R-:W-:Y:S02]  /*3250*/  IABS R10, R9 ;  /* 0x00000009000a7213 */ /* 0x000fe40000000000 */
[----:B------:R-:W-:Y:S01]  /*3260*/  IABS R9, R29 ;  /* 0x0000001d00097213 */ /* 0x000fe20000000000 */
[----:B---3--:R-:W-:Y:S01]  /*3270*/  IMAD.MOV.U32 R3, RZ, RZ, R12 ;  /* 0x000000ffff037224 */ /* 0x008fe200078e000c */
[----:B------:R-:W2:Y:S03]  /*3280*/  LDL R29, [R1+0x1bc] ;  /* 0x0001bc00011d7983 */ /* 0x000ea60000100800 */
[----:B------:R-:W-:-:S02]  /*3290*/  IMAD.MOV.U32 R4, RZ, RZ, R9 ;  /* 0x000000ffff047224 */ /* 0x000fc400078e0009 */
[----:B------:R-:W-:-:S04]  /*32a0*/  IMAD.HI.U32 R13, R21, R10, RZ ;  /* 0x0000000a150d7227 */ /* 0x000fc800078e00ff */
[----:B------:R-:W-:-:S04]  /*32b0*/  IMAD.HI.U32 R12, R21, R4, RZ ;  /* 0x00000004150c7227 */ /* 0x000fc800078e00ff */
[----:B------:R-:W-:Y:S02]  /*32c0*/  IMAD.MOV R12, RZ, RZ, -R12 ;  /* 0x000000ffff0c7224 */ /* 0x000fe400078e0a0c */
[----:B------:R-:W-:Y:S02]  /*32d0*/  IMAD.MOV R13, RZ, RZ, -R13 ;  /* 0x000000ffff0d7224 */ /* 0x000fe400078e0a0d */
[C---:B------:R-:W-:Y:S02]  /*32e0*/  IMAD R4, R0.reuse, R12, R4 ;  /* 0x0000000c00047224 */ /* 0x040fe400078e0204 */
[C---:B------:R-:W-:Y:S01]  /*32f0*/  IMAD R10, R0.reuse, R13, R10 ;  /* 0x0000000d000a7224 */ /* 0x040fe200078e020a */
[----:B------:R-:W3:Y:S04]  /*3300*/  LDL R12, [R1+0x1b4] ;  /* 0x0001b400010c7983 */ /* 0x000ee80000100800 */
[----:B------:R-:W4:Y:S01]  /*3310*/  LDL R13, [R1+0x1b8] ;  /* 0x0001b800010d7983 */ /* 0x000f220000100800 */
[----:B------:R-:W-:Y:S01]  /*3320*/  ISETP.GT.U32.AND P1, PT, R0, R5, PT ;  /* 0x000000050000720c */ /* 0x000fe20003f24070 */
[----:B------:R-:W-:-:S12]  /*3330*/  IMAD.HI.U32 R2, R21, R8, RZ ;  /* 0x0000000815027227 */ /* 0x000fd800078e00ff */
[----:B------:R-:W-:-:S05]  /*3340*/  @!P1 IMAD.IADD R5, R5, 0x1, -R0 ;  /* 0x0000000105059824 */ /* 0x000fca00078e0a00 */
[----:B------:R-:W-:Y:S01]  /*3350*/  ISETP.GT.U32.AND P1, PT, R0, R5, PT ;  /* 0x000000050000720c */ /* 0x000fe20003f24070 */
[----:B------:R-:W-:-:S04]  /*3360*/  IMAD.HI.U32 R9, R21, R11, RZ ;  /* 0x0000000b15097227 */ /* 0x000fc800078e00ff */
[----:B------:R-:W-:Y:S02]  /*3370*/  IMAD.MOV R2, RZ, RZ, -R2 ;  /* 0x000000ffff027224 */ /* 0x000fe400078e0a02 */
[----:B------:R-:W-:Y:S02]  /*3380*/  IMAD.MOV R9, RZ, RZ, -R9 ;  /* 0x000000ffff097224 */ /* 0x000fe400078e0a09 */
[C---:B------:R-:W-:Y:S02]  /*3390*/  IMAD R2, R0.reuse, R2, R8 ;  /* 0x0000000200027224 */ /* 0x040fe400078e0208 */
[----:B------:R-:W-:Y:S02]  /*33a0*/  IMAD R11, R0, R9, R11 ;  /* 0x00000009000b7224 */ /* 0x000fe400078e020b */
[----:B------:R-:W-:Y:S01]  /*33b0*/  @!P1 IMAD.IADD R5, R5, 0x1, -R0 ;  /* 0x0000000105059824 */ /* 0x000fe200078e0a00 */
[----:B------:R0:W-:Y:S03]  /*33c0*/  STL [R1+0x21b8], R4 ;  /* 0x0021b80401007387 */ /* 0x0001e60000100800 */
[----:B0-----:R-:W-:Y:S01]  /*33d0*/  IMAD.MOV.U32 R4, RZ, RZ, R5 ;  /* 0x000000ffff047224 */ /* 0x001fe200078e0005 */
[----:B------:R0:W-:Y:S03]  /*33e0*/  STL [R1+0x21b4], R21 ;  /* 0x0021b41501007387 */ /* 0x0001e60000100800 */
[----:B------:R-:W-:Y:S01]  /*33f0*/  @!P4 IMAD.MOV R4, RZ, RZ, -R4 ;  /* 0x000000ffff04c224 */ /* 0x000fe200078e0a04 */
[----:B--2---:R-:W-:Y:S01]  /*3400*/  IABS R8, R29 ;  /* 0x0000001d00087213 */ /* 0x004fe20000000000 */
[----:B------:R-:W-:-:S02]  /*3410*/  IMAD.MOV.U32 R29, RZ, RZ, R26 ;  /* 0x000000ffff1d7224 */ /* 0x000fc400078e001a */
[----:B------:R-:W-:Y:S01]  /*3420*/  IMAD.MOV.U32 R26, RZ, RZ, R14 ;  /* 0x000000ffff1a7224 */ /* 0x000fe200078e000e */
[----:B---3--:R-:W-:Y:S02]  /*3430*/  IABS R12, R12 ;  /* 0x0000000c000c7213 */ /* 0x008fe40000000000 */
[----:B----4-:R-:W-:-:S03]  /*3440*/  IABS R9, R13 ;  /* 0x0000000d00097213 */ /* 0x010fc60000000000 */
[----:B------:R-:W-:-:S04]  /*3450*/  IMAD.HI.U32 R5, R21, R12, RZ ;  /* 0x0000000c15057227 */ /* 0x000fc800078e00ff */
[----:B------:R-:W-:-:S04]  /*3460*/  IMAD.HI.U32 R13, R21, R8, RZ ;  /* 0x00000008150d7227 */ /* 0x000fc800078e00ff */
[----:B------:R-:W-:Y:S02]  /*3470*/  IMAD.HI.U32 R14, R21, R9, RZ ;  /* 0x00000009150e7227 */ /* 0x000fe400078e00ff */
[----:B0-----:R-:W2:Y:S02]  /*3480*/  LDL.LU R21, [R1+0x1a8] ;  /* 0x0001a80001157983 */ /* 0x001ea40000300800 */
[----:B------:R-:W-:Y:S02]  /*3490*/  IMAD.MOV R5, RZ, RZ, -R5 ;  /* 0x000000ffff057224 */ /* 0x000fe400078e0a05 */
[----:B------:R-:W-:Y:S02]  /*34a0*/  IMAD.MOV R13, RZ, RZ, -R13 ;  /* 0x000000ffff0d7224 */ /* 0x000fe400078e0a0d */
[----:B------:R-:W-:Y:S01]  /*34b0*/  IMAD.MOV R14, RZ, RZ, -R14 ;  /* 0x000000ffff0e7224 */ /* 0x000fe200078e0a0e */
[----:B------:R0:W-:Y:S01]  /*34c0*/  STL [R1+0x4f8], R4 ;  /* 0x0004f80401007387 */ /* 0x0001e20000100800 */
[----:B------:R-:W-:-:S02]  /*34d0*/  IMAD R5, R0, R5, R12 ;  /* 0x0000000500057224 */ /* 0x000fc400078e020c */
[C---:B------:R-:W-:Y:S02]  /*34e0*/  IMAD R8, R0.reuse, R13, R8 ;  /* 0x0000000d00087224 */ /* 0x040fe400078e0208 */
[C---:B------:R-:W-:Y:S01]  /*34f0*/  IMAD R9, R0.reuse, R14, R9 ;  /* 0x0000000e00097224 */ /* 0x040fe200078e0209 */
[----:B0-----:R-:W3:Y:S04]  /*3500*/  LDL.LU R4, [R1+0x21b8] ;  /* 0x0021b80001047983 */ /* 0x001ee80000300800 */
[----:B------:R-:W4:Y:S04]  /*3510*/  LDL.LU R12, [R1+0x1ac] ;  /* 0x0001ac00010c7983 */ /* 0x000f280000300800 */
[----:B------:R-:W3:Y:S04]  /*3520*/  LDL R13, [R1+0x1c0] ;  /* 0x0001c000010d7983 */ /* 0x000ee80000100800 */
[----:B------:R-:W4:Y:S01]  /*3530*/  LDL R14, [R1+0x1c4] ;  /* 0x0001c400010e7983 */ /* 0x000f220000100800 */
[----:B------:R-:W-:-:S02]  /*3540*/  ISETP.GT.U32.AND P5, PT, R0, R6, PT ;  /* 0x000000060000720c */ /* 0x000fc40003fa4070 */
[----:B------:R-:W-:-:S11]  /*3550*/  ISETP.GT.U32.AND P6, PT, R0, R7, PT ;  /* 0x000000070000720c */ /* 0x000fd60003fc4070 */
[--C-:B------:R-:W-:Y:S02]  /*3560*/  @!P5 IMAD.IADD R6, R6, 0x1, -R0.reuse ;  /* 0x000000010606d824 */ /* 0x100fe400078e0a00 */
[----:B------:R-:W-:-:S03]  /*3570*/  @!P6 IMAD.IADD R7, R7, 0x1, -R0 ;  /* 0x000000010707e824 */ /* 0x000fc600078e0a00 */
[C---:B------:R-:W-:Y:S02]  /*3580*/  ISETP.GT.U32.AND P5, PT, R0.reuse, R6, PT ;  /* 0x000000060000720c */ /* 0x040fe40003fa4070 */
[C---:B------:R-:W-:Y:S02]  /*3590*/  ISETP.GT.U32.AND P6, PT, R0.reuse, R7, PT ;  /* 0x000000070000720c */ /* 0x040fe40003fc4070 */
[----:B------:R-:W-:-:S09]  /*35a0*/  ISETP.GT.U32.AND P1, PT, R0, R10, PT ;  /* 0x0000000a0000720c */ /* 0x000fd20003f24070 */
[--C-:B------:R-:W-:Y:S02]  /*35b0*/  @!P5 IMAD.IADD R6, R6, 0x1, -R0.reuse ;  /* 0x000000010606d824 */ /* 0x100fe400078e0a00 */
[----:B------:R-:W-:Y:S02]  /*35c0*/  @!P6 IMAD.IADD R7, R7, 0x1, -R0 ;  /* 0x000000010707e824 */ /* 0x000fe400078e0a00 */
[----:B------:R-:W-:Y:S02]  /*35d0*/  @!P2 IMAD.MOV R6, RZ, RZ, -R6 ;  /* 0x000000ffff06a224 */ /* 0x000fe400078e0a06 */
[----:B------:R-:W-:-:S03]  /*35e0*/  @!P1 IMAD.IADD R10, R10, 0x1, -R0 ;  /* 0x000000010a0a9824 */ /* 0x000fc600078e0a00 */
[----:B------:R4:W-:Y:S01]  /*35f0*/  STL [R1+0x4f0], R6 ;  /* 0x0004f00601007387 */ /* 0x0009e20000100800 */
[----:B--2---:R-:W-:Y:S01]  /*3600*/  ISETP.GE.AND P1, PT, R21, RZ, PT ;  /* 0x000000ff1500720c */ /* 0x004fe20003f26270 */
[----:B------:R-:W-:Y:S01]  /*3610*/  IMAD.MOV.U32 R21, RZ, RZ, R7 ;  /* 0x000000ffff157224 */ /* 0x000fe200078e0007 */
[----:B---3--:R-:W-:Y:S02]  /*3620*/  IABS R7, R13 ;  /* 0x0000000d00077213 */ /* 0x008fe40000000000 */
[----:B------:R-:W2:Y:S01]  /*3630*/  LDL.LU R13, [R1+0x1b0] ;  /* 0x0001b000010d7983 */ /* 0x000ea20000300800 */
[----:B----4-:R-:W-:-:S03]  /*3640*/  IABS R6, R14 ;  /* 0x0000000e00067213 */ /* 0x010fc60000000000 */
[----:B------:R-:W3:Y:S01]  /*3650*/  LDL.LU R14, [R1+0x1b4] ;  /* 0x0001b400010e7983 */ /* 0x000ee20000300800 */
[----:B------:R-:W-:Y:S01]  /*3660*/  @!P0 IMAD.MOV R21, RZ, RZ, -R21 ;  /* 0x000000ffff158224 */ /* 0x000fe200078e0a15 */
[----:B------:R-:W-:-:S04]  /*3670*/  ISETP.GT.U32.AND P0, PT, R0, R5, PT ;  /* 0x000000050000720c */ /* 0x000fc80003f04070 */
[----:B------:R0:W-:Y:S09]  /*3680*/  STL [R1+0x4ec], R21 ;  /* 0x0004ec1501007387 */ /* 0x0001f20000100800 */
[----:B------:R-:W-:Y:S01]  /*3690*/  @!P0 IMAD.IADD R5, R5, 0x1, -R0 ;  /* 0x0000000105058824 */ /* 0x000fe200078e0a00 */
[----:B0-----:R-:W4:Y:S01]  /*36a0*/  LDL.LU R21, [R1+0x21b4] ;  /* 0x0021b40001157983 */ /* 0x001f220000300800 */
[----:B---3--:R-:W-:-:S03]  /*36b0*/  ISETP.GE.AND P0, PT, R14, RZ, PT ;  /* 0x000000ff0e00720c */ /* 0x008fc60003f06270 */
[----:B------:R-:W3:Y:S01]  /*36c0*/  LDL.LU R14, [R1+0x1d0] ;  /* 0x0001d000010e7983 */ /* 0x000ee20000300800 */
[C---:B------:R-:W-:Y:S02]  /*36d0*/  ISETP.GT.U32.AND P4, PT, R0.reuse, R4, PT ;  /* 0x000000040000720c */ /* 0x040fe40003f84070 */
[C---:B------:R-:W-:Y:S02]  /*36e0*/  ISETP.GT.U32.AND P6, PT, R0.reuse, R11, PT ;  /* 0x0000000b0000720c */ /* 0x040fe40003fc4070 */
[----:B------:R-:W-:-:S09]  /*36f0*/  ISETP.GT.U32.AND P5, PT, R0, R2, PT ;  /* 0x000000020000720c */ /* 0x000fd20003fa4070 */
[--C-:B------:R-:W-:Y:S02]  /*3700*/  @!P4 IMAD.IADD R4, R4, 0x1, -R0.reuse ;  /* 0x000000010404c824 */ /* 0x100fe400078e0a00 */
[--C-:B------:R-:W-:Y:S02]  /*3710*/  @!P6 IMAD.IADD R11, R11, 0x1, -R0.reuse ;  /* 0x000000010b0be824 */ /* 0x100fe400078e0a00 */
[----:B------:R-:W-:Y:S01]  /*3720*/  @!P5 IMAD.IADD R2, R2, 0x1, -R0 ;  /* 0x000000010202d824 */ /* 0x000fe200078e0a00 */
[C---:B------:R-:W-:Y:S02]  /*3730*/  ISETP.GT.U32.AND P5, PT, R0.reuse, R4, PT ;  /* 0x000000040000720c */ /* 0x040fe40003fa4070 */
[C---:B------:R-:W-:Y:S02]  /*3740*/  ISETP.GT.U32.AND P4, PT, R0.reuse, R10, PT ;  /* 0x0000000a0000720c */ /* 0x040fe40003f84070 */
[C---:B------:R-:W-:Y:S01]  /*3750*/  ISETP.GT.U32.AND P2, PT, R0.reuse, R11, PT ;  /* 0x0000000b0000720c */ /* 0x040fe20003f44070 */
[----:B---3--:R0:W-:Y:S04]  /*3760*/  STL [R1+0x21ac], R14 ;  /* 0x0021ac0e01007387 */ /* 0x0081e80000100800 */
[----:B0-----:R-:W3:Y:S01]  /*3770*/  LDL.LU R14, [R1+0x1b8] ;  /* 0x0001b800010e7983 */ /* 0x001ee20000300800 */
[----:B------:R-:W-:-:S05]  /*3780*/  ISETP.GT.U32.AND P6, PT, R0, R2, PT ;  /* 0x000000020000720c */ /* 0x000fca0003fc4070 */
[--C-:B------:R-:W-:Y:S01]  /*3790*/  @!P4 IMAD.IADD R10, R10, 0x1, -R0.reuse ;  /* 0x000000010a0ac824 */ /* 0x100fe200078e0a00 */
[----:B------:R-:W-:Y:S01]  /*37a0*/  @!P5 IADD3 R4, PT, PT, R4, -R0, RZ ;  /* 0x800000000404d210 */ /* 0x000fe20007ffe0ff */
[----:B------:R-:W-:Y:S01]  /*37b0*/  @!P2 IMAD.IADD R11, R11, 0x1, -R0 ;  /* 0x000000010b0ba824 */ /* 0x000fe200078e0a00 */
[----:B------:R-:W-:Y:S01]  /*37c0*/  ISETP.GE.AND P5, PT, R12, RZ, PT ;  /* 0x000000ff0c00720c */ /* 0x000fe20003fa6270 */
[----:B----4-:R-:W-:Y:S01]  /*37d0*/  IMAD.HI.U32 R12, R21, R7, RZ ;  /* 0x00000007150c7227 */ /* 0x010fe200078e00ff */
[----:B--2---:R-:W-:Y:S01]  /*37e0*/  ISETP.GE.AND P2, PT, R13, RZ, PT ;  /* 0x000000ff0d00720c */ /* 0x004fe20003f46270 */
[----:B------:R0:W-:Y:S02]  /*37f0*/  STL [R1+0x21b0], R6 ;  /* 0x0021b00601007387 */ /* 0x0001e40000100800 */
[----:B------:R-:W-:Y:S01]  /*3800*/  IMAD.HI.U32 R13, R21, R6, RZ ;  /* 0x00000006150d7227 */ /* 0x000fe200078e00ff */
[----:B------:R-:W-:-:S03]  /*3810*/  ISETP.GT.U32.AND P4, PT, R0, R9, PT ;  /* 0x000000090000720c */ /* 0x000fc60003f84070 */
[----:B------:R-:W-:Y:S02]  /*3820*/  IMAD.MOV R12, RZ, RZ, -R12 ;  /* 0x000000ffff0c7224 */ /* 0x000fe400078e0a0c */
[----:B0-----:R-:W-:Y:S02]  /*3830*/  IMAD.MOV.U32 R6, RZ, RZ, R10 ;  /* 0x000000ffff067224 */ /* 0x001fe400078e000a */
[----:B------:R-:W-:Y:S02]  /*3840*/  @!P1 IMAD.MOV R4, RZ, RZ, -R4 ;  /* 0x000000ffff049224 */ /* 0x000fe400078e0a04 */
[----:B------:R-:W-:Y:S02]  /*3850*/  @!P3 IMAD.MOV R6, RZ, RZ, -R6 ;  /* 0x000000ffff06b224 */ /* 0x000fe400078e0a06 */
[----:B------:R-:W-:Y:S02]  /*3860*/  @!P6 IMAD.IADD R2, R2, 0x1, -R0 ;  /* 0x000000010202e824 */ /* 0x000fe400078e0a00 */
[----:B------:R-:W-:-:S02]  /*3870*/  IMAD R7, R0, R12, R7 ;  /* 0x0000000c00077224 */ /* 0x000fc400078e0207 */
[----:B------:R-:W2:Y:S04]  /*3880*/  LDL.LU R12, [R1+0x1c8] ;  /* 0x0001c800010c7983 */ /* 0x000ea80000300800 */
[----:B------:R0:W-:Y:S04]  /*3890*/  STL [R1+0x4e4], R4 ;  /* 0x0004e40401007387 */ /* 0x0001e80000100800 */
[----:B------:R1:W-:Y:S01]  /*38a0*/  STL [R1+0x4e8], R6 ;  /* 0x0004e80601007387 */ /* 0x0003e20000100800 */
[----:B------:R-:W-:-:S03]  /*38b0*/  @!P4 IMAD.IADD R9, R9, 0x1, -R0 ;  /* 0x000000010909c824 */ /* 0x000fc600078e0a00 */
[----:B0-----:R-:W4:Y:S01]  /*38c0*/  LDL.LU R4, [R1+0x1c0] ;  /* 0x0001c00001047983 */ /* 0x001f220000300800 */
[----:B-1----:R-:W-:-:S03]  /*38d0*/  IMAD.MOV.U32 R6, RZ, RZ, R2 ;  /* 0x000000ffff067224 */ /* 0x002fc600078e0002 */
[----:B------:R-:W2:Y:S01]  /*38e0*/  LDL.LU R10, [R1+0x1c4] ;  /* 0x0001c400010a7983 */ /* 0x000ea20000300800 */
[----:B------:R-:W-:Y:S01]  /*38f0*/  @!P5 IMAD.MOV R6, RZ, RZ, -R6 ;  /* 0x000000ffff06d224 */ /* 0x000fe200078e0a06 */
[----:B---3--:R-:W-:Y:S01]  /*3900*/  ISETP.GE.AND P4, PT, R14, RZ, PT ;  /* 0x000000ff0e00720c */ /* 0x008fe20003f86270 */
[----:B------:R-:W-:Y:S02]  /*3910*/  IMAD.MOV.U32 R14, RZ, RZ, R11 ;  /* 0x000000ffff0e7224 */ /* 0x000fe400078e000b */
[----:B------:R-:W3:Y:S04]  /*3920*/  LDL.LU R11, [R1+0x1bc] ;  /* 0x0001bc00010b7983 */ /* 0x000ee80000300800 */
[----:B------:R0:W-:Y:S04]  /*3930*/  STL [R1+0x4e0], R6 ;  /* 0x0004e00601007387 */ /* 0x0001e80000100800 */
[----:B0-----:R-:W2:Y:S01]  /*3940*/  LDL.LU R6, [R1+0x21b0] ;  /* 0x0021b00001067983 */ /* 0x001ea20000300800 */
[----:B------:R-:W-:-:S02]  /*3950*/  IMAD.MOV R13, RZ, RZ, -R13 ;  /* 0x000000ffff0d7224 */ /* 0x000fc400078e0a0d */
[----:B------:R-:W-:Y:S01]  /*3960*/  @!P2 IMAD.MOV R14, RZ, RZ, -R14 ;  /* 0x000000ffff0ea224 */ /* 0x000fe200078e0a0e */
[C---:B------:R-:W-:Y:S02]  /*3970*/  ISETP.GT.U32.AND P6, PT, R0.reuse, R8, PT ;  /* 0x000000080000720c */ /* 0x040fe40003fc4070 */
[C---:B------:R-:W-:Y:S02]  /*3980*/  ISETP.GT.U32.AND P3, PT, R0.reuse, R5, PT ;  /* 0x000000050000720c */ /* 0x040fe40003f64070 */
[C---:B------:R-:W-:Y:S02]  /*3990*/  ISETP.GT.U32.AND P1, PT, R0.reuse, R9, PT ;  /* 0x000000090000720c */ /* 0x040fe40003f24070 */
[----:B------:R-:W-:-:S07]  /*39a0*/  ISETP.GT.U32.AND P5, PT, R0, R7, PT ;  /* 0x000000070000720c */ /* 0x000fce0003fa4070 */
[----:B------:R-:W-:-:S05]  /*39b0*/  @!P6 IMAD.IADD R8, R8, 0x1, -R0 ;  /* 0x000000010808e824 */ /* 0x000fca00078e0a00 */
[C---:B------:R-:W-:Y:S01]  /*39c0*/  ISETP.GT.U32.AND P6, PT, R0.reuse, R8, PT ;  /* 0x000000080000720c */ /* 0x040fe20003fc4070 */
[----:B--2---:R-:W-:Y:S02]  /*39d0*/  IMAD R6, R0, R13, R6 ;  /* 0x0000000d00067224 */ /* 0x004fe400078e0206 */
[----:B------:R-:W2:Y:S04]  /*39e0*/  LDL.LU R13, [R1+0x1cc] ;  /* 0x0001cc00010d7983 */ /* 0x000ea80000300800 */
[----:B------:R0:W-:Y:S04]  /*39f0*/  STL [R1+0x4dc], R14 ;  /* 0x0004dc0e01007387 */ /* 0x0001e80000100800 */
[----:B0-----:R-:W4:Y:S01]  /*3a00*/  LDL.LU R14, [R1+0x21ac] ;  /* 0x0021ac00010e7983 */ /* 0x001f220000300800 */
[----:B---3--:R-:W-:Y:S01]  /*3a10*/  ISETP.GE.AND P2, PT, R11, RZ, PT ;  /* 0x000000ff0b00720c */ /* 0x008fe20003f46270 */
[----:B------:R-:W-:-:S02]  /*3a20*/  @!P3 IMAD.IADD R5, R5, 0x1, -R0 ;  /* 0x000000010505b824 */ /* 0x000fc400078e0a00 */
[--C-:B------:R-:W-:Y:S01]  /*3a30*/  @!P6 IMAD.IADD R8, R8, 0x1, -R0.reuse ;  /* 0x000000010808e824 */ /* 0x100fe200078e0a00 */
[----:B------:R-:W-:Y:S01]  /*3a40*/  IABS R2, R12 ;  /* 0x0000000c00027213 */ /* 0x000fe20000000000 */
[--C-:B------:R-:W-:Y:S02]  /*3a50*/  @!P1 IMAD.IADD R9, R9, 0x1, -R0.reuse ;  /* 0x0000000109099824 */ /* 0x100fe400078e0a00 */
[----:B------:R-:W-:Y:S01]  /*3a60*/  @!P5 IMAD.IADD R7, R7, 0x1, -R0 ;  /* 0x000000010707d824 */ /* 0x000fe200078e0a00 */
[----:B------:R-:W-:Y:S01]  /*3a70*/  ISETP.GE.AND P5, PT, R12, RZ, PT ;  /* 0x000000ff0c00720c */ /* 0x000fe20003fa6270 */
[----:B------:R-:W-:Y:S01]  /*3a80*/  @!P0 IMAD.MOV R5, RZ, RZ, -R5 ;  /* 0x000000ffff058224 */ /* 0x000fe200078e0a05 */
[----:B------:R-:W-:Y:S01]  /*3a90*/  ISETP.GT.U32.AND P3, PT, R0, R6, PT ;  /* 0x000000060000720c */ /* 0x000fe20003f64070 */
[----:B------:R-:W-:Y:S02]  /*3aa0*/  IMAD.MOV.U32 R12, RZ, RZ, R8 ;  /* 0x000000ffff0c7224 */ /* 0x000fe400078e0008 */
[----:B------:R-:W-:Y:S01]  /*3ab0*/  @!P4 IMAD.MOV R9, RZ, RZ, -R9 ;  /* 0x000000ffff09c224 */ /* 0x000fe200078e0a09 */
[----:B------:R-:W-:Y:S01]  /*3ac0*/  STL [R1+0x4d8], R5 ;  /* 0x0004d80501007387 */ /* 0x000fe20000100800 */
[----:B------:R-:W-:-:S03]  /*3ad0*/  @!P2 IMAD.MOV R12, RZ, RZ, -R12 ;  /* 0x000000ffff0ca224 */ /* 0x000fc600078e0a0c */
[----:B------:R-:W3:Y:S04]  /*3ae0*/  LDL.LU R8, [R1+0x1d4] ;  /* 0x0001d40001087983 */ /* 0x000ee80000300800 */
[----:B------:R0:W-:Y:S01]  /*3af0*/  STL [R1+0x4d4], R9 ;  /* 0x0004d40901007387 */ /* 0x0001e20000100800 */
[----:B------:R-:W-:Y:S01]  /*3b00*/  ISETP.GE.AND P6, PT, R10, RZ, PT ;  /* 0x000000ff0a00720c */ /* 0x000fe20003fc6270 */
[--C-:B------:R-:W-:Y:S01]  /*3b10*/  @!P3 IMAD.IADD R6, R6, 0x1, -R0.reuse ;  /* 0x000000010606b824 */ /* 0x100fe200078e0a00 */
[----:B------:R-:W-:Y:S01]  /*3b20*/  ISETP.GT.U32.AND P3, PT, R0, R7, PT ;  /* 0x000000070000720c */ /* 0x000fe20003f64070 */
[----:B0-----:R-:W3:Y:S04]  /*3b30*/  LDL.LU R9, [R1+0x1d8] ;  /* 0x0001d80001097983 */ /* 0x001ee80000300800 */
[----:B------:R0:W-:Y:S04]  /*3b40*/  STL [R1+0x4d0], R12 ;  /* 0x0004d00c01007387 */ /* 0x0001e80000100800 */
[----:B0-----:R-:W3:Y:S04]  /*3b50*/  LDL R12, [R1+0x1dc] ;  /* 0x0001dc00010c7983 */ /* 0x001ee80000100800 */
[----:B------:R-:W-:Y:S01]  /*3b60*/  @!P3 IMAD.IADD R7, R7, 0x1, -R0 ;  /* 0x000000010707b824 */ /* 0x000fe200078e0a00 */
[----:B--2---:R-:W-:-:S02]  /*3b70*/  IABS R10, R13 ;  /* 0x0000000d000a7213 */ /* 0x004fc40000000000 */
[----:B------:R-:W-:Y:S02]  /*3b80*/  ISETP.GE.AND P2, PT, R13, RZ, PT ;  /* 0x000000ff0d00720c */ /* 0x000fe40003f46270 */
[----:B------:R-:W2:Y:S01]  /*3b90*/  LDL R13, [R1+0x1e0] ;  /* 0x0001e000010d7983 */ /* 0x000ea20000100800 */
[----:B----4-:R-:W-:Y:S02]  /*3ba0*/  IABS R11, R14 ;  /* 0x0000000e000b7213 */ /* 0x010fe40000000000 */
[----:B------:R-:W-:Y:S02]  /*3bb0*/  ISETP.GE.AND P3, PT, R14, RZ, PT ;  /* 0x000000ff0e00720c */ /* 0x000fe40003f66270 */
[----:B------:R-:W4:Y:S01]  /*3bc0*/  LDL R14, [R1+0x1e4] ;  /* 0x0001e400010e7983 */ /* 0x000f220000100800 */
[----:B------:R-:W-:Y:S01]  /*3bd0*/  ISETP.GE.AND P1, PT, R4, RZ, PT ;  /* 0x000000ff0400720c */ /* 0x000fe20003f26270 */
[----:B------:R-:W-:Y:S01]  /*3be0*/  IMAD.HI.U32 R4, R21, R2, RZ ;  /* 0x0000000215047227 */ /* 0x000fe200078e00ff */
[----:B------:R-:W-:-:S03]  /*3bf0*/  ISETP.GT.U32.AND P0, PT, R0, R6, PT ;  /* 0x000000060000720c */ /* 0x000fc60003f04070 */
[----:B------:R-:W-:-:S04]  /*3c00*/  IMAD.MOV R4, RZ, RZ, -R4 ;  /* 0x000000ffff047224 */ /* 0x000fc800078e0a04 */
[----:B------:R-:W-:Y:S02]  /*3c10*/  IMAD R4, R0, R4, R2 ;  /* 0x0000000400047224 */ /* 0x000fe400078e0202 */
[----:B------:R-:W-:-:S04]  /*3c20*/  IMAD.HI.U32 R2, R21, R10, RZ ;  /* 0x0000000a15027227 */ /* 0x000fc800078e00ff */
[----:B------:R-:W-:-:S04]  /*3c30*/  IMAD.HI.U32 R5, R21, R11, RZ ;  /* 0x0000000b15057227 */ /* 0x000fc800078e00ff */
[----:B------:R-:W-:Y:S02]  /*3c40*/  IMAD.MOV R2, RZ, RZ, -R2 ;  /* 0x000000ffff027224 */ /* 0x000fe400078e0a02 */
[----:B------:R-:W-:Y:S02]  /*3c50*/  @!P0 IMAD.IADD R6, R6, 0x1, -R0 ;  /* 0x0000000106068824 */ /* 0x000fe400078e0a00 */
[----:B------:R-:W-:Y:S02]  /*3c60*/  IMAD.MOV R5, RZ, RZ, -R5 ;  /* 0x000000ffff057224 */ /* 0x000fe400078e0a05 */
[----:B------:R-:W-:Y:S01]  /*3c70*/  IMAD R10, R0, R2, R10 ;  /* 0x00000002000a7224 */ /* 0x000fe200078e020a */
[----:B---3--:R-:W-:Y:S01]  /*3c80*/  IABS R2, R8 ;  /* 0x0000000800027213 */ /* 0x008fe20000000000 */
[----:B------:R-:W-:Y:S02]  /*3c90*/  @!P1 IMAD.MOV R7, RZ, RZ, -R7 ;  /* 0x000000ffff079224 */ /* 0x000fe400078e0a07 */
[----:B------:R-:W-:-:S02]  /*3ca0*/  @!P6 IMAD.MOV R6, RZ, RZ, -R6 ;  /* 0x000000ffff06e224 */ /* 0x000fc400078e0a06 */
[----:B------:R-:W-:Y:S01]  /*3cb0*/  IMAD R11, R0, R5, R11 ;  /* 0x00000005000b7224 */ /* 0x000fe200078e020b */
[----:B------:R-:W-:Y:S04]  /*3cc0*/  STL [R1+0x4cc], R7 ;  /* 0x0004cc0701007387 */ /* 0x000fe80000100800 */
[----:B------:R0:W-:Y:S01]  /*3cd0*/  STL [R1+0x4c8], R6 ;  /* 0x0004c80601007387 */ /* 0x0001e20000100800 */
[----:B------:R-:W-:-:S05]  /*3ce0*/  IABS R12, R12 ;  /* 0x0000000c000c7213 */ /* 0x000fca0000000000 */
[----:B0-----:R-:W-:Y:S01]  /*3cf0*/  IMAD.MOV.U32 R6, RZ, RZ, R12 ;  /* 0x000000ffff067224 */ /* 0x001fe200078e000c */
[----:B------:R-:W-:Y:S02]  /*3d00*/  ISETP.GE.AND P0, PT, R8, RZ, PT ;  /* 0x000000ff0800720c */ /* 0x000fe40003f06270 */
[----:B--2---:R-:W-:Y:S01]  /*3d10*/  IABS R5, R13 ;  /* 0x0000000d00057213 */ /* 0x004fe20000000000 */
[----:B------:R-:W-:-:S04]  /*3d20*/  IMAD.HI.U32 R13, R21, R2, RZ ;  /* 0x00000002150d7227 */ /* 0x000fc800078e00ff */
[----:B------:R-:W-:Y:S02]  /*3d30*/  IMAD.MOV R12, RZ, RZ, -R13 ;  /* 0x000000ffff0c7224 */ /* 0x000fe400078e0a0d */
[----:B------:R-:W-:-:S04]  /*3d40*/  IMAD.HI.U32 R13, R21, R6, RZ ;  /* 0x00000006150d7227 */ /* 0x000fc800078e00ff */
[----:B------:R-:W-:-:S04]  /*3d50*/  IMAD.MOV R13, RZ, RZ, -R13 ;  /* 0x000000ffff0d7224 */ /* 0x000fc800078e0a0d */
[C---:B------:R-:W-:Y:S01]  /*3d60*/  IMAD R6, R0.reuse, R13, R6 ;  /* 0x0000000d00067224 */ /* 0x040fe200078e0206 */
[----:B----4-:R-:W-:Y:S01]  /*3d70*/  IABS R8, R14 ;  /* 0x0000000e00087213 */ /* 0x010fe20000000000 */
[----:B------:R-:W2:Y:S04]  /*3d80*/  LDL R13, [R1+0x1ec] ;  /* 0x0001ec00010d7983 */ /* 0x000ea80000100800 */
[----:B------:R-:W3:Y:S04]  /*3d90*/  LDL R14, [R1+0x1f0] ;  /* 0x0001f000010e7983 */ /* 0x000ee80000100800 */
[----:B------:R0:W-:Y:S04]  /*3da0*/  STL [R1+0x21a8], R6 ;  /* 0x0021a80601007387 */ /* 0x0001e80000100800 */
[----:B0-----:R-:W4:Y:S01]  /*3db0*/  LDL R6, [R1+0x1e8] ;  /* 0x0001e80001067983 */ /* 0x001f220000100800 */
[----:B------:R-:W-:-:S13]  /*3dc0*/  ISETP.GT.U32.AND P4, PT, R0, R4, PT ;  /* 0x000000040000720c */ /* 0x000fda0003f84070 */
[----:B------:R-:W-:-:S05]  /*3dd0*/  @!P4 IMAD.IADD R4, R4, 0x1, -R0 ;  /* 0x000000010404c824 */ /* 0x000fca00078e0a00 */
[C---:B------:R-:W-:Y:S02]  /*3de0*/  ISETP.GT.U32.AND P1, PT, R0.reuse, R4, PT ;  /* 0x000000040000720c */ /* 0x040fe40003f24070 */
[----:B------:R-:W-:Y:S02]  /*3df0*/  ISETP.GT.U32.AND P6, PT, R0, R10, PT ;  /* 0x0000000a0000720c */ /* 0x000fe40003fc4070 */
[----:B------:R-:W-:-:S09]  /*3e00*/  IABS R7, R9 ;  /* 0x0000000900077213 */ /* 0x000fd20000000000 */
[--C-:B------:R-:W-:Y:S01]  /*3e10*/  @!P1 IMAD.IADD R4, R4, 0x1, -R0.reuse ;  /* 0x0000000104049824 */ /* 0x100fe200078e0a00 */
[----:B------:R-:W-:Y:S01]  /*3e20*/  ISETP.GT.U32.AND P1, PT, R0, R11, PT ;  /* 0x0000000b0000720c */ /* 0x000fe20003f24070 */
[----:B------:R-:W-:Y:S01]  /*3e30*/  @!P6 IMAD.IADD R10, R10, 0x1, -R0 ;  /* 0x000000010a0ae824 */ /* 0x000fe200078e0a00 */
[----:B------:R-:W-:Y:S01]  /*3e40*/  ISETP.GE.AND P4, PT, R9, RZ, PT ;  /* 0x000000ff0900720c */ /* 0x000fe20003f86270 */
[----:B------:R-:W-:-:S04]  /*3e50*/  IMAD.HI.U32 R9, R21, R7, RZ ;  /* 0x0000000715097227 */ /* 0x000fc800078e00ff */
[----:B------:R-:W-:Y:S02]  /*3e60*/  IMAD R2, R0, R12, R2 ;  /* 0x0000000c00027224 */ /* 0x000fe400078e0202 */
[----:B------:R-:W-:Y:S01]  /*3e70*/  IMAD.HI.U32 R12, R21, R5, RZ ;  /* 0x00000005150c7227 */ /* 0x000fe200078e00ff */
[----:B------:R-:W-:-:S03]  /*3e80*/  IADD3 R9, PT, PT, -R9, RZ, RZ ;  /* 0x000000ff09097210 */ /* 0x000fc60007ffe1ff */
[----:B------:R-:W-:Y:S01]  /*3e90*/  @!P1 IMAD.IADD R11, R11, 0x1, -R0 ;  /* 0x000000010b0b9824 */ /* 0x000fe200078e0a00 */
[C---:B------:R-:W-:Y:S01]  /*3ea0*/  ISETP.GT.U32.AND P1, PT, R0.reuse, R10, PT ;  /* 0x0000000a0000720c */ /* 0x040fe20003f24070 */
[----:B------:R-:W-:Y:S02]  /*3eb0*/  IMAD.MOV R12, RZ, RZ, -R12 ;  /* 0x000000ffff0c7224 */ /* 0x000fe400078e0a0c */
[C---:B------:R-:W-:Y:S02]  /*3ec0*/  IMAD R7, R0.reuse, R9, R7 ;  /* 0x0000000900077224 */ /* 0x040fe400078e0207 */
[----:B------:R-:W-:Y:S02]  /*3ed0*/  IMAD R5, R0, R12, R5 ;  /* 0x0000000c00057224 */ /* 0x000fe400078e0205 */
[----:B------:R-:W-:-:S04]  /*3ee0*/  IMAD.HI.U32 R9, R21, R8, RZ ;  /* 0x0000000815097227 */ /* 0x000fc800078e00ff */
[----:B------:R-:W-:Y:S02]  /*3ef0*/  IMAD.MOV R9, RZ, RZ, -R9 ;  /* 0x000000ffff097224 */ /* 0x000fe400078e0a09 */
[----:B------:R-:W-:Y:S02]  /*3f00*/  @!P1 IMAD.IADD R10, R10, 0x1, -R0 ;  /* 0x000000010a0a9824 */ /* 0x000fe400078e0a00 */
[----:B------:R-:W-:Y:S01]  /*3f10*/  IMAD R8, R0, R9, R8 ;  /* 0x0000000900087224 */ /* 0x000fe200078e0208 */
[----:B--2---:R-:W-:Y:S02]  /*3f20*/  IABS R9, R13 ;  /* 0x0000000d00097213 */ /* 0x004fe40000000000 */
[----:B----4-:R-:W-:Y:S01]  /*3f30*/  IABS R12, R6 ;  /* 0x00000006000c7213 */ /* 0x010fe20000000000 */
[----:B------:R-:W-:Y:S01]  /*3f40*/  IMAD.MOV.U32 R6, RZ, RZ, R4 ;  /* 0x000000ffff067224 */ /* 0x000fe200078e0004 */
[----:B---3--:R-:W-:-:S03]  /*3f50*/  IABS R4, R14 ;  /* 0x0000000e00047213 */ /* 0x008fc60000000000 */
[----:B------:R-:W-:Y:S02]  /*3f60*/  @!P5 IMAD.MOV R6, RZ, RZ, -R6 ;  /* 0x000000ffff06d224 */ /* 0x000fe400078e0a06 */
[----:B------:R-:W-:-:S03]  /*3f70*/  IMAD.HI.U32 R13, R21, R4, RZ ;  /* 0x00000004150d7227 */ /* 0x000fc600078e00ff */
[----:B------:R0:W-:Y:S01]  /*3f80*/  STL [R1+0x4c4], R6 ;  /* 0x0004c40601007387 */ /* 0x0001e20000100800 */
[----:B------:R-:W-:-:S04]  /*3f90*/  IMAD.HI.U32 R14, R21, R9, RZ ;  /* 0x00000009150e7227 */ /* 0x000fc800078e00ff */
[----:B0-----:R-:W-:Y:S02]  /*3fa0*/  IMAD.MOV.U32 R6, RZ, RZ, R10 ;  /* 0x000000ffff067224 */ /* 0x001fe400078e000a */
[----:B------:R-:W-:Y:S01]  /*3fb0*/  IMAD.HI.U32 R10, R21, R12, RZ ;  /* 0x0000000c150a7227 */ /* 0x000fe200078e00ff */
[----:B------:R0:W-:Y:S03]  /*3fc0*/  STL [R1+0x21a4], R21 ;  /* 0x0021a41501007387 */ /* 0x0001e60000100800 */
[----:B------:R-:W-:Y:S02]  /*3fd0*/  @!P2 IMAD.MOV R6, RZ, RZ, -R6 ;  /* 0x000000ffff06a224 */ /* 0x000fe400078e0a06 */
[----:B------:R-:W-:Y:S02]  /*3fe0*/  IMAD.MOV R10, RZ, RZ, -R10 ;  /* 0x000000ffff0a7224 */ /* 0x000fe400078e0a0a */
[----:B------:R-:W-:-:S02]  /*3ff0*/  IMAD.MOV R13, RZ, RZ, -R13 ;  /* 0x000000ffff0d7224 */ /* 0x000fc400078e0a0d */
[----:B------:R-:W-:Y:S01]  /*4000*/  IMAD.MOV R14, RZ, RZ, -R14 ;  /* 0x000000ffff0e7224 */ /* 0x000fe200078e0a0e */
[----:B0-----:R-:W2:Y:S01]  /*4010*/  LDL.LU R21, [R1+0x1dc] ;  /* 0x0001dc0001157983 */ /* 0x001ea20000300800 */
[----:B------:R-:W-:-:S03]  /*4020*/  IMAD R10, R0, R10, R12 ;  /* 0x0000000a000a7224 */ /* 0x000fc600078e020c */
[----:B------:R0:W-:Y:S01]  /*4030*/  STL [R1+0x4c0], R6 ;  /* 0x0004c00601007387 */ /* 0x0001e20000100800 */
[C---:B------:R-:W-:Y:S02]  /*4040*/  IMAD R4, R0.reuse, R13, R4 ;  /* 0x0000000d00047224 */ /* 0x040fe400078e0204 */
[C---:B------:R-:W-:Y:S01]  /*4050*/  IMAD R9, R0.reuse, R14, R9 ;  /* 0x0000000e00097224 */ /* 0x040fe200078e0209 */
[----:B0-----:R-:W3:Y:S04]  /*4060*/  LDL.LU R6, [R1+0x21a8] ;  /* 0x0021a80001067983 */ /* 0x001ee80000300800 */
[----:B------:R-:W4:Y:S04]  /*4070*/  LDL.LU R12, [R1+0x1e0] ;  /* 0x0001e000010c7983 */ /* 0x000f280000300800 */
[----:B------:R-:W3:Y:S04]  /*4080*/  LDL R13, [R1+0x1f4] ;  /* 0x0001f400010d7983 */ /* 0x000ee80000100800 */
[----:B------:R-:W4:Y:S01]  /*4090*/  LDL R14, [R1+0x1f8] ;  /* 0x0001f800010e7983 */ /* 0x000f220000100800 */
[----:B------:R-:W-:-:S02]  /*40a0*/  ISETP.GT.U32.AND P6, PT, R0, R2, PT ;  /* 0x000000020000720c */ /* 0x000fc40003fc4070 */
[C---:B------:R-:W-:Y:S02]  /*40b0*/  ISETP.GT.U32.AND P5, PT, R0.reuse, R11, PT ;  /* 0x0000000b0000720c */ /* 0x040fe40003fa4070 */
[----:B------:R-:W-:-:S09]  /*40c0*/  ISETP.GT.U32.AND P1, PT, R0, R7, PT ;  /* 0x000000070000720c */ /* 0x000fd20003f24070 */
[----:B------:R-:W-:-:S05]  /*40d0*/  @!P6 IMAD.IADD R2, R2, 0x1, -R0 ;  /* 0x000000010202e824 */ /* 0x000fca00078e0a00 */
[----:B------:R-:W-:Y:S01]  /*40e0*/  ISETP.GT.U32.AND P6, PT, R0, R2, PT ;  /* 0x000000020000720c */ /* 0x000fe20003fc4070 */
[----:B------:R-:W-:-:S04]  /*40f0*/  @!P5 IMAD.IADD R11, R11, 0x1, -R0 ;  /* 0x000000010b0bd824 */ /* 0x000fc800078e0a00 */
[----:B------:R-:W-:Y:S02]  /*4100*/  @!P3 IMAD.MOV R11, RZ, RZ, -R11 ;  /* 0x000000ffff0bb224 */ /* 0x000fe400078e0a0b */
[----:B------:R-:W-:-:S03]  /*4110*/  @!P1 IMAD.IADD R7, R7, 0x1, -R0 ;  /* 0x0000000107079824 */ /* 0x000fc600078e0a00 */
[----:B------:R3:W-:Y:S03]  /*4120*/  STL [R1+0x4bc], R11 ;  /* 0x0004bc0b01007387 */ /* 0x0007e60000100800 */
[----:B------:R-:W-:Y:S01]  /*4130*/  @!P6 IMAD.IADD R2, R2, 0x1, -R0 ;  /* 0x000000010202e824 */ /* 0x000fe200078e0a00 */
[----:B--2---:R-:W-:-:S03]  /*4140*/  ISETP.GE.AND P1, PT, R21, RZ, PT ;  /* 0x000000ff1500720c */ /* 0x004fc60003f26270 */
        /* <DEDUP_REMOVED lines=10> */
[----:B------:R-:W-:-:S02]  /*41f0*/  ISETP.GT.U32.AND P6, PT, R0, R8, PT ;  /* 0x000000080000720c */ /* 0x000fc40003fc4070 */
[----:B---3--:R-:W-:Y:S02]  /*4200*/  ISETP.GE.AND P0, PT, R14, RZ, PT ;  /* 0x000000ff0e00720c */ /* 0x008fe40003f06270 */
[----:B------:R-:W3:Y:S09]  /*4210*/  LDL.LU R14, [R1+0x204] ;  /* 0x00020400010e7983 */ /* 0x000ef20000300800 */
[----:B------:R-:W-:-:S05]  /*4220*/  @!P6 IMAD.IADD R8, R8, 0x1, -R0 ;  /* 0x000000010808e824 */ /* 0x000fca00078e0a00 */
[----:B------:R-:W-:-:S13]  /*4230*/  ISETP.GT.U32.AND P3, PT, R0, R8, PT ;  /* 0x000000080000720c */ /* 0x000fda0003f64070 */
[--C-:B------:R-:W-:Y:S01]  /*4240*/  @!P3 IMAD.IADD R8, R8, 0x1, -R0.reuse ;  /* 0x000000010808b824 */ /* 0x100fe200078e0a00 */
[----:B--2---:R-:W-:Y:S01]  /*4250*/  ISETP.GE.AND P3, PT, R13, RZ, PT ;  /* 0x000000ff0d00720c */ /* 0x004fe20003f66270 */
[----:B----4-:R-:W-:Y:S01]  /*4260*/  IMAD.HI.U32 R13, R21, R2, RZ ;  /* 0x00000002150d7227 */ /* 0x010fe200078e00ff */
[C---:B------:R-:W-:Y:S02]  /*4270*/  ISETP.GT.U32.AND P2, PT, R0.reuse, R6, PT ;  /* 0x000000060000720c */ /* 0x040fe40003f44070 */
[----:B------:R-:W-:Y:S01]  /*4280*/  ISETP.GT.U32.AND P5, PT, R0, R5, PT ;  /* 0x000000050000720c */ /* 0x000fe20003fa4070 */
[----:B---3--:R0:W-:Y:S04]  /*4290*/  STL [R1+0x219c], R14 ;  /* 0x00219c0e01007387 */ /* 0x0081e80000100800 */
[----:B0-----:R-:W2:Y:S04]  /*42a0*/  LDL R14, [R1+0x1fc] ;  /* 0x0001fc00010e7983 */ /* 0x001ea80000100800 */
[----:B------:R0:W-:Y:S04]  /*42b0*/  STL [R1+0x21a0], R2 ;  /* 0x0021a00201007387 */ /* 0x0001e80000100800 */
[----:B0-----:R-:W3:Y:S01]  /*42c0*/  LDL.LU R2, [R1+0x1ec] ;  /* 0x0001ec0001027983 */ /* 0x001ee20000300800 */
[--C-:B------:R-:W-:Y:S01]  /*42d0*/  @!P2 IMAD.IADD R6, R6, 0x1, -R0.reuse ;  /* 0x000000010606a824 */ /* 0x100fe200078e0a00 */
[----:B------:R-:W-:Y:S01]  /*42e0*/  ISETP.GT.U32.AND P2, PT, R0, R7, PT ;  /* 0x000000070000720c */ /* 0x000fe20003f44070 */
[----:B------:R-:W-:-:S03]  /*42f0*/  @!P5 IMAD.IADD R5, R5, 0x1, -R0 ;  /* 0x000000010505d824 */ /* 0x000fc600078e0a00 */
[----:B------:R-:W-:-:S09]  /*4300*/  ISETP.GT.U32.AND P5, PT, R0, R6, PT ;  /* 0x000000060000720c */ /* 0x000fd20003fa4070 */
[--C-:B------:R-:W-:Y:S01]  /*4310*/  @!P2 IMAD.IADD R7, R7, 0x1, -R0.reuse ;  /* 0x000000010707a824 */ /* 0x100fe200078e0a00 */
[C---:B------:R-:W-:Y:S02]  /*4320*/  ISETP.GT.U32.AND P2, PT, R0.reuse, R9, PT ;  /* 0x000000090000720c */ /* 0x040fe40003f44070 */
[----:B------:R-:W-:Y:S01]  /*4330*/  ISETP.GT.U32.AND P6, PT, R0, R5, PT ;  /* 0x000000050000720c */ /* 0x000fe20003fc4070 */
[----:B------:R-:W-:Y:S01]  /*4340*/  @!P5 IMAD.IADD R6, R6, 0x1, -R0 ;  /* 0x000000010606d824 */ /* 0x000fe200078e0a00 */
[----:B------:R-:W-:Y:S01]  /*4350*/  ISETP.GE.AND P5, PT, R12, RZ, PT ;  /* 0x000000ff0c00720c */ /* 0x000fe20003fa6270 */
[----:B------:R-:W-:-:S04]  /*4360*/  IMAD.HI.U32 R12, R21, R11, RZ ;  /* 0x0000000b150c7227 */ /* 0x000fc800078e00ff */
[----:B------:R-:W-:-:S04]  /*4370*/  IMAD.MOV R12, RZ, RZ, -R12 ;  /* 0x000000ffff0c7224 */ /* 0x000fc800078e0a0c */
[--C-:B------:R-:W-:Y:S02]  /*4380*/  @!P2 IMAD.IADD R9, R9, 0x1, -R0.reuse ;  /* 0x000000010909a824 */ /* 0x100fe400078e0a00 */
[----:B------:R-:W-:Y:S02]  /*4390*/  @!P4 IMAD.MOV R7, RZ, RZ, -R7 ;  /* 0x000000ffff07c224 */ /* 0x000fe400078e0a07 */
[----:B------:R-:W-:Y:S02]  /*43a0*/  IMAD R11, R0, R12, R11 ;  /* 0x0000000c000b7224 */ /* 0x000fe400078e020b */
[----:B------:R-:W4:Y:S01]  /*43b0*/  LDL.LU R12, [R1+0x200] ;  /* 0x00020000010c7983 */ /* 0x000f220000300800 */
[----:B------:R-:W-:Y:S01]  /*43c0*/  @!P6 IMAD.IADD R5, R5, 0x1, -R0 ;  /* 0x000000010505e824 */ /* 0x000fe200078e0a00 */
[----:B---3--:R-:W-:Y:S01]  /*43d0*/  ISETP.GE.AND P2, PT, R2, RZ, PT ;  /* 0x000000ff0200720c */ /* 0x008fe20003f46270 */
[----:B------:R-:W-:Y:S02]  /*43e0*/  IMAD.MOV.U32 R2, RZ, RZ, R6 ;  /* 0x000000ffff027224 */ /* 0x000fe400078e0006 */
[----:B------:R-:W3:Y:S02]  /*43f0*/  LDL.LU R6, [R1+0x1f4] ;  /* 0x0001f40001067983 */ /* 0x000ee40000300800 */
[----:B------:R-:W-:-:S02]  /*4400*/  @!P1 IMAD.MOV R2, RZ, RZ, -R2 ;  /* 0x000000ffff029224 */ /* 0x000fc400078e0a02 */
[----:B------:R0:W-:Y:S04]  /*4410*/  STL [R1+0x4b4], R7 ;  /* 0x0004b40701007387 */ /* 0x0001e80000100800 */
[----:B0-----:R-:W3:Y:S04]  /*4420*/  LDL.LU R7, [R1+0x1f8] ;  /* 0x0001f80001077983 */ /* 0x001ee80000300800 */
[----:B------:R0:W-:Y:S02]  /*4430*/  STL [R1+0x4b0], R2 ;  /* 0x0004b00201007387 */ /* 0x0001e40000100800 */
[----:B0-----:R-:W-:Y:S01]  /*4440*/  IMAD.MOV.U32 R2, RZ, RZ, R5 ;  /* 0x000000ffff027224 */ /* 0x001fe200078e0005 */
[----:B--2---:R-:W-:-:S03]  /*4450*/  IABS R5, R14 ;  /* 0x0000000e00057213 */ /* 0x004fc60000000000 */
[----:B------:R-:W-:Y:S02]  /*4460*/  @!P5 IMAD.MOV R2, RZ, RZ, -R2 ;  /* 0x000000ffff02d224 */ /* 0x000fe400078e0a02 */
[----:B------:R-:W-:Y:S02]  /*4470*/  IMAD.MOV.U32 R14, RZ, RZ, R8 ;  /* 0x000000ffff0e7224 */ /* 0x000fe400078e0008 */
[----:B------:R-:W2:Y:S04]  /*4480*/  LDL.LU R8, [R1+0x1fc] ;  /* 0x0001fc0001087983 */ /* 0x000ea80000300800 */
[----:B------:R0:W-:Y:S04]  /*4490*/  STL [R1+0x4ac], R2 ;  /* 0x0004ac0201007387 */ /* 0x0001e80000100800 */
[----:B0-----:R-:W2:Y:S01]  /*44a0*/  LDL.LU R2, [R1+0x21a0] ;  /* 0x0021a00001027983 */ /* 0x001ea20000300800 */
[----:B------:R-:W-:-:S02]  /*44b0*/  IMAD.MOV R13, RZ, RZ, -R13 ;  /* 0x000000ffff0d7224 */ /* 0x000fc400078e0a0d */
[----:B------:R-:W-:Y:S01]  /*44c0*/  @!P3 IMAD.MOV R14, RZ, RZ, -R14 ;  /* 0x000000ffff0eb224 */ /* 0x000fe200078e0a0e */
[C---:B------:R-:W-:Y:S02]  /*44d0*/  ISETP.GT.U32.AND P6, PT, R0.reuse, R4, PT ;  /* 0x000000040000720c */ /* 0x040fe40003fc4070 */
[C---:B------:R-:W-:Y:S02]  /*44e0*/  ISETP.GT.U32.AND P4, PT, R0.reuse, R10, PT ;  /* 0x0000000a0000720c */ /* 0x040fe40003f84070 */
[C---:B------:R-:W-:Y:S02]  /*44f0*/  ISETP.GT.U32.AND P1, PT, R0.reuse, R9, PT ;  /* 0x000000090000720c */ /* 0x040fe40003f24070 */
[C---:B------:R-:W-:Y:S01]  /*4500*/  ISETP.GT.U32.AND P5, PT, R0.reuse, R11, PT ;  /* 0x0000000b0000720c */ /* 0x040fe20003fa4070 */
[----:B--2---:R-:W-:Y:S02]  /*4510*/  IMAD R2, R0, R13, R2 ;  /* 0x0000000d00027224 */ /* 0x004fe400078e0202 */
[----:B------:R-:W2:Y:S04]  /*4520*/  LDL.LU R13, [R1+0x1f0] ;  /* 0x0001f000010d7983 */ /* 0x000ea80000300800 */
[----:B------:R0:W-:Y:S04]  /*4530*/  STL [R1+0x4a8], R14 ;  /* 0x0004a80e01007387 */ /* 0x0001e80000100800 */
[----:B0-----:R-:W2:Y:S01]  /*4540*/  LDL.LU R14, [R1+0x219c] ;  /* 0x00219c00010e7983 */ /* 0x001ea20000300800 */
[----:B------:R-:W-:Y:S01]  /*4550*/  @!P6 IADD3 R4, PT, PT, R4, -R0, RZ ;  /* 0x800000000404e210 */ /* 0x000fe20007ffe0ff */
[----:B------:R-:W-:Y:S01]  /*4560*/  @!P4 IMAD.IADD R10, R10, 0x1, -R0 ;  /* 0x000000010a0ac824 */ /* 0x000fe200078e0a00 */
[----:B------:R-:W-:-:S02]  /*4570*/  ISETP.GT.U32.AND P4, PT, R0, R2, PT ;  /* 0x000000020000720c */ /* 0x000fc40003f84070 */
[----:B------:R-:W-:Y:S01]  /*4580*/  ISETP.GT.U32.AND P6, PT, R0, R4, PT ;  /* 0x000000040000720c */ /* 0x000fe20003fc4070 */
[--C-:B------:R-:W-:Y:S01]  /*4590*/  @!P1 IMAD.IADD R9, R9, 0x1, -R0.reuse ;  /* 0x0000000109099824 */ /* 0x100fe200078e0a00 */
[----:B---3--:R-:W-:Y:S01]  /*45a0*/  ISETP.GE.AND P1, PT, R6, RZ, PT ;  /* 0x000000ff0600720c */ /* 0x008fe20003f26270 */
[----:B------:R-:W-:Y:S02]  /*45b0*/  @!P5 IMAD.IADD R11, R11, 0x1, -R0 ;  /* 0x000000010b0bd824 */ /* 0x000fe400078e0a00 */
[----:B------:R-:W-:Y:S02]  /*45c0*/  @!P0 IMAD.MOV R10, RZ, RZ, -R10 ;  /* 0x000000ffff0a8224 */ /* 0x000fe400078e0a0a */
[----:B------:R-:W-:-:S04]  /*45d0*/  IMAD.HI.U32 R6, R21, R5, RZ ;  /* 0x0000000515067227 */ /* 0x000fc800078e00ff */
[--C-:B------:R-:W-:Y:S01]  /*45e0*/  @!P4 IMAD.IADD R2, R2, 0x1, -R0.reuse ;  /* 0x000000010202c824 */ /* 0x100fe200078e0a00 */
[----:B------:R-:W-:Y:S01]  /*45f0*/  ISETP.GT.U32.AND P4, PT, R0, R11, PT ;  /* 0x0000000b0000720c */ /* 0x000fe20003f84070 */
[----:B------:R-:W-:Y:S01]  /*4600*/  @!P6 IMAD.IADD R4, R4, 0x1, -R0 ;  /* 0x000000010404e824 */ /* 0x000fe200078e0a00 */
[----:B------:R-:W-:Y:S01]  /*4610*/  ISETP.GE.AND P6, PT, R7, RZ, PT ;  /* 0x000000ff0700720c */ /* 0x000fe20003fc6270 */
[----:B------:R-:W-:Y:S01]  /*4620*/  IMAD.MOV R6, RZ, RZ, -R6 ;  /* 0x000000ffff067224 */ /* 0x000fe200078e0a06 */
[----:B----4-:R-:W-:Y:S01]  /*4630*/  IABS R7, R12 ;  /* 0x0000000c00077213 */ /* 0x010fe20000000000 */
[----:B------:R0:W-:Y:S02]  /*4640*/  STL [R1+0x4a4], R10 ;  /* 0x0004a40a01007387 */ /* 0x0001e40000100800 */
[----:B------:R-:W-:Y:S02]  /*4650*/  IMAD R6, R0, R6, R5 ;  /* 0x0000000600067224 */ /* 0x000fe400078e0205 */
[----:B------:R-:W-:-:S04]  /*4660*/  IMAD.HI.U32 R5, R21, R7, RZ ;  /* 0x0000000715057227 */ /* 0x000fc800078e00ff */
[----:B0-----:R-:W-:-:S04]  /*4670*/  IMAD.MOV.U32 R10, RZ, RZ, R9 ;  /* 0x000000ffff0a7224 */ /* 0x001fc800078e0009 */
[----:B------:R-:W-:Y:S02]  /*4680*/  @!P2 IMAD.MOV R10, RZ, RZ, -R10 ;  /* 0x000000ffff0aa224 */ /* 0x000fe400078e0a0a */
[----:B------:R-:W-:Y:S01]  /*4690*/  IMAD.MOV R5, RZ, RZ, -R5 ;  /* 0x000000ffff057224 */ /* 0x000fe200078e0a05 */
[----:B------:R-:W-:Y:S02]  /*46a0*/  ISETP.GE.AND P5, PT, R8, RZ, PT ;  /* 0x000000ff0800720c */ /* 0x000fe40003fa6270 */
[----:B------:R0:W-:Y:S01]  /*46b0*/  STL [R1+0x4a0], R10 ;  /* 0x0004a00a01007387 */ /* 0x0001e20000100800 */
[----:B------:R-:W-:Y:S02]  /*46c0*/  @!P4 IMAD.IADD R11, R11, 0x1, -R0 ;  /* 0x000000010b0bc824 */ /* 0x000fe400078e0a00 */
[----:B------:R-:W-:Y:S01]  /*46d0*/  IMAD R7, R0, R5, R7 ;  /* 0x0000000500077224 */ /* 0x000fe200078e0207 */
[----:B0-----:R-:W3:Y:S01]  /*46e0*/  LDL.LU R10, [R1+0x20c] ;  /* 0x00020c00010a7983 */ /* 0x001ee20000300800 */
[----:B--2---:R-:W-:-:S03]  /*46f0*/  ISETP.GE.AND P3, PT, R13, RZ, PT ;  /* 0x000000ff0d00720c */ /* 0x004fc60003f66270 */
[----:B------:R-:W2:Y:S10]  /*4700*/  LDL R13, [R1+0x210] ;  /* 0x00021000010d7983 */ /* 0x000eb40000100800 */
[----:B------:R-:W-:Y:S01]  /*4710*/  @!P3 IMAD.MOV R4, RZ, RZ, -R4 ;  /* 0x000000ffff04b224 */ /* 0x000fe200078e0a04 */
[----:B------:R-:W-:-:S02]  /*4720*/  IABS R8, R14 ;  /* 0x0000000e00087213 */ /* 0x000fc40000000000 */
[----:B------:R-:W-:Y:S02]  /*4730*/  ISETP.GE.AND P3, PT, R12, RZ, PT ;  /* 0x000000ff0c00720c */ /* 0x000fe40003f66270 */
[----:B------:R0:W-:Y:S01]  /*4740*/  STL [R1+0x49c], R4 ;  /* 0x00049c0401007387 */ /* 0x0001e20000100800 */
[----:B------:R-:W-:-:S03]  /*4750*/  ISETP.GE.AND P4, PT, R14, RZ, PT ;  /* 0x000000ff0e00720c */ /* 0x000fc60003f86270 */
[----:B------:R-:W4:Y:S04]  /*4760*/  LDL R12, [R1+0x214] ;  /* 0x00021400010c7983 */ /* 0x000f280000100800 */
[----:B------:R-:W2:Y:S04]  /*4770*/  LDL R14, [R1+0x218] ;  /* 0x00021800010e7983 */ /* 0x000ea80000100800 */
[----:B------:R-:W2:Y:S01]  /*4780*/  LDL.LU R5, [R1+0x208] ;  /* 0x0002080001057983 */ /* 0x000ea20000300800 */
[C---:B------:R-:W-:Y:S01]  /*4790*/  ISETP.GT.U32.AND P0, PT, R0.reuse, R2, PT ;  /* 0x000000020000720c */ /* 0x040fe20003f04070 */
[----:B0-----:R-:W-:Y:S01]  /*47a0*/  IMAD.MOV.U32 R4, RZ, RZ, R11 ;  /* 0x000000ffff047224 */ /* 0x001fe200078e000b */
[----:B------:R-:W-:-:S03]  /*47b0*/  ISETP.GT.U32.AND P2, PT, R0, R6, PT ;  /* 0x000000060000720c */ /* 0x000fc60003f44070 */
[----:B------:R-:W-:-:S08]  /*47c0*/  @!P1 IMAD.MOV R4, RZ, RZ, -R4 ;  /* 0x000000ffff049224 */ /* 0x000fd000078e0a04 */
[----:B------:R-:W-:Y:S01]  /*47d0*/  @!P0 IMAD.IADD R2, R2, 0x1, -R0 ;  /* 0x0000000102028824 */ /* 0x000fe200078e0a00 */
[----:B------:R-:W-:Y:S01]  /*47e0*/  STL [R1+0x498], R4 ;  /* 0x0004980401007387 */ /* 0x000fe20000100800 */
[----:B------:R-:W-:-:S04]  /*47f0*/  IMAD.HI.U32 R9, R21, R8, RZ ;  /* 0x0000000815097227 */ /* 0x000fc800078e00ff */
[----:B------:R-:W-:Y:S02]  /*4800*/  IMAD.MOV R9, RZ, RZ, -R9 ;  /* 0x000000ffff097224 */ /* 0x000fe400078e0a09 */
[----:B------:R-:W-:Y:S02]  /*4810*/  @!P2 IMAD.IADD R6, R6, 0x1, -R0 ;  /* 0x000000010606a824 */ /* 0x000fe400078e0a00 */
[----:B------:R-:W-:Y:S01]  /*4820*/  IMAD R8, R0, R9, R8 ;  /* 0x0000000900087224 */ /* 0x000fe200078e0208 */
[----:B---3--:R-:W-:Y:S02]  /*4830*/  ISETP.GE.AND P2, PT, R10, RZ, PT ;  /* 0x000000ff0a00720c */ /* 0x008fe40003f46270 */
[----:B------:R-:W-:Y:S02]  /*4840*/  IABS R9, R10 ;  /* 0x0000000a00097213 */ /* 0x000fe40000000000 */
[----:B--2---:R-:W-:Y:S02]  /*4850*/  ISETP.GE.AND P0, PT, R5, RZ, PT ;  /* 0x000000ff0500720c */ /* 0x004fe40003f06270 */
[----:B------:R-:W-:-:S02]  /*4860*/  IABS R11, R5 ;  /* 0x00000005000b7213 */ /* 0x000fc40000000000 */
[----:B------:R-:W-:Y:S01]  /*4870*/  IABS R5, R13 ;  /* 0x0000000d00057213 */ /* 0x000fe20000000000 */
[----:B------:R-:W-:-:S04]  /*4880*/  IMAD.MOV.U32 R13, RZ, RZ, R2 ;  /* 0x000000ffff0d7224 */ /* 0x000fc800078e0002 */
[----:B------:R-:W-:-:S05]  /*4890*/  @!P6 IMAD.MOV R13, RZ, RZ, -R13 ;  /* 0x000000ffff0de224 */ /* 0x000fca00078e0a0d */
[----:B------:R0:W-:Y:S02]  /*48a0*/  STL [R1+0x494], R13 ;  /* 0x0004940d01007387 */ /* 0x0001e40000100800 */
[----:B0-----:R-:W-:-:S04]  /*48b0*/  IMAD.HI.U32 R13, R21, R5, RZ ;  /* 0x00000005150d7227 */ /* 0x001fc800078e00ff */
[----:B------:R-:W-:Y:S01]  /*48c0*/  IMAD.MOV R13, RZ, RZ, -R13 ;  /* 0x000000ffff0d7224 */ /* 0x000fe200078e0a0d */
[----:B------:R-:W-:Y:S02]  /*48d0*/  IABS R10, R14 ;  /* 0x0000000e000a7213 */ /* 0x000fe40000000000 */
[----:B------:R-:W2:Y:S01]  /*48e0*/  LDL R14, [R1+0x224] ;  /* 0x00022400010e7983 */ /* 0x000ea20000100800 */
[----:B------:R-:W-:-:S03]  /*48f0*/  IMAD R5, R0, R13, R5 ;  /* 0x0000000d00057224 */ /* 0x000fc600078e0205 */
[----:B------:R-:W3:Y:S04]  /*4900*/  LDL R13, [R1+0x220] ;  /* 0x00022000010d7983 */ /* 0x000ee80000100800 */
[----:B------:R0:W-:Y:S04]  /*4910*/  STL [R1+0x2198], R5 ;  /* 0x0021980501007387 */ /* 0x0001e80000100800 */
[----:B0-----:R-:W2:Y:S01]  /*4920*/  LDL R5, [R1+0x21c] ;  /* 0x00021c0001057983 */ /* 0x001ea20000100800 */
[C---:B------:R-:W-:Y:S02]  /*4930*/  ISETP.GT.U32.AND P1, PT, R0.reuse, R6, PT ;  /* 0x000000060000720c */ /* 0x040fe40003f24070 */
[----:B------:R-:W-:-:S02]  /*4940*/  ISETP.GT.U32.AND P6, PT, R0, R7, PT ;  /* 0x000000070000720c */ /* 0x000fc40003fc4070 */
[----:B----4-:R-:W-:Y:S01]  /*4950*/  IABS R4, R12 ;  /* 0x0000000c00047213 */ /* 0x010fe20000000000 */
[----:B------:R-:W-:-:S08]  /*4960*/  IMAD.HI.U32 R12, R21, R9, RZ ;  /* 0x00000009150c7227 */ /* 0x000fd000078e00ff */
[----:B------:R-:W-:Y:S01]  /*4970*/  @!P1 IMAD.IADD R6, R6, 0x1, -R0 ;  /* 0x0000000106069824 */ /* 0x000fe200078e0a00 */
[C---:B------:R-:W-:Y:S01]  /*4980*/  ISETP.GT.U32.AND P1, PT, R0.reuse, R8, PT ;  /* 0x000000080000720c */ /* 0x040fe20003f24070 */
[----:B------:R-:W-:Y:S02]  /*4990*/  IMAD.MOV R12, RZ, RZ, -R12 ;  /* 0x000000ffff0c7224 */ /* 0x000fe400078e0a0c */
[----:B------:R-:W-:Y:S02]  /*49a0*/  @!P6 IMAD.IADD R7, R7, 0x1, -R0 ;  /* 0x000000010707e824 */ /* 0x000fe400078e0a00 */
[----:B------:R-:W-:Y:S02]  /*49b0*/  IMAD R9, R0, R12, R9 ;  /* 0x0000000c00097224 */ /* 0x000fe400078e0209 */
[----:B------:R-:W-:-:S04]  /*49c0*/  IMAD.HI.U32 R12, R21, R4, RZ ;  /* 0x00000004150c7227 */ /* 0x000fc800078e00ff */
[----:B------:R-:W-:-:S04]  /*49d0*/  IMAD.HI.U32 R2, R21, R11, RZ ;  /* 0x0000000b15027227 */ /* 0x000fc800078e00ff */
[----:B------:R-:W-:Y:S01]  /*49e0*/  @!P1 IMAD.IADD R8, R8, 0x1, -R0 ;  /* 0x0000000108089824 */ /* 0x000fe200078e0a00 */
[C---:B------:R-:W-:Y:S01]  /*49f0*/  ISETP.GT.U32.AND P1, PT, R0.reuse, R7, PT ;  /* 0x000000070000720c */ /* 0x040fe20003f24070 */
[----:B------:R-:W-:Y:S02]  /*4a00*/  IMAD.MOV R12, RZ, RZ, -R12 ;  /* 0x000000ffff0c7224 */ /* 0x000fe400078e0a0c */
[----:B------:R-:W-:Y:S02]  /*4a10*/  IMAD.MOV R2, RZ, RZ, -R2 ;  /* 0x000000ffff027224 */ /* 0x000fe400078e0a02 */
[C---:B------:R-:W-:Y:S02]  /*4a20*/  IMAD R4, R0.reuse, R12, R4 ;  /* 0x0000000c00047224 */ /* 0x040fe400078e0204 */
[----:B------:R-:W-:Y:S02]  /*4a30*/  IMAD R2, R0, R2, R11 ;  /* 0x0000000200027224 */ /* 0x000fe400078e020b */
[----:B------:R-:W-:-:S04]  /*4a40*/  IMAD.HI.U32 R11, R21, R10, RZ ;  /* 0x0000000a150b7227 */ /* 0x000fc800078e00ff */
[----:B------:R-:W-:Y:S02]  /*4a50*/  IMAD.MOV R11, RZ, RZ, -R11 ;  /* 0x000000ffff0b7224 */ /* 0x000fe400078e0a0b */
[----:B------:R-:W-:Y:S02]  /*4a60*/  @!P1 IMAD.IADD R7, R7, 0x1, -R0 ;  /* 0x0000000107079824 */ /* 0x000fe400078e0a00 */
[----:B------:R-:W-:Y:S01]  /*4a70*/  IMAD R10, R0, R11, R10 ;  /* 0x0000000b000a7224 */ /* 0x000fe200078e020a */
[----:B---3--:R-:W-:Y:S02]  /*4a80*/  IABS R11, R13 ;  /* 0x0000000d000b7213 */ /* 0x008fe40000000000 */
[----:B--2---:R-:W-:Y:S02]  /*4a90*/  IABS R12, R5 ;  /* 0x00000005000c7213 */ /* 0x004fe40000000000 */
[----:B------:R-:W-:Y:S02]  /*4aa0*/  MOV R5, R6 ;  /* 0x0000000600057202 */ /* 0x000fe40000000f00 */
[----:B------:R-:W-:-:S03]  /*4ab0*/  IABS R6, R14 ;  /* 0x0000000e00067213 */ /* 0x000fc60000000000 */
        /* <DEDUP_REMOVED lines=50> */
[C---:B------:R-:W-:Y:S01]  /*4de0*/  ISETP.GT.U32.AND P5, PT, R0.reuse, R4, PT ;  /* 0x000000040000720c */ /* 0x040fe20003fa4070 */
        /* <DEDUP_REMOVED lines=15> */
[----:B------:R-:W-:Y:S02]  /*4ee0*/  @!P3 IMAD.IADD R11, R11, 0x1, -R0 ;  /* 0x000000010b0bb824 */ /* 0x000fe400078e0a00 */
        /* <DEDUP_REMOVED lines=21> */
[C---:B------:R-:W-:Y:S01]  /*5040*/  ISETP.GT.U32.AND P2, PT, R0.reuse, R7, PT ;  /* 0x000000070000720c */ /* 0x040fe20003f44070 */
[----:B--2---:R-:W-:Y:S02]  /*5050*/  IMAD R2, R0, R13, R2 ;  /* 0x0000000d00027224 */ /* 0x004fe400078e0202 */
[----:B------:R-:W2:Y:S04]  /*5060*/  LDL.LU R13, [R1+0x224] ;  /* 0x00022400010d7983 */ /* 0x000ea80000300800 */
[----:B------:R0:W-:Y:S04]  /*5070*/  STL [R1+0x470], R14 ;  /* 0x0004700e01007387 */ /* 0x0001e80000100800 */
[----:B0-----:R-:W3:Y:S01]  /*5080*/  LDL.LU R14, [R1+0x218c] ;  /* 0x00218c00010e7983 */ /* 0x001ee20000300800 */
[----:B------:R-:W-:Y:S01]  /*5090*/  @!P6 IMAD.IADD R6, R6, 0x1, -R0 ;  /* 0x000000010606e824 */ /* 0x000fe200078e0a00 */
[----:B------:R-:W-:-:S04]  /*50a0*/  ISETP.GT.U32.AND P1, PT, R0, R11, PT ;  /* 0x0000000b0000720c */ /* 0x000fc80003f24070 */
[C---:B------:R-:W-:Y:S02]  /*50b0*/  ISETP.GT.U32.AND P6, PT, R0.reuse, R6, PT ;  /* 0x000000060000720c */ /* 0x040fe40003fc4070 */
[----:B------:R-:W-:Y:S02]  /*50c0*/  @!P2 IADD3 R7, PT, PT, R7, -R0, RZ ;  /* 0x800000000707a210 */ /* 0x000fe40007ffe0ff */
[----:B------:R-:W-:-:S05]  /*50d0*/  ISETP.GT.U32.AND P5, PT, R0, R8, PT ;  /* 0x000000080000720c */ /* 0x000fca0003fa4070 */
[----:B------:R-:W-:-:S04]  /*50e0*/  @!P1 IMAD.IADD R11, R11, 0x1, -R0 ;  /* 0x000000010b0b9824 */ /* 0x000fc800078e0a00 */
[--C-:B------:R-:W-:Y:S02]  /*50f0*/  @!P6 IMAD.IADD R6, R6, 0x1, -R0.reuse ;  /* 0x000000010606e824 */ /* 0x100fe400078e0a00 */
[----:B------:R-:W-:Y:S02]  /*5100*/  @!P0 IMAD.MOV R7, RZ, RZ, -R7 ;  /* 0x000000ffff078224 */ /* 0x000fe400078e0a07 */
[----:B------:R-:W-:Y:S01]  /*5110*/  @!P3 IMAD.MOV R11, RZ, RZ, -R11 ;  /* 0x000000ffff0bb224 */ /* 0x000fe200078e0a0b */
[----:B------:R-:W-:Y:S02]  /*5120*/  ISETP.GT.U32.AND P2, PT, R0, R2, PT ;  /* 0x000000020000720c */ /* 0x000fe40003f44070 */
[----:B------:R-:W-:Y:S04]  /*5130*/  STL [R1+0x46c], R7 ;  /* 0x00046c0701007387 */ /* 0x000fe80000100800 */
[----:B------:R0:W-:Y:S01]  /*5140*/  STL [R1+0x468], R11 ;  /* 0x0004680b01007387 */ /* 0x0001e20000100800 */
[----:B------:R-:W-:-:S03]  /*5150*/  @!P5 IMAD.IADD R8, R8, 0x1, -R0 ;  /* 0x000000010808d824 */ /* 0x000fc600078e0a00 */
[----:B0-----:R-:W4:Y:S03]  /*5160*/  LDL.LU R11, [R1+0x23c] ;  /* 0x00023c00010b7983 */ /* 0x001f260000300800 */
[----:B------:R-:W-:Y:S01]  /*5170*/  @!P2 IMAD.IADD R2, R2, 0x1, -R0 ;  /* 0x000000010202a824 */ /* 0x000fe200078e0a00 */
[----:B------:R-:W-:Y:S02]  /*5180*/  ISETP.GT.U32.AND P2, PT, R0, R8, PT ;  /* 0x000000080000720c */ /* 0x000fe40003f44070 */
[----:B------:R-:W-:-:S11]  /*5190*/  ISETP.GE.AND P5, PT, R10, RZ, PT ;  /* 0x000000ff0a00720c */ /* 0x000fd60003fa6270 */
[----:B------:R-:W-:Y:S01]  /*51a0*/  @!P2 IMAD.IADD R8, R8, 0x1, -R0 ;  /* 0x000000010808a824 */ /* 0x000fe200078e0a00 */
[----:B--2---:R-:W-:Y:S01]  /*51b0*/  ISETP.GE.AND P4, PT, R13, RZ, PT ;  /* 0x000000ff0d00720c */ /* 0x004fe20003f86270 */
[----:B------:R-:W-:Y:S02]  /*51c0*/  IMAD.MOV.U32 R13, RZ, RZ, R6 ;  /* 0x000000ffff0d7224 */ /* 0x000fe400078e0006 */
[----:B------:R-:W2:Y:S10]  /*51d0*/  LDL.LU R6, [R1+0x240] ;  /* 0x0002400001067983 */ /* 0x000eb40000300800 */
[----:B------:R-:W-:-:S05]  /*51e0*/  @!P4 IMAD.MOV R13, RZ, RZ, -R13 ;  /* 0x000000ffff0dc224 */ /* 0x000fca00078e0a0d */
[----:B------:R0:W-:Y:S04]  /*51f0*/  STL [R1+0x464], R13 ;  /* 0x0004640d01007387 */ /* 0x0001e80000100800 */
[----:B0-----:R-:W2:Y:S01]  /*5200*/  LDL R13, [R1+0x244] ;  /* 0x00024400010d7983 */ /* 0x001ea20000100800 */
[----:B---3--:R-:W-:Y:S02]  /*5210*/  IABS R10, R14 ;  /* 0x0000000e000a7213 */ /* 0x008fe40000000000 */
[----:B------:R-:W-:Y:S02]  /*5220*/  ISETP.GE.AND P2, PT, R14, RZ, PT ;  /* 0x000000ff0e00720c */ /* 0x000fe40003f46270 */
[----:B------:R-:W3:Y:S01]  /*5230*/  LDL R14, [R1+0x24c] ;  /* 0x00024c00010e7983 */ /* 0x000ee20000100800 */
[----:B------:R-:W-:Y:S01]  /*5240*/  ISETP.GT.U32.AND P0, PT, R0, R2, PT ;  /* 0x000000020000720c */ /* 0x000fe20003f04070 */
[----:B------:R-:W-:Y:S01]  /*5250*/  IMAD.HI.U32 R7, R21, R10, RZ ;  /* 0x0000000a15077227 */ /* 0x000fe200078e00ff */
[----:B------:R-:W-:-:S02]  /*5260*/  ISETP.GE.AND P1, PT, R5, RZ, PT ;  /* 0x000000ff0500720c */ /* 0x000fc40003f26270 */
[----:B------:R-:W-:Y:S01]  /*5270*/  ISETP.GE.AND P6, PT, R9, RZ, PT ;  /* 0x000000ff0900720c */ /* 0x000fe20003fc6270 */
[----:B------:R-:W-:-:S04]  /*5280*/  IMAD.MOV R7, RZ, RZ, -R7 ;  /* 0x000000ffff077224 */ /* 0x000fc800078e0a07 */
[----:B------:R-:W-:-:S04]  /*5290*/  IMAD R10, R0, R7, R10 ;  /* 0x00000007000a7224 */ /* 0x000fc800078e020a */
[----:B------:R-:W-:Y:S01]  /*52a0*/  @!P0 IMAD.IADD R2, R2, 0x1, -R0 ;  /* 0x0000000102028824 */ /* 0x000fe200078e0a00 */
[----:B----4-:R-:W-:Y:S01]  /*52b0*/  IABS R9, R12 ;  /* 0x0000000c00097213 */ /* 0x010fe20000000000 */
[----:B------:R-:W-:Y:S01]  /*52c0*/  @!P1 IMAD.MOV R8, RZ, RZ, -R8 ;  /* 0x000000ffff089224 */ /* 0x000fe200078e0a08 */
[----:B------:R-:W-:Y:S02]  /*52d0*/  ISETP.GE.AND P4, PT, R12, RZ, PT ;  /* 0x000000ff0c00720c */ /* 0x000fe40003f86270 */
[----:B------:R-:W4:Y:S04]  /*52e0*/  LDL R12, [R1+0x248] ;  /* 0x00024800010c7983 */ /* 0x000f280000100800 */
[----:B------:R-:W-:Y:S01]  /*52f0*/  STL [R1+0x460], R8 ;  /* 0x0004600801007387 */ /* 0x000fe20000100800 */
[----:B------:R-:W-:-:S04]  /*5300*/  IMAD.HI.U32 R5, R21, R4, RZ ;  /* 0x0000000415057227 */ /* 0x000fc800078e00ff */
[----:B------:R-:W-:Y:S01]  /*5310*/  IMAD.MOV R5, RZ, RZ, -R5 ;  /* 0x000000ffff057224 */ /* 0x000fe200078e0a05 */
[----:B--2---:R-:W-:Y:S01]  /*5320*/  IABS R7, R13 ;  /* 0x0000000d00077213 */ /* 0x004fe20000000000 */
[----:B------:R-:W-:-:S04]  /*5330*/  IMAD.MOV.U32 R13, RZ, RZ, R2 ;  /* 0x000000ffff0d7224 */ /* 0x000fc800078e0002 */
[----:B------:R-:W-:-:S05]  /*5340*/  @!P6 IMAD.MOV R13, RZ, RZ, -R13 ;  /* 0x000000ffff0de224 */ /* 0x000fca00078e0a0d */
[----:B------:R0:W-:Y:S02]  /*5350*/  STL [R1+0x45c], R13 ;  /* 0x00045c0d01007387 */ /* 0x0001e40000100800 */
[----:B0-----:R-:W-:-:S04]  /*5360*/  IMAD.HI.U32 R13, R21, R7, RZ ;  /* 0x00000007150d7227 */ /* 0x001fc800078e00ff */
[----:B------:R-:W-:Y:S01]  /*5370*/  IMAD.MOV R13, RZ, RZ, -R13 ;  /* 0x000000ffff0d7224 */ /* 0x000fe200078e0a0d */
[----:B---3--:R-:W-:Y:S02]  /*5380*/  IABS R8, R14 ;  /* 0x0000000e00087213 */ /* 0x008fe40000000000 */
[----:B------:R-:W2:Y:S01]  /*5390*/  LDL R14, [R1+0x258] ;  /* 0x00025800010e7983 */ /* 0x000ea20000100800 */
[----:B------:R-:W-:-:S03]  /*53a0*/  IMAD R7, R0, R13, R7 ;  /* 0x0000000d00077224 */ /* 0x000fc600078e0207 */
[----:B------:R-:W3:Y:S04]  /*53b0*/  LDL R13, [R1+0x254] ;  /* 0x00025400010d7983 */ /* 0x000ee80000100800 */
[----:B------:R0:W-:Y:S04]  /*53c0*/  STL [R1+0x2188], R7 ;  /* 0x0021880701007387 */ /* 0x0001e80000100800 */
[----:B0-----:R-:W2:Y:S01]  /*53d0*/  LDL R7, [R1+0x250] ;  /* 0x0002500001077983 */ /* 0x001ea20000100800 */
[----:B------:R-:W-:-:S05]  /*53e0*/  IMAD R5, R0, R5, R4 ;  /* 0x0000000500057224 */ /* 0x000fca00078e0204 */
[----:B------:R-:W-:Y:S01]  /*53f0*/  ISETP.GT.U32.AND P3, PT, R0, R5, PT ;  /* 0x000000050000720c */ /* 0x000fe20003f64070 */
[----:B------:R-:W-:-:S04]  /*5400*/  IMAD.HI.U32 R4, R21, R9, RZ ;  /* 0x0000000915047227 */ /* 0x000fc800078e00ff */
[----:B------:R-:W-:-:S08]  /*5410*/  IMAD.MOV R4, RZ, RZ, -R4 ;  /* 0x000000ffff047224 */ /* 0x000fd000078e0a04 */
[----:B------:R-:W-:-:S05]  /*5420*/  @!P3 IMAD.IADD R5, R5, 0x1, -R0 ;  /* 0x000000010505b824 */ /* 0x000fca00078e0a00 */
[C---:B------:R-:W-:Y:S01]  /*5430*/  ISETP.GT.U32.AND P1, PT, R0.reuse, R5, PT ;  /* 0x000000050000720c */ /* 0x040fe20003f24070 */
[----:B------:R-:W-:Y:S01]  /*5440*/  IMAD R9, R0, R4, R9 ;  /* 0x0000000400097224 */ /* 0x000fe200078e0209 */
[----:B------:R-:W-:-:S04]  /*5450*/  IABS R4, R6 ;  /* 0x0000000600047213 */ /* 0x000fc80000000000 */
[----:B------:R-:W-:Y:S02]  /*5460*/  ISETP.GT.U32.AND P6, PT, R0, R9, PT ;  /* 0x000000090000720c */ /* 0x000fe40003fc4070 */
[----:B------:R-:W-:Y:S02]  /*5470*/  ISETP.GE.AND P3, PT, R6, RZ, PT ;  /* 0x000000ff0600720c */ /* 0x000fe40003f66270 */
[----:B----4-:R-:W-:-:S03]  /*5480*/  IABS R6, R12 ;  /* 0x0000000c00067213 */ /* 0x010fc60000000000 */
[----:B------:R-:W-:Y:S01]  /*5490*/  @!P1 IMAD.IADD R5, R5, 0x1, -R0 ;  /* 0x0000000105059824 */ /* 0x000fe200078e0a00 */
[C---:B------:R-:W-:Y:S01]  /*54a0*/  ISETP.GT.U32.AND P1, PT, R0.reuse, R10, PT ;  /* 0x0000000a0000720c */ /* 0x040fe20003f24070 */
[----:B------:R-:W-:Y:S01]  /*54b0*/  IMAD.HI.U32 R12, R21, R4, RZ ;  /* 0x00000004150c7227 */ /* 0x000fe200078e00ff */
[----:B------:R-:W-:Y:S02]  /*54c0*/  ISETP.GE.AND P0, PT, R11, RZ, PT ;  /* 0x000000ff0b00720c */ /* 0x000fe40003f06270 */
[----:B------:R-:W-:Y:S01]  /*54d0*/  IABS R11, R11 ;  /* 0x0000000b000b7213 */ /* 0x000fe20000000000 */
[----:B------:R-:W-:Y:S02]  /*54e0*/  IMAD.MOV R12, RZ, RZ, -R12 ;  /* 0x000000ffff0c7224 */ /* 0x000fe400078e0a0c */
[----:B------:R-:W-:Y:S02]  /*54f0*/  @!P6 IMAD.IADD R9, R9, 0x1, -R0 ;  /* 0x000000010909e824 */ /* 0x000fe400078e0a00 */
[----:B------:R-:W-:-:S02]  /*5500*/  IMAD R4, R0, R12, R4 ;  /* 0x0000000c00047224 */ /* 0x000fc400078e0204 */
        /* <DEDUP_REMOVED lines=13> */
[----:B--2---:R-:W-:Y:S01]  /*55e0*/  IABS R12, R7 ;  /* 0x00000007000c7213 */ /* 0x004fe20000000000 */
[----:B------:R-:W-:Y:S01]  /*55f0*/  IMAD.MOV.U32 R7, RZ, RZ, R5 ;  /* 0x000000ffff077224 */ /* 0x000fe200078e0005 */
        /* <DEDUP_REMOVED lines=28> */
[----:B------:R-:W-:-:S06]  /*57c0*/  @!P1 IMAD.IADD R4, R4, 0x1, -R0 ;  /* 0x0000000104049824 */ /* 0x000fcc00078e0a00 */
[----:B------:R-:W-:Y:S01]  /*57d0*/  @!P6 IADD3 R2, PT, PT, R2, -R0, RZ ;  /* 0x800000000202e210 */ /* 0x000fe20007ffe0ff */
[----:B------:R3:W-:Y:S01]  /*57e0*/  STL [R1+0x450], R10 ;  /* 0x0004500a01007387 */ /* 0x0007e20000100800 */
        /* <DEDUP_REMOVED lines=39> */
[----:B------:R-:W-:Y:S01]  /*5a60*/  @!P6 IMAD.IADD R6, R6, 0x1, -R0 ;  /* 0x000000010606e824 */ /* 0x000fe200078e0a00 */
[----:B------:R-:W4:Y:S01]  /*5a70*/  LDL.LU R12, [R1+0x268] ;  /* 0x00026800010c7983 */ /* 0x000f220000300800 */
[----:B---3--:R-:W-:Y:S01]  /*5a80*/  ISETP.GE.AND P4, PT, R2, RZ, PT ;  /* 0x000000ff0200720c */ /* 0x008fe20003f86270 */
[----:B------:R-:W-:Y:S02]  /*5a90*/  IMAD.MOV.U32 R2, RZ, RZ, R7 ;  /* 0x000000ffff027224 */ /* 0x000fe400078e0007 */
[----:B------:R-:W3:Y:S02]  /*5aa0*/  LDL.LU R7, [R1+0x260] ;  /* 0x0002600001077983 */ /* 0x000ee40000300800 */
[----:B------:R-:W-:-:S02]  /*5ab0*/  @!P1 IMAD.MOV R2, RZ, RZ, -R2 ;  /* 0x000000ffff029224 */ /* 0x000fc400078e0a02 */
[----:B------:R-:W-:Y:S04]  /*5ac0*/  STL [R1+0x448], R4 ;  /* 0x0004480401007387 */ /* 0x000fe80000100800 */
[----:B------:R0:W-:Y:S02]  /*5ad0*/  STL [R1+0x444], R2 ;  /* 0x0004440201007387 */ /* 0x0001e40000100800 */
[----:B0-----:R-:W-:Y:S01]  /*5ae0*/  IMAD.MOV.U32 R2, RZ, RZ, R6 ;  /* 0x000000ffff027224 */ /* 0x001fe200078e0006 */
[----:B--2---:R-:W-:Y:S01]  /*5af0*/  IABS R4, R14 ;  /* 0x0000000e00047213 */ /* 0x004fe20000000000 */
[----:B------:R-:W2:Y:S02]  /*5b00*/  LDL.LU R6, [R1+0x25c] ;  /* 0x00025c0001067983 */ /* 0x000ea40000300800 */
[----:B------:R-:W-:-:S02]  /*5b10*/  @!P5 IMAD.MOV R2, RZ, RZ, -R2 ;  /* 0x000000ffff02d224 */ /* 0x000fc400078e0a02 */
        /* <DEDUP_REMOVED lines=8> */
[C---:B--2---:R-:W-:Y:S02]  /*5ba0*/  IMAD R2, R0.reuse, R13, R2 ;  /* 0x0000000d00027224 */ /* 0x044fe400078e0202 */
[----:B------:R-:W2:Y:S04]  /*5bb0*/  LDL.LU R13, [R1+0x258] ;  /* 0x00025800010d7983 */ /* 0x000ea80000300800 */
[----:B------:R0:W-:Y:S04]  /*5bc0*/  STL [R1+0x43c], R14 ;  /* 0x00043c0e01007387 */ /* 0x0001e80000100800 */
[----:B0-----:R-:W3:Y:S01]  /*5bd0*/  LDL.LU R14, [R1+0x217c] ;  /* 0x00217c00010e7983 */ /* 0x001ee20000300800 */
[----:B------:R-:W-:Y:S01]  /*5be0*/  @!P6 IMAD.IADD R5, R5, 0x1, -R0 ;  /* 0x000000010505e824 */ /* 0x000fe200078e0a00 */
[----:B------:R-:W-:-:S04]  /*5bf0*/  ISETP.GT.U32.AND P1, PT, R0, R11, PT ;  /* 0x0000000b0000720c */ /* 0x000fc80003f24070 */
[C---:B------:R-:W-:Y:S01]  /*5c00*/  ISETP.GT.U32.AND P6, PT, R0.reuse, R5, PT ;  /* 0x000000050000720c */ /* 0x040fe20003fc4070 */
[----:B------:R-:W-:Y:S01]  /*5c10*/  @!P3 IMAD.IADD R9, R9, 0x1, -R0 ;  /* 0x000000010909b824 */ /* 0x000fe200078e0a00 */
[----:B------:R-:W-:-:S03]  /*5c20*/  ISETP.GT.U32.AND P5, PT, R0, R10, PT ;  /* 0x0000000a0000720c */ /* 0x000fc60003fa4070 */
[----:B------:R-:W-:-:S04]  /*5c30*/  @!P0 IMAD.MOV R9, RZ, RZ, -R9 ;  /* 0x000000ffff098224 */ /* 0x000fc800078e0a09 */
[----:B------:R-:W-:-:S04]  /*5c40*/  @!P1 IMAD.IADD R11, R11, 0x1, -R0 ;  /* 0x000000010b0b9824 */ /* 0x000fc800078e0a00 */
[--C-:B------:R-:W-:Y:S01]  /*5c50*/  @!P6 IMAD.IADD R5, R5, 0x1, -R0.reuse ;  /* 0x000000010505e824 */ /* 0x100fe200078e0a00 */
[----:B------:R-:W-:Y:S02]  /*5c60*/  @!P4 IADD3 R11, PT, PT, -R11, RZ, RZ ;  /* 0x000000ff0b0bc210 */ /* 0x000fe40007ffe1ff */
[----:B------:R-:W-:Y:S01]  /*5c70*/  ISETP.GT.U32.AND P3, PT, R0, R2, PT ;  /* 0x000000020000720c */ /* 0x000fe20003f64070 */
[----:B------:R-:W-:Y:S04]  /*5c80*/  STL [R1+0x438], R9 ;  /* 0x0004380901007387 */ /* 0x000fe80000100800 */
[----:B------:R0:W-:Y:S01]  /*5c90*/  STL [R1+0x434], R11 ;  /* 0x0004340b01007387 */ /* 0x0001e20000100800 */
[----:B------:R-:W-:-:S03]  /*5ca0*/  @!P5 IMAD.IADD R10, R10, 0x1, -R0 ;  /* 0x000000010a0ad824 */ /* 0x000fc600078e0a00 */
[----:B0-----:R-:W4:Y:S04]  /*5cb0*/  LDL.LU R11, [R1+0x270] ;  /* 0x00027000010b7983 */ /* 0x001f280000300800 */
        /* <DEDUP_REMOVED lines=13> */
[----:B------:R-:W-:-:S02]  /*5d90*/  ISETP.GE.AND P1, PT, R6, RZ, PT ;  /* 0x000000ff0600720c */ /* 0x000fc40003f26270 */
[----:B------:R-:W-:Y:S02]  /*5da0*/  ISETP.GT.U32.AND P0, PT, R0, R2, PT ;  /* 0x000000020000720c */ /* 0x000fe40003f04070 */
[----:B------:R-:W-:Y:S02]  /*5db0*/  ISETP.GE.AND P6, PT, R7, RZ, PT ;  /* 0x000000ff0700720c */ /* 0x000fe40003fc6270 */
[----:B----4-:R-:W-:Y:S02]  /*5dc0*/  IABS R7, R12 ;  /* 0x0000000c00077213 */ /* 0x010fe40000000000 */
[----:B------:R-:W-:Y:S02]  /*5dd0*/  ISETP.GE.AND P2, PT, R12, RZ, PT ;  /* 0x000000ff0c00720c */ /* 0x000fe40003f46270 */
[----:B------:R-:W4:Y:S03]  /*5de0*/  LDL R12, [R1+0x27c] ;  /* 0x00027c00010c7983 */ /* 0x000f260000100800 */
[----:B------:R-:W-:-:S02]  /*5df0*/  @!P1 IMAD.MOV R10, RZ, RZ, -R10 ;  /* 0x000000ffff0a9224 */ /* 0x000fc400078e0a0a */
[----:B------:R-:W-:-:S03]  /*5e00*/  @!P0 IMAD.IADD R2, R2, 0x1, -R0 ;  /* 0x0000000102028824 */ /* 0x000fc600078e0a00 */
[----:B------:R2:W-:Y:S01]  /*5e10*/  STL [R1+0x42c], R10 ;  /* 0x00042c0a01007387 */ /* 0x0005e20000100800 */
[----:B------:R-:W-:-:S04]  /*5e20*/  IMAD.HI.U32 R6, R21, R4, RZ ;  /* 0x0000000415067227 */ /* 0x000fc800078e00ff */
[----:B------:R-:W-:-:S04]  /*5e30*/  IMAD.MOV R6, RZ, RZ, -R6 ;  /* 0x000000ffff067224 */ /* 0x000fc800078e0a06 */
[----:B------:R-:W-:Y:S02]  /*5e40*/  IMAD R6, R0, R6, R4 ;  /* 0x0000000600067224 */ /* 0x000fe400078e0204 */
[----:B------:R-:W-:-:S04]  /*5e50*/  IMAD.HI.U32 R4, R21, R7, RZ ;  /* 0x0000000715047227 */ /* 0x000fc800078e00ff */
[----:B------:R-:W-:-:S04]  /*5e60*/  IMAD.MOV R4, RZ, RZ, -R4 ;  /* 0x000000ffff047224 */ /* 0x000fc800078e0a04 */
[----:B------:R-:W-:Y:S01]  /*5e70*/  IMAD R7, R0, R4, R7 ;  /* 0x0000000400077224 */ /* 0x000fe200078e0207 */
        /* <DEDUP_REMOVED lines=12> */
[----:B------:R-:W-:Y:S01]  /*5f40*/  ISETP.GT.U32.AND P4, PT, R0, R6, PT ;  /* 0x000000060000720c */ /* 0x000fe20003f84070 */
[----:B------:R-:W-:-:S04]  /*5f50*/  IMAD.HI.U32 R9, R21, R8, RZ ;  /* 0x0000000815097227 */ /* 0x000fc800078e00ff */
[----:B------:R-:W-:-:S04]  /*5f60*/  IMAD.MOV R9, RZ, RZ, -R9 ;  /* 0x000000ffff097224 */ /* 0x000fc800078e0a09 */
[----:B------:R-:W-:Y:S01]  /*5f70*/  IMAD R8, R0, R9, R8 ;  /* 0x0000000900087224 */ /* 0x000fe200078e0208 */
[----:B------:R-:W-:-:S03]  /*5f80*/  IABS R9, R5 ;  /* 0x0000000500097213 */ /* 0x000fc60000000000 */
[----:B------:R-:W-:Y:S01]  /*5f90*/  @!P4 IMAD.IADD R6, R6, 0x1, -R0 ;  /* 0x000000010606c824 */ /* 0x000fe200078e0a00 */
[----:B------:R-:W-:Y:S02]  /*5fa0*/  ISETP.GE.AND P4, PT, R5, RZ, PT ;  /* 0x000000ff0500720c */ /* 0x000fe40003f86270 */
[----:B----4-:R-:W-:Y:S01]  /*5fb0*/  IABS R5, R12 ;  /* 0x0000000c00057213 */ /* 0x010fe20000000000 */
[----:B------:R-:W-:Y:S01]  /*5fc0*/  IMAD.HI.U32 R12, R21, R9, RZ ;  /* 0x00000009150c7227 */ /* 0x000fe200078e00ff */
[----:B------:R-:W-:-:S03]  /*5fd0*/  ISETP.GT.U32.AND P1, PT, R0, R6, PT ;  /* 0x000000060000720c */ /* 0x000fc60003f24070 */
[----:B------:R-:W-:-:S04]  /*5fe0*/  IMAD.MOV R12, RZ, RZ, -R12 ;  /* 0x000000ffff0c7224 */ /* 0x000fc800078e0a0c */
[----:B------:R-:W-:Y:S02]  /*5ff0*/  IMAD R9, R0, R12, R9 ;  /* 0x0000000c00097224 */ /* 0x000fe400078e0209 */
[----:B------:R-:W-:-:S04]  /*6000*/  IMAD.HI.U32 R12, R21, R5, RZ ;  /* 0x00000005150c7227 */ /* 0x000fc800078e00ff */
[----:B------:R-:W-:Y:S02]  /*6010*/  IMAD.MOV R12, RZ, RZ, -R12 ;  /* 0x000000ffff0c7224 */ /* 0x000fe400078e0a0c */
[----:B------:R-:W-:Y:S02]  /*6020*/  @!P1 IMAD.IADD R6, R6, 0x1, -R0 ;  /* 0x0000000106069824 */ /* 0x000fe400078e0a00 */
[----:B------:R-:W-:Y:S01]  /*6030*/  IMAD R5, R0, R12, R5 ;  /* 0x0000000c00057224 */ /* 0x000fe200078e0205 */
[----:B------:R0:W-:Y:S01]  /*6040*/  STL [R1+0x2174], R16 ;  /* 0x0021741001007387 */ /* 0x0001e20000100800 */
[----:B--2---:R-:W-:Y:S01]  /*6050*/  IABS R12, R10 ;  /* 0x0000000a000c7213 */ /* 0x004fe20000000000 */
[----:B------:R-:W-:-:S04]  /*6060*/  IMAD.MOV.U32 R10, RZ, RZ, R6 ;  /* 0x000000ffff0a7224 */ /* 0x000fc800078e0006 */
[----:B------:R-:W-:-:S05]  /*6070*/  @!P5 IMAD.MOV R10, RZ, RZ, -R10 ;  /* 0x000000ffff0ad224 */ /* 0x000fca00078e0a0a */
[----:B------:R1:W-:Y:S04]  /*6080*/  STL [R1+0x424], R10 ;  /* 0x0004240a01007387 */ /* 0x0003e80000100800 */
[----:B0-----:R-:W2:Y:S01]  /*6090*/  LDL.LU R16, [R1+0x278] ;  /* 0x0002780001107983 */ /* 0x001ea20000300800 */
[C---:B------:R-:W-:Y:S02]  /*60a0*/  ISETP.GT.U32.AND P6, PT, R0.reuse, R7, PT ;  /* 0x000000070000720c */ /* 0x040fe40003fc4070 */
[----:B------:R-:W-:-:S11]  /*60b0*/  ISETP.GT.U32.AND P1, PT, R0, R8, PT ;  /* 0x000000080000720c */ /* 0x000fd60003f24070 */
[--C-:B------:R-:W-:Y:S02]  /*60c0*/  @!P6 IMAD.IADD R7, R7, 0x1, -R0.reuse ;  /* 0x000000010707e824 */ /* 0x100fe400078e0a00 */
[----:B------:R-:W-:-:S03]  /*60d0*/  @!P1 IMAD.IADD R8, R8, 0x1, -R0 ;  /* 0x0000000108089824 */ /* 0x000fc600078e0a00 */
[----:B------:R-:W-:-:S13]  /*60e0*/  ISETP.GT.U32.AND P1, PT, R0, R7, PT ;  /* 0x000000070000720c */ /* 0x000fda0003f24070 */
[----:B------:R-:W-:Y:S01]  /*60f0*/  @!P1 IMAD.IADD R7, R7, 0x1, -R0 ;  /* 0x0000000107079824 */ /* 0x000fe200078e0a00 */
[----:B------:R-:W-:-:S03]  /*6100*/  ISETP.GT.U32.AND P1, PT, R0, R9, PT ;  /* 0x000000090000720c */ /* 0x000fc60003f24070 */
[----:B-1----:R-:W-:Y:S02]  /*6110*/  IMAD.MOV.U32 R10, RZ, RZ, R7 ;  /* 0x000000ffff0a7224 */ /* 0x002fe400078e0007 */
[----:B------:R-:W-:-:S04]  /*6120*/  IMAD.HI.U32 R7, R21, R12, RZ ;  /* 0x0000000c15077227 */ /* 0x000fc800078e00ff */
[----:B------:R-:W-:Y:S02]  /*6130*/  @!P2 IMAD.MOV R10, RZ, RZ, -R10 ;  /* 0x000000ffff0aa224 */ /* 0x000fe400078e0a0a */
[----:B------:R-:W-:Y:S02]  /*6140*/  IMAD.MOV R7, RZ, RZ, -R7 ;  /* 0x000000ffff077224 */ /* 0x000fe400078e0a07 */
[----:B------:R-:W-:Y:S01]  /*6150*/  @!P1 IMAD.IADD R9, R9, 0x1, -R0 ;  /* 0x0000000109099824 */ /* 0x000fe200078e0a00 */
[----:B------:R0:W-:Y:S01]  /*6160*/  STL [R1+0x420], R10 ;  /* 0x0004200a01007387 */ /* 0x0001e20000100800 */
[----:B------:R-:W-:-:S03]  /*6170*/  IMAD R7, R0, R7, R12 ;  /* 0x0000000700077224 */ /* 0x000fc600078e020c */
[----:B0-----:R-:W4:Y:S01]  /*6180*/  LDL.LU R10, [R1+0x2178] ;  /* 0x00217800010a7983 */ /* 0x001f220000300800 */
[----:B--2---:R-:W-:-:S03]  /*6190*/  ISETP.GE.AND P1, PT, R16, RZ, PT ;  /* 0x000000ff1000720c */ /* 0x004fc60003f26270 */
[----:B------:R-:W2:Y:S04]  /*61a0*/  LDL.LU R16, [R1+0x2174] ;  /* 0x0021740001107983 */ /* 0x000ea80000300800 */
[----:B------:R-:W2:Y:S01]  /*61b0*/  LDL.LU R12, [R1+0x2f8] ;  /* 0x0002f800010c7983 */ /* 0x000ea20000300800 */
[----:B------:R-:W-:Y:S02]  /*61c0*/  ISETP.GE.AND P0, PT, R11, RZ, PT ;  /* 0x000000ff0b00720c */ /* 0x000fe40003f06270 */
[----:B------:R-:W-:-:S05]  /*61d0*/  IABS R11, R11 ;  /* 0x0000000b000b7213 */ /* 0x000fca0000000000 */
[----:B------:R-:W-:-:S04]  /*61e0*/  IMAD.HI.U32 R2, R21, R11, RZ ;  /* 0x0000000b15027227 */ /* 0x000fc800078e00ff */
[----:B------:R-:W-:-:S04]  /*61f0*/  IMAD.MOV R2, RZ, RZ, -R2 ;  /* 0x000000ffff027224 */ /* 0x000fc800078e0a02 */
[----:B------:R-:W-:-:S05]  /*6200*/  IMAD R2, R0, R2, R11 ;  /* 0x0000000200027224 */ /* 0x000fca00078e020b */
[C---:B------:R-:W-:Y:S01]  /*6210*/  ISETP.GT.U32.AND P6, PT, R0.reuse, R2, PT ;  /* 0x000000020000720c */ /* 0x040fe20003fc4070 */
[----:B------:R-:W-:Y:S01]  /*6220*/  IMAD.HI.U32 R11, R21, R4, RZ ;  /* 0x00000004150b7227 */ /* 0x000fe200078e00ff */
[----:B------:R-:W-:-:S03]  /*6230*/  ISETP.GT.U32.AND P5, PT, R0, R8, PT ;  /* 0x000000080000720c */ /* 0x000fc60003fa4070 */
[----:B------:R-:W-:-:S04]  /*6240*/  IMAD.MOV R11, RZ, RZ, -R11 ;  /* 0x000000ffff0b7224 */ /* 0x000fc800078e0a0b */
[----:B------:R-:W-:Y:S01]  /*6250*/  IMAD R4, R0, R11, R4 ;  /* 0x0000000b00047224 */ /* 0x000fe200078e0204 */
[----:B---3--:R-:W-:-:S03]  /*6260*/  IABS R11, R13 ;  /* 0x0000000d000b7213 */ /* 0x008fc60000000000 */
[----:B------:R-:W-:Y:S01]  /*6270*/  @!P6 IMAD.IADD R2, R2, 0x1, -R0 ;  /* 0x000000010202e824 */ /* 0x000fe200078e0a00 */
[----:B------:R-:W-:Y:S01]  /*6280*/  IABS R6, R14 ;  /* 0x0000000e00067213 */ /* 0x000fe20000000000 */
[----:B------:R-:W-:-:S03]  /*6290*/  IMAD.HI.U32 R14, R21, R11, RZ ;  /* 0x0000000b150e7227 */ /* 0x000fc600078e00ff */
[----:B------:R-:W-:Y:S01]  /*62a0*/  ISETP.GT.U32.AND P6, PT, R0, R2, PT ;  /* 0x000000020000720c */ /* 0x000fe20003fc4070 */
[----:B------:R-:W-:Y:S02]  /*62b0*/  IMAD.MOV R14, RZ, RZ, -R14 ;  /* 0x000000ffff0e7224 */ /* 0x000fe400078e0a0e */
[----:B------:R-:W-:-:S04]  /*62c0*/  IMAD.HI.U32 R13, R21, R6, RZ ;  /* 0x00000006150d7227 */ /* 0x000fc800078e00ff */
[--C-:B------:R-:W-:Y:S02]  /*62d0*/  @!P5 IMAD.IADD R8, R8, 0x1, -R0.reuse ;  /* 0x000000010808d824 */ /* 0x100fe400078e0a00 */
[----:B------:R-:W-:Y:S02]  /*62e0*/  IMAD R11, R0, R14, R11 ;  /* 0x0000000e000b7224 */ /* 0x000fe400078e020b */
[----:B------:R-:W-:Y:S02]  /*62f0*/  IMAD.MOV R13, RZ, RZ, -R13 ;  /* 0x000000ffff0d7224 */ /* 0x000fe400078e0a0d */
[----:B------:R-:W-:Y:S02]  /*6300*/  @!P6 IMAD.IADD R2, R2, 0x1, -R0 ;  /* 0x000000010202e824 */ /* 0x000fe400078e0a00 */
[----:B------:R-:W-:Y:S02]  /*6310*/  IMAD R6, R0, R13, R6 ;  /* 0x0000000d00067224 */ /* 0x000fe400078e0206 */
[----:B------:R-:W-:-:S04]  /*6320*/  IMAD.MOV.U32 R13, RZ, RZ, R2 ;  /* 0x000000ffff0d7224 */ /* 0x000fc800078e0002 */
[----:B------:R-:W-:Y:S02]  /*6330*/  @!P0 IMAD.MOV R13, RZ, RZ, -R13 ;  /* 0x000000ffff0d8224 */ /* 0x000fe400078e0a0d */
[----:B--2---:R-:W-:Y:S02]  /*6340*/  IMAD.MOV.U32 R14, RZ, RZ, R12 ;  /* 0x000000ffff0e7224 */ /* 0x004fe400078e000c */
[----:B------:R-:W-:Y:S02]  /*6350*/  IMAD.MOV.U32 R12, RZ, RZ, R8 ;  /* 0x000000ffff0c7224 */ /* 0x000fe400078e0008 */
[----:B------:R-:W2:Y:S02]  /*6360*/  LDL R8, [R1+0x290] ;  /* 0x0002900001087983 */ /* 0x000ea40000100800 */
[----:B------:R-:W-:-:S05]  /*6370*/  @!P3 IMAD.MOV R12, RZ, RZ, -R12 ;  /* 0x000000ffff0cb224 */ /* 0x000fca00078e0a0c */
[----:B------:R0:W-:Y:S04]  /*6380*/  STL [R1+0x41c], R12 ;  /* 0x00041c0c01007387 */ /* 0x0001e80000100800 */
[----:B0-----:R-:W3:Y:S04]  /*6390*/  LDL.LU R12, [R1+0x27c] ;  /* 0x00027c00010c7983 */ /* 0x001ee80000300800 */
[----:B------:R-:W3:Y:S04]  /*63a0*/  LDL R2, [R1+0x294] ;  /* 0x0002940001027983 */ /* 0x000ee80000100800 */
[----:B------:R0:W-:Y:S04]  /*63b0*/  STL [R1+0x2170], R23 ;  /* 0x0021701701007387 */ /* 0x0001e80000100800 */
[----:B0-----:R-:W3:Y:S04]  /*63c0*/  LDL.LU R23, [R1+0x280] ;  /* 0x0002800001177983 */ /* 0x001ee80000300800 */
[----:B------:R0:W-:Y:S04]  /*63d0*/  STL [R1+0x418], R13 ;  /* 0x0004180d01007387 */ /* 0x0001e80000100800 */
[----:B0-----:R-:W3:Y:S01]  /*63e0*/  LDL.LU R13, [R1+0x284] ;  /* 0x00028400010d7983 */ /* 0x001ee20000300800 */
[----:B----4-:R-:W-:-:S02]  /*63f0*/  ISETP.GT.U32.AND P2, PT, R0, R10, PT ;  /* 0x0000000a0000720c */ /* 0x010fc40003f44070 */
[C---:B------:R-:W-:Y:S02]  /*6400*/  ISETP.GT.U32.AND P6, PT, R0.reuse, R4, PT ;  /* 0x000000040000720c */ /* 0x040fe40003fc4070 */
[C---:B------:R-:W-:Y:S02]  /*6410*/  ISETP.GT.U32.AND P5, PT, R0.reuse, R5, PT ;  /* 0x000000050000720c */ /* 0x040fe40003fa4070 */
[----:B------:R-:W-:-:S07]  /*6420*/  ISETP.GT.U32.AND P0, PT, R0, R7, PT ;  /* 0x000000070000720c */ /* 0x000fce0003f04070 */
[--C-:B------:R-:W-:Y:S02]  /*6430*/  @!P2 IMAD.IADD R10, R10, 0x1, -R0.reuse ;  /* 0x000000010a0aa824 */ /* 0x100fe400078e0a00 */
[----:B------:R-:W-:Y:S02]  /*6440*/  @!P6 IADD3 R4, PT, PT, R4, -R0, RZ ;  /* 0x800000000404e210 */ /* 0x000fe40007ffe0ff */
[--C-:B------:R-:W-:Y:S01]  /*6450*/  @!P5 IMAD.IADD R5, R5, 0x1, -R0.reuse ;  /* 0x000000010505d824 */ /* 0x100fe200078e0a00 */
[C---:B------:R-:W-:Y:S02]  /*6460*/  ISETP.GT.U32.AND P5, PT, R0.reuse, R10, PT ;  /* 0x0000000a0000720c */ /* 0x040fe40003fa4070 */
[----:B------:R-:W-:Y:S01]  /*6470*/  ISETP.GT.U32.AND P3, PT, R0, R4, PT ;  /* 0x000000040000720c */ /* 0x000fe20003f64070 */
[----:B------:R-:W-:-:S10]  /*6480*/  @!P0 IMAD.IADD R7, R7, 0x1, -R0 ;  /* 0x0000000107078824 */ /* 0x000fd400078e0a00 */
[--C-:B------:R-:W-:Y:S02]  /*6490*/  @!P5 IMAD.IADD R10, R10, 0x1, -R0.reuse ;  /* 0x000000010a0ad824 */ /* 0x100fe400078e0a00 */
[----:B------:R-:W-:Y:S01]  /*64a0*/  @!P3 IMAD.IADD R4, R4, 0x1, -R0 ;  /* 0x000000010404b824 */ /* 0x000fe200078e0a00 */
[----:B--2---:R-:W-:Y:S02]  /*64b0*/  IABS R8, R8 ;  /* 0x0000000800087213 */ /* 0x004fe40000000000 */
[----:B---3--:R-:W-:Y:S02]  /*64c0*/  ISETP.GE.AND P5, PT, R12, RZ, PT ;  /* 0x000000ff0c00720c */ /* 0x008fe40003fa6270 */
[----:B------:R-:W-:Y:S01]  /*64d0*/  IABS R2, R2 ;  /* 0x0000000200027213 */ /* 0x000fe20000000000 */
[----:B------:R-:W-:Y:S01]  /*64e0*/  IMAD.HI.U32 R12, R21, R8, RZ ;  /* 0x00000008150c7227 */ /* 0x000fe200078e00ff */
[----:B------:R-:W-:Y:S02]  /*64f0*/  ISETP.GE.AND P3, PT, R23, RZ, PT ;  /* 0x000000ff1700720c */ /* 0x000fe40003f66270 */
[----:B------:R-:W2:Y:S04]  /*6500*/  LDL.LU R23, [R1+0x2170] ;  /* 0x0021700001177983 */ /* 0x000ea80000300800 */
[----:B------:R0:W-:Y:S01]  /*6510*/  STL [R1+0x2164], R21 ;  /* 0x0021641501007387 */ /* 0x0001e20000100800 */
[----:B------:R-:W-:Y:S01]  /*6520*/  ISETP.GE.AND P0, PT, R13, RZ, PT ;  /* 0x000000ff0d00720c */ /* 0x000fe20003f06270 */
[----:B------:R-:W-:-:S02]  /*6530*/  IMAD.HI.U32 R13, R21, R2, RZ ;  /* 0x00000002150d7227 */ /* 0x000fc400078e00ff */
[----:B0-----:R-:W3:Y:S01]  /*6540*/  LDL.LU R21, [R1+0x288] ;  /* 0x0002880001157983 */ /* 0x001ee20000300800 */
[----:B------:R-:W-:Y:S01]  /*6550*/  ISETP.GT.U32.AND P2, PT, R0, R9, PT ;  /* 0x000000090000720c */ /* 0x000fe20003f44070 */
[----:B------:R-:W-:-:S04]  /*6560*/  IMAD.MOV R12, RZ, RZ, -R12 ;  /* 0x000000ffff0c7224 */ /* 0x000fc800078e0a0c */
[----:B------:R-:W-:-:S08]  /*6570*/  IMAD R8, R0, R12, R8 ;  /* 0x0000000c00087224 */ /* 0x000fd000078e0208 */
[----:B------:R-:W-:Y:S01]  /*6580*/  @!P2 IMAD.IADD R9, R9, 0x1, -R0 ;  /* 0x000000010909a824 */ /* 0x000fe200078e0a00 */
[C---:B------:R-:W-:Y:S01]  /*6590*/  ISETP.GT.U32.AND P2, PT, R0.reuse, R11, PT ;  /* 0x0000000b0000720c */ /* 0x040fe20003f44070 */
[----:B------:R-:W-:Y:S02]  /*65a0*/  STL [R1+0x216c], R8 ;  /* 0x00216c0801007387 */ /* 0x000fe40000100800 */
[----:B------:R-:W-:Y:S02]  /*65b0*/  @!P4 IMAD.MOV R9, RZ, RZ, -R9 ;  /* 0x000000ffff09c224 */ /* 0x000fe400078e0a09 */
[----:B------:R-:W-:Y:S01]  /*65c0*/  @!P1 IMAD.MOV R10, RZ, RZ, -R10 ;  /* 0x000000ffff0a9224 */ /* 0x000fe200078e0a0a */
[----:B------:R-:W4:Y:S04]  /*65d0*/  LDL.LU R12, [R1+0x298] ;  /* 0x00029800010c7983 */ /* 0x000f280000300800 */
[----:B------:R-:W-:Y:S03]  /*65e0*/  STL [R1+0x2168], R17 ;  /* 0x0021681101007387 */ /* 0x000fe60000100800 */
[----:B------:R-:W-:Y:S01]  /*65f0*/  @!P2 IMAD.IADD R11, R11, 0x1, -R0 ;  /* 0x000000010b0ba824 */ /* 0x000fe200078e0a00 */
[----:B------:R-:W-:Y:S01]  /*6600*/  STL [R1+0x414], R9 ;  /* 0x0004140901007387 */ /* 0x000fe20000100800 */
[----:B------:R-:W-:-:S02]  /*6610*/  ISETP.GT.U32.AND P6, PT, R0, R5, PT ;  /* 0x000000050000720c */ /* 0x000fc40003fc4070 */
[----:B---3--:R-:W-:Y:S02]  /*6620*/  ISETP.GE.AND P2, PT, R21, RZ, PT ;  /* 0x000000ff1500720c */ /* 0x008fe40003f46270 */
[----:B------:R-:W3:Y:S04]  /*6630*/  LDL.LU R21, [R1+0x28c] ;  /* 0x00028c0001157983 */ /* 0x000ee80000300800 */
[----:B------:R0:W-:Y:S04]  /*6640*/  STL [R1+0x410], R10 ;  /* 0x0004100a01007387 */ /* 0x0001e80000100800 */
[----:B0-----:R-:W2:Y:S01]  /*6650*/  LDL.LU R10, [R1+0x290] ;  /* 0x00029000010a7983 */ /* 0x001ea20000300800 */
[----:B------:R-:W-:-:S02]  /*6660*/  @!P6 IMAD.IADD R5, R5, 0x1, -R0 ;  /* 0x000000010505e824 */ /* 0x000fc400078e0a00 */
[----:B------:R-:W-:Y:S01]  /*6670*/  IMAD.MOV R13, RZ, RZ, -R13 ;  /* 0x000000ffff0d7224 */ /* 0x000fe200078e0a0d */
[----:B------:R-:W4:Y:S01]  /*6680*/  LDL.LU R9, [R1+0x294] ;  /* 0x0002940001097983 */ /* 0x000f220000300800 */
[----:B------:R-:W-:Y:S02]  /*6690*/  IMAD.MOV.U32 R8, RZ, RZ, R5 ;  /* 0x000000ffff087224 */ /* 0x000fe400078e0005 */
[C---:B------:R-:W-:Y:S02]  /*66a0*/  IMAD R2, R0.reuse, R13, R2 ;  /* 0x0000000d00027224 */ /* 0x040fe400078e0202 */
[----:B------:R-:W-:Y:S01]  /*66b0*/  @!P5 IMAD.MOV R8, RZ, RZ, -R8 ;  /* 0x000000ffff08d224 */ /* 0x000fe200078e0a08 */
[----:B------:R-:W4:Y:S04]  /*66c0*/  LDL.LU R13, [R1+0x2a0] ;  /* 0x0002a000010d7983 */ /* 0x000f280000300800 */
[----:B------:R-:W4:Y:S01]  /*66d0*/  LDL R5, [R1+0x29c] ;  /* 0x00029c0001057983 */ /* 0x000f220000100800 */
[----:B------:R-:W-:-:S03]  /*66e0*/  ISETP.GT.U32.AND P1, PT, R0, R11, PT ;  /* 0x0000000b0000720c */ /* 0x000fc60003f24070 */
[----:B------:R0:W-:Y:S01]  /*66f0*/  STL [R1+0x40c], R8 ;  /* 0x00040c0801007387 */ /* 0x0001e20000100800 */
[----:B------:R-:W-:-:S03]  /*6700*/  IMAD.MOV.U32 R17, RZ, RZ, R4 ;  /* 0x000000ffff117224 */ /* 0x000fc600078e0004 */
[----:B0-----:R-:W4:Y:S01]  /*6710*/  LDL.LU R8, [R1+0x216c] ;  /* 0x00216c0001087983 */ /* 0x001f220000300800 */
[----:B------:R-:W-:-:S05]  /*6720*/  @!P3 IMAD.MOV R17, RZ, RZ, -R17 ;  /* 0x000000ffff11b224 */ /* 0x000fca00078e0a11 */
[----:B------:R-:W-:Y:S01]  /*6730*/  @!P1 IMAD.IADD R11, R11, 0x1, -R0 ;  /* 0x000000010b0b9824 */ /* 0x000fe200078e0a00 */
[----:B------:R0:W-:Y:S04]  /*6740*/  STL [R1+0x408], R17 ;  /* 0x0004081101007387 */ /* 0x0001e80000100800 */
[----:B0-----:R-:W4:Y:S01]  /*6750*/  LDL.LU R17, [R1+0x2168] ;  /* 0x0021680001117983 */ /* 0x001f220000300800 */
[----:B---3--:R-:W-:-:S03]  /*6760*/  ISETP.GE.AND P3, PT, R21, RZ, PT ;  /* 0x000000ff1500720c */ /* 0x008fc60003f66270 */
[----:B------:R-:W3:Y:S01]  /*6770*/  LDL.LU R21, [R1+0x2164] ;  /* 0x0021640001157983 */ /* 0x000ee20000300800 */
[----:B--2---:R-:W-:-:S03]  /*6780*/  ISETP.GE.AND P1, PT, R10, RZ, PT ;  /* 0x000000ff0a00720c */ /* 0x004fc60003f26270 */
[----:B------:R-:W2:Y:S01]  /*6790*/  LDL.LU R10, [R1+0x2a4] ;  /* 0x0002a400010a7983 */ /* 0x000ea20000300800 */
[C---:B------:R-:W-:Y:S02]  /*67a0*/  ISETP.GT.U32.AND P4, PT, R0.reuse, R7, PT ;  /* 0x000000070000720c */ /* 0x040fe40003f84070 */
[----:B------:R-:W-:-:S11]  /*67b0*/  ISETP.GT.U32.AND P6, PT, R0, R6, PT ;  /* 0x000000060000720c */ /* 0x000fd60003fc4070 */
[--C-:B------:R-:W-:Y:S01]  /*67c0*/  @!P4 IMAD.IADD R7, R7, 0x1, -R0.reuse ;  /* 0x000000010707c824 */ /* 0x100fe200078e0a00 */
[C---:B------:R-:W-:Y:S02]  /*67d0*/  ISETP.GT.U32.AND P4, PT, R0.reuse, R2, PT ;  /* 0x000000020000720c */ /* 0x040fe40003f84070 */
[----:B----4-:R-:W-:Y:S01]  /*67e0*/  ISETP.GT.U32.AND P5, PT, R0, R8, PT ;  /* 0x000000080000720c */ /* 0x010fe20003fa4070 */
[----:B------:R-:W-:-:S10]  /*67f0*/  @!P6 IMAD.IADD R6, R6, 0x1, -R0 ;  /* 0x000000010606e824 */ /* 0x000fd400078e0a00 */
[--C-:B------:R-:W-:Y:S01]  /*6800*/  @!P4 IMAD.IADD R2, R2, 0x1, -R0.reuse ;  /* 0x000000010202c824 */ /* 0x100fe200078e0a00 */
[----:B------:R-:W-:Y:S01]  /*6810*/  ISETP.GT.U32.AND P6, PT, R0, R6, PT ;  /* 0x000000060000720c */ /* 0x000fe20003fc4070 */
[----:B------:R-:W-:-:S05]  /*6820*/  @!P5 IMAD.IADD R8, R8, 0x1, -R0 ;  /* 0x000000010808d824 */ /* 0x000fca00078e0a00 */
[----:B------:R-:W-:Y:S02]  /*6830*/  ISETP.GT.U32.AND P4, PT, R0, R8, PT ;  /* 0x000000080000720c */ /* 0x000fe40003f84070 */
[----:B------:R-:W-:Y:S02]  /*6840*/  IABS R4, R12 ;  /* 0x0000000c00047213 */ /* 0x000fe40000000000 */
[----:B------:R-:W-:-:S03]  /*6850*/  ISETP.GE.AND P5, PT, R12, RZ, PT ;  /* 0x000000ff0c00720c */ /* 0x000fc60003fa6270 */
[----:B------:R-:W-:Y:S01]  /*6860*/  @!P6 IMAD.IADD R6, R6, 0x1, -R0 ;  /* 0x000000010606e824 */ /* 0x000fe200078e0a00 */
[----:B------:R-:W-:-:S03]  /*6870*/  ISETP.GE.AND P6, PT, R9, RZ, PT ;  /* 0x000000ff0900720c */ /* 0x000fc60003fc6270 */
[----:B------:R-:W-:Y:S02]  /*6880*/  @!P3 IMAD.MOV R6, RZ, RZ, -R6 ;  /* 0x000000ffff06b224 */ /* 0x000fe400078e0a06 */
[----:B------:R-:W-:-:S04]  /*6890*/  @!P4 IMAD.IADD R8, R8, 0x1, -R0 ;  /* 0x000000010808c824 */ /* 0x000fc800078e0a00 */
[----:B------:R-:W-:Y:S02]  /*68a0*/  @!P1 IMAD.MOV R8, RZ, RZ, -R8 ;  /* 0x000000ffff089224 */ /* 0x000fe400078e0a08 */
[----:B---3--:R-:W-:Y:S01]  /*68b0*/  IMAD.HI.U32 R9, R21, R4, RZ ;  /* 0x0000000415097227 */ /* 0x008fe200078e00ff */
[----:B--2---:R0:W-:Y:S04]  /*68c0*/  STL [R1+0x2160], R10 ;  /* 0x0021600a01007387 */ /* 0x0041e80000100800 */
[----:B------:R-:W2:Y:S01]  /*68d0*/  LDL.LU R12, [R1+0x2a8] ;  /* 0x0002a800010c7983 */ /* 0x000ea20000300800 */
[----:B0-----:R-:W-:-:S04]  /*68e0*/  IMAD.MOV.U32 R10, RZ, RZ, R7 ;  /* 0x000000ffff0a7224 */ /* 0x001fc800078e0007 */
[----:B------:R-:W-:Y:S01]  /*68f0*/  @!P0 IMAD.MOV R10, RZ, RZ, -R10 ;  /* 0x000000ffff0a8224 */ /* 0x000fe200078e0a0a */
[----:B------:R-:W-:-:S04]  /*6900*/  ISETP.GT.U32.AND P0, PT, R0, R2, PT ;  /* 0x000000020000720c */ /* 0x000fc80003f04070 */
[----:B------:R0:W-:Y:S01]  /*6910*/  STL [R1+0x404], R10 ;  /* 0x0004040a01007387 */ /* 0x0001e20000100800 */
[----:B------:R-:W-:Y:S02]  /*6920*/  IMAD.MOV R9, RZ, RZ, -R9 ;  /* 0x000000ffff097224 */ /* 0x000fe400078e0a09 */
[----:B0-----:R-:W-:Y:S02]  /*6930*/  IMAD.MOV.U32 R10, RZ, RZ, R11 ;  /* 0x000000ffff0a7224 */ /* 0x001fe400078e000b */
[----:B------:R-:W3:Y:S02]  /*6940*/  LDL.LU R11, [R1+0x29c] ;  /* 0x00029c00010b7983 */ /* 0x000ee40000300800 */
[----:B------:R-:W-:Y:S02]  /*6950*/  @!P2 IMAD.MOV R10, RZ, RZ, -R10 ;  /* 0x000000ffff0aa224 */ /* 0x000fe400078e0a0a */
[----:B------:R-:W-:-:S03]  /*6960*/  IMAD R4, R0, R9, R4 ;  /* 0x0000000900047224 */ /* 0x000fc600078e0204 */
[----:B------:R0:W-:Y:S01]  /*6970*/  STL [R1+0x400], R10 ;  /* 0x0004000a01007387 */ /* 0x0001e20000100800 */
[----:B------:R-:W-:Y:S01]  /*6980*/  @!P0 IMAD.IADD R2, R2, 0x1, -R0 ;  /* 0x0000000102028824 */ /* 0x000fe200078e0a00 */
[----:B------:R-:W-:Y:S02]  /*6990*/  IABS R9, R13 ;  /* 0x0000000d00097213 */ /* 0x000fe40000000000 */
[----:B------:R-:W-:Y:S01]  /*69a0*/  ISETP.GE.AND P0, PT, R13, RZ, PT ;  /* 0x000000ff0d00720c */ /* 0x000fe20003f06270 */
[----:B0-----:R-:W4:Y:S04]  /*69b0*/  LDL.LU R10, [R1+0x2160] ;  /* 0x00216000010a7983 */ /* 0x001f280000300800 */
[----:B------:R0:W-:Y:S04]  /*69c0*/  STL [R1+0x3fc], R6 ;  /* 0x0003fc0601007387 */ /* 0x0001e80000100800 */
[----:B------:R-:W-:Y:S04]  /*69d0*/  STL [R1+0x2a0], R8 ;  /* 0x0002a00801007387 */ /* 0x000fe80000100800 */
[----:B------:R-:W2:Y:S01]  /*69e0*/  LDL.LU R13, [R1+0x2b4] ;  /* 0x0002b400010d7983 */ /* 0x000ea20000300800 */
[----:B------:R-:W-:-:S02]  /*69f0*/  ISETP.GT.U32.AND P2, PT, R0, R4, PT ;  /* 0x000000040000720c */ /* 0x000fc40003f44070 */
[----:B------:R-:W-:-:S11]  /*6a00*/  IABS R5, R5 ;  /* 0x0000000500057213 */ /* 0x000fd60000000000 */
[----:B------:R-:W-:-:S04]  /*6a10*/  @!P2 IADD3 R4, PT, PT, R4, -R0, RZ ;  /* 0x800000000404a210 */ /* 0x000fc80007ffe0ff */
[----:B------:R-:W-:Y:S01]  /*6a20*/  ISETP.GT.U32.AND P2, PT, R0, R4, PT ;  /* 0x000000040000720c */ /* 0x000fe20003f44070 */
[----:B------:R-:W-:-:S04]  /*6a30*/  IMAD.HI.U32 R7, R21, R5, RZ ;  /* 0x0000000515077227 */ /* 0x000fc800078e00ff */
[----:B0-----:R-:W-:-:S04]  /*6a40*/  IMAD.HI.U32 R6, R21, R9, RZ ;  /* 0x0000000915067227 */ /* 0x001fc800078e00ff */
[----:B------:R-:W-:Y:S02]  /*6a50*/  IMAD.MOV R7, RZ, RZ, -R7 ;  /* 0x000000ffff077224 */ /* 0x000fe400078e0a07 */
[----:B------:R-:W-:Y:S01]  /*6a60*/  IMAD.MOV R6, RZ, RZ, -R6 ;  /* 0x000000ffff067224 */ /* 0x000fe200078e0a06 */
[----:B--2---:R0:W-:Y:S04]  /*6a70*/  STL [R1+0x215c], R13 ;  /* 0x00215c0d01007387 */ /* 0x0041e80000100800 */
[----:B0-----:R-:W2:Y:S01]  /*6a80*/  LDL.LU R13, [R1+0x2ac] ;  /* 0x0002ac00010d7983 */ /* 0x001ea20000300800 */
[----:B------:R-:W-:Y:S01]  /*6a90*/  IMAD R5, R0, R7, R5 ;  /* 0x0000000700057224 */ /* 0x000fe200078e0205 */
[----:B----4-:R-:W-:Y:S01]  /*6aa0*/  IABS R7, R10 ;  /* 0x0000000a00077213 */ /* 0x010fe20000000000 */
[----:B------:R-:W-:Y:S01]  /*6ab0*/  @!P2 IMAD.IADD R4, R4, 0x1, -R0 ;  /* 0x000000010404a824 */ /* 0x000fe200078e0a00 */
[----:B------:R-:W-:Y:S01]  /*6ac0*/  ISETP.GE.AND P1, PT, R10, RZ, PT ;  /* 0x000000ff0a00720c */ /* 0x000fe20003f26270 */
[----:B------:R-:W-:Y:S01]  /*6ad0*/  IMAD.MOV.U32 R10, RZ, RZ, R2 ;  /* 0x000000ffff0a7224 */ /* 0x000fe200078e0002 */
[----:B------:R-:W-:Y:S01]  /*6ae0*/  ISETP.GE.AND P2, PT, R12, RZ, PT ;  /* 0x000000ff0c00720c */ /* 0x000fe20003f46270 */
[----:B------:R-:W-:Y:S01]  /*6af0*/  IMAD R6, R0, R6, R9 ;  /* 0x0000000600067224 */ /* 0x000fe200078e0209 */
[----:B------:R-:W-:Y:S01]  /*6b00*/  IABS R9, R12 ;  /* 0x0000000c00097213 */ /* 0x000fe20000000000 */
[----:B------:R-:W-:-:S02]  /*6b10*/  IMAD.MOV.U32 R12, RZ, RZ, R4 ;  /* 0x000000ffff0c7224 */ /* 0x000fc400078e0004 */
[----:B------:R-:W-:Y:S02]  /*6b20*/  @!P6 IMAD.MOV R10, RZ, RZ, -R10 ;  /* 0x000000ffff0ae224 */ /* 0x000fe400078e0a0a */
[----:B------:R-:W-:Y:S01]  /*6b30*/  @!P5 IMAD.MOV R12, RZ, RZ, -R12 ;  /* 0x000000ffff0cd224 */ /* 0x000fe200078e0a0c */
[----:B---3--:R-:W-:Y:S02]  /*6b40*/  ISETP.GE.AND P3, PT, R11, RZ, PT ;  /* 0x000000ff0b00720c */ /* 0x008fe40003f66270 */
[----:B------:R-:W-:Y:S04]  /*6b50*/  STL [R1+0x29c], R10 ;  /* 0x00029c0a01007387 */ /* 0x000fe80000100800 */
[----:B------:R-:W3:Y:S04]  /*6b60*/  LDL R11, [R1+0x2b8] ;  /* 0x0002b800010b7983 */ /* 0x000ee80000100800 */
[----:B------:R-:W4:Y:S04]  /*6b70*/  LDL.LU R4, [R1+0x2b0] ;  /* 0x0002b00001047983 */ /* 0x000f280000300800 */
[----:B------:R0:W-:Y:S04]  /*6b80*/  STL [R1+0x298], R12 ;  /* 0x0002980c01007387 */ /* 0x0001e80000100800 */
[----:B0-----:R-:W3:Y:S01]  /*6b90*/  LDL R12, [R1+0x2bc] ;  /* 0x0002bc00010c7983 */ /* 0x001ee20000100800 */
[----:B------:R-:W-:-:S02]  /*6ba0*/  ISETP.GT.U32.AND P4, PT, R0, R5, PT ;  /* 0x000000050000720c */ /* 0x000fc40003f84070 */
[----:B------:R-:W-:Y:S01]  /*6bb0*/  ISETP.GT.U32.AND P6, PT, R0, R6, PT ;  /* 0x000000060000720c */ /* 0x000fe20003fc4070 */
[----:B------:R-:W-:Y:S01]  /*6bc0*/  IMAD.HI.U32 R8, R21, R7, RZ ;  /* 0x0000000715087227 */ /* 0x000fe200078e00ff */
[----:B--2---:R-:W-:Y:S02]  /*6bd0*/  IABS R2, R13 ;  /* 0x0000000d00027213 */ /* 0x004fe40000000000 */
[----:B------:R-:W-:Y:S02]  /*6be0*/  ISETP.GE.AND P5, PT, R13, RZ, PT ;  /* 0x000000ff0d00720c */ /* 0x000fe40003fa6270 */
[----:B------:R-:W2:Y:S05]  /*6bf0*/  LDL.LU R13, [R1+0x215c] ;  /* 0x00215c00010d7983 */ /* 0x000eaa0000300800 */
[----:B------:R-:W-:-:S05]  /*6c00*/  @!P4 IMAD.IADD R5, R5, 0x1, -R0 ;  /* 0x000000010505c824 */ /* 0x000fca00078e0a00 */
[----:B------:R-:W-:Y:S01]  /*6c10*/  ISETP.GT.U32.AND P4, PT, R0, R5, PT ;  /* 0x000000050000720c */ /* 0x000fe20003f84070 */
[----:B------:R-:W-:-:S04]  /*6c20*/  IMAD.MOV R8, RZ, RZ, -R8 ;  /* 0x000000ffff087224 */ /* 0x000fc800078e0a08 */
[----:B------:R-:W-:Y:S02]  /*6c30*/  IMAD R7, R0, R8, R7 ;  /* 0x0000000800077224 */ /* 0x000fe400078e0207 */
[----:B------:R-:W-:-:S06]  /*6c40*/  @!P6 IMAD.IADD R6, R6, 0x1, -R0 ;  /* 0x000000010606e824 */ /* 0x000fcc00078e0a00 */
[----:B------:R-:W-:Y:S01]  /*6c50*/  @!P4 IMAD.IADD R5, R5, 0x1, -R0 ;  /* 0x000000010505c824 */ /* 0x000fe200078e0a00 */
[C---:B------:R-:W-:Y:S02]  /*6c60*/  ISETP.GT.U32.AND P4, PT, R0.reuse, R7, PT ;  /* 0x000000070000720c */ /* 0x040fe40003f84070 */
[----:B------:R-:W-:Y:S01]  /*6c70*/  ISETP.GT.U32.AND P6, PT, R0, R6, PT ;  /* 0x000000060000720c */ /* 0x000fe20003fc4070 */
[----:B------:R-:W-:-:S04]  /*6c80*/  IMAD.HI.U32 R8, R21, R2, RZ ;  /* 0x0000000215087227 */ /* 0x000fc800078e00ff */
[----:B------:R-:W-:Y:S02]  /*6c90*/  @!P3 IMAD.MOV R5, RZ, RZ, -R5 ;  /* 0x000000ffff05b224 */ /* 0x000fe400078e0a05 */
[----:B------:R-:W-:Y:S02]  /*6ca0*/  IMAD.MOV R8, RZ, RZ, -R8 ;  /* 0x000000ffff087224 */ /* 0x000fe400078e0a08 */
[----:B------:R-:W-:Y:S01]  /*6cb0*/  IMAD.HI.U32 R10, R21, R9, RZ ;  /* 0x00000009150a7227 */ /* 0x000fe200078e00ff */
[----:B------:R0:W-:Y:S03]  /*6cc0*/  STL [R1+0x294], R5 ;  /* 0x0002940501007387 */ /* 0x0001e60000100800 */
[--C-:B------:R-:W-:Y:S01]  /*6cd0*/  @!P4 IMAD.IADD R7, R7, 0x1, -R0.reuse ;  /* 0x000000010707c824 */ /* 0x100fe200078e0a00 */
[----:B---3--:R-:W-:Y:S01]  /*6ce0*/  IABS R12, R12 ;  /* 0x0000000c000c7213 */ /* 0x008fe20000000000 */
[----:B------:R-:W-:Y:S01]  /*6cf0*/  @!P6 IMAD.IADD R6, R6, 0x1, -R0 ;  /* 0x000000010606e824 */ /* 0x000fe200078e0a00 */
[----:B------:R1:W-:Y:S01]  /*6d00*/  STL [R1+0x2158], R20 ;  /* 0x0021581401007387 */ /* 0x0003e20000100800 */
[C---:B------:R-:W-:Y:S01]  /*6d10*/  IMAD R2, R0.reuse, R8, R2 ;  /* 0x0000000800027224 */ /* 0x040fe200078e0202 */
[----:B------:R-:W-:-:S02]  /*6d20*/  ISETP.GT.U32.AND P4, PT, R0, R7, PT ;  /* 0x000000070000720c */ /* 0x000fc40003f84070 */
[----:B0-----:R-:W-:Y:S01]  /*6d30*/  IABS R5, R11 ;  /* 0x0000000b00057213 */ /* 0x001fe20000000000 */
[----:B------:R-:W-:Y:S01]  /*6d40*/  IMAD.MOV R10, RZ, RZ, -R10 ;  /* 0x000000ffff0a7224 */ /* 0x000fe200078e0a0a */
[----:B----4-:R-:W-:Y:S01]  /*6d50*/  IABS R8, R4 ;  /* 0x0000000400087213 */ /* 0x010fe20000000000 */
[----:B-1----:R-:W-:Y:S02]  /*6d60*/  IMAD.MOV.U32 R20, RZ, RZ, R6 ;  /* 0x000000ffff147224 */ /* 0x002fe400078e0006 */
[----:B------:R-:W-:Y:S02]  /*6d70*/  IMAD.MOV.U32 R6, RZ, RZ, R12 ;  /* 0x000000ffff067224 */ /* 0x000fe400078e000c */
[----:B------:R-:W-:-:S04]  /*6d80*/  IMAD.HI.U32 R12, R21, R5, RZ ;  /* 0x00000005150c7227 */ /* 0x000fc800078e00ff */
[----:B------:R-:W-:Y:S02]  /*6d90*/  IMAD R9, R0, R10, R9 ;  /* 0x0000000a00097224 */ /* 0x000fe400078e0209 */
[----:B------:R-:W-:-:S04]  /*6da0*/  IMAD.HI.U32 R10, R21, R8, RZ ;  /* 0x00000008150a7227 */ /* 0x000fc800078e00ff */
[----:B------:R-:W-:Y:S02]  /*6db0*/  @!P0 IMAD.MOV R20, RZ, RZ, -R20 ;  /* 0x000000ffff148224 */ /* 0x000fe400078e0a14 */
[----:B------:R-:W-:Y:S02]  /*6dc0*/  IMAD.MOV R12, RZ, RZ, -R12 ;  /* 0x000000ffff0c7224 */ /* 0x000fe400078e0a0c */
[----:B------:R-:W-:Y:S01]  /*6dd0*/  IMAD.MOV R10, RZ, RZ, -R10 ;  /* 0x000000ffff0a7224 */ /* 0x000fe200078e0a0a */
[----:B------:R-:W-:Y:S01]  /*6de0*/  ISETP.GE.AND P3, PT, R4, RZ, PT ;  /* 0x000000ff0400720c */ /* 0x000fe20003f66270 */
[C---:B------:R-:W-:Y:S01]  /*6df0*/  IMAD R5, R0.reuse, R12, R5 ;  /* 0x0000000c00057224 */ /* 0x040fe200078e0205 */
[----:B------:R0:W-:Y:S01]  /*6e00*/  STL [R1+0x290], R20 ;  /* 0x0002901401007387 */ /* 0x0001e20000100800 */
[----:B------:R-:W-:Y:S02]  /*6e10*/  @!P4 IMAD.IADD R7, R7, 0x1, -R0 ;  /* 0x000000010707c824 */ /* 0x000fe400078e0a00 */
[----:B------:R-:W-:Y:S01]  /*6e20*/  IMAD R8, R0, R10, R8 ;  /* 0x0000000a00087224 */ /* 0x000fe200078e0208 */
[----:B0-----:R-:W3:Y:S04]  /*6e30*/  LDL.LU R20, [R1+0x2158] ;  /* 0x0021580001147983 */ /* 0x001ee80000300800 */
[----:B------:R-:W4:Y:S01]  /*6e40*/  LDL R10, [R1+0x2c0] ;  /* 0x0002c000010a7983 */ /* 0x000f220000100800 */
[----:B--2---:R-:W-:-:S02]  /*6e50*/  IABS R4, R13 ;  /* 0x0000000d00047213 */ /* 0x004fc40000000000 */
[----:B------:R-:W-:Y:S02]  /*6e60*/  ISETP.GE.AND P4, PT, R13, RZ, PT ;  /* 0x000000ff0d00720c */ /* 0x000fe40003f86270 */
[----:B------:R-:W2:Y:S04]  /*6e70*/  LDL R13, [R1+0x2c4] ;  /* 0x0002c400010d7983 */ /* 0x000ea80000100800 */
[----:B------:R0:W-:Y:S04]  /*6e80*/  STL [R1+0x2154], R5 ;  /* 0x0021540501007387 */ /* 0x0001e80000100800 */
[----:B0-----:R-:W3:Y:S01]  /*6e90*/  LDL R5, [R1+0x2c8] ;  /* 0x0002c80001057983 */ /* 0x001ee20000100800 */
[----:B------:R-:W-:-:S04]  /*6ea0*/  IMAD.HI.U32 R11, R21, R4, RZ ;  /* 0x00000004150b7227 */ /* 0x000fc800078e00ff */
[----:B------:R-:W-:-:S04]  /*6eb0*/  IMAD.MOV R11, RZ, RZ, -R11 ;  /* 0x000000ffff0b7224 */ /* 0x000fc800078e0a0b */
[----:B------:R-:W-:Y:S02]  /*6ec0*/  IMAD R4, R0, R11, R4 ;  /* 0x0000000b00047224 */ /* 0x000fe400078e0204 */
[----:B------:R-:W-:-:S04]  /*6ed0*/  IMAD.HI.U32 R11, R21, R6, RZ ;  /* 0x00000006150b7227 */ /* 0x000fc800078e00ff */
[----:B------:R-:W-:-:S04]  /*6ee0*/  IMAD.MOV R11, RZ, RZ, -R11 ;  /* 0x000000ffff0b7224 */ /* 0x000fc800078e0a0b */
[C---:B------:R-:W-:Y:S01]  /*6ef0*/  IMAD R6, R0.reuse, R11, R6 ;  /* 0x0000000b00067224 */ /* 0x040fe200078e0206 */
[C---:B------:R-:W-:Y:S02]  /*6f00*/  ISETP.GT.U32.AND P6, PT, R0.reuse, R9, PT ;  /* 0x000000090000720c */ /* 0x040fe40003fc4070 */
[----:B------:R-:W-:Y:S02]  /*6f10*/  ISETP.GT.U32.AND P0, PT, R0, R2, PT ;  /* 0x000000020000720c */ /* 0x000fe40003f04070 */
[----:B--2---:R-:W-:Y:S02]  /*6f20*/  IABS R13, R13 ;  /* 0x0000000d000d7213 */ /* 0x004fe40000000000 */
[----:B---3--:R-:W-:Y:S01]  /*6f30*/  IABS R11, R5 ;  /* 0x00000005000b7213 */ /* 0x008fe20000000000 */
[----:B------:R-:W-:Y:S02]  /*6f40*/  IMAD.MOV.U32 R5, RZ, RZ, R7 ;  /* 0x000000ffff057224 */ /* 0x000fe400078e0007 */
[----:B------:R-:W-:-:S02]  /*6f50*/  IMAD.MOV.U32 R7, RZ, RZ, R13 ;  /* 0x000000ffff077224 */ /* 0x000fc400078e000d */
[----:B------:R-:W2:Y:S01]  /*6f60*/  LDL R13, [R1+0x2cc] ;  /* 0x0002cc00010d7983 */ /* 0x000ea20000100800 */
[----:B------:R-:W-:-:S03]  /*6f70*/  @!P1 IMAD.MOV R5, RZ, RZ, -R5 ;  /* 0x000000ffff059224 */ /* 0x000fc600078e0a05 */
[----:B------:R0:W-:Y:S04]  /*6f80*/  STL [R1+0x2150], R28 ;  /* 0x0021501c01007387 */ /* 0x0001e80000100800 */
[----:B------:R1:W-:Y:S04]  /*6f90*/  STL [R1+0x28c], R5 ;  /* 0x00028c0501007387 */ /* 0x0003e80000100800 */
[----:B0-----:R-:W3:Y:S01]  /*6fa0*/  LDL.LU R28, [R1+0x2b8] ;  /* 0x0002b800011c7983 */ /* 0x001ee20000300800 */
[--C-:B------:R-:W-:Y:S02]  /*6fb0*/  @!P6 IMAD.IADD R9, R9, 0x1, -R0.reuse ;  /* 0x000000010909e824 */ /* 0x100fe400078e0a00 */
[----:B------:R-:W-:-:S03]  /*6fc0*/  @!P0 IMAD.IADD R2, R2, 0x1, -R0 ;  /* 0x0000000102028824 */ /* 0x000fc600078e0a00 */
[----:B------:R-:W-:-:S13]  /*6fd0*/  ISETP.GT.U32.AND P0, PT, R0, R9, PT ;  /* 0x000000090000720c */ /* 0x000fda0003f04070 */
[----:B------:R-:W-:-:S04]  /*6fe0*/  @!P0 IMAD.IADD R9, R9, 0x1, -R0 ;  /* 0x0000000109098824 */ /* 0x000fc800078e0a00 */
[----:B-1----:R-:W-:-:S04]  /*6ff0*/  IMAD.MOV.U32 R5, RZ, RZ, R9 ;  /* 0x000000ffff057224 */ /* 0x002fc800078e0009 */
[----:B------:R-:W-:-:S05]  /*7000*/  @!P2 IMAD.MOV R5, RZ, RZ, -R5 ;  /* 0x000000ffff05a224 */ /* 0x000fca00078e0a05 */
[----:B------:R0:W-:Y:S01]  /*7010*/  STL [R1+0x288], R5 ;  /* 0x0002880501007387 */ /* 0x0001e20000100800 */
[----:B----4-:R-:W-:-:S03]  /*7020*/  IABS R10, R10 ;  /* 0x0000000a000a7213 */ /* 0x010fc60000000000 */
[----:B0-----:R-:W4:Y:S02]  /*7030*/  LDL.LU R5, [R1+0x2154] ;  /* 0x0021540001057983 */ /* 0x001f240000300800 */
[----:B------:R-:W-:Y:S01]  /*7040*/  IMAD.HI.U32 R12, R21, R10, RZ ;  /* 0x0000000a150c7227 */ /* 0x000fe200078e00ff */
[----:B------:R-:W-:-:S03]  /*7050*/  ISETP.GT.U32.AND P0, PT, R0, R4, PT ;  /* 0x000000040000720c */ /* 0x000fc60003f04070 */
[----:B------:R-:W-:-:S04]  /*7060*/  IMAD.MOV R12, RZ, RZ, -R12 ;  /* 0x000000ffff0c7224 */ /* 0x000fc800078e0a0c */
[----:B------:R-:W-:-:S06]  /*7070*/  IMAD R10, R0, R12, R10 ;  /* 0x0000000c000a7224 */ /* 0x000fcc00078e020a */
[----:B------:R-:W-:Y:S01]  /*7080*/  @!P0 IMAD.IADD R4, R4, 0x1, -R0 ;  /* 0x0000000104048824 */ /* 0x000fe200078e0a00 */
[----:B--2---:R-:W-:Y:S01]  /*7090*/  IABS R12, R13 ;  /* 0x0000000d000c7213 */ /* 0x004fe20000000000 */
[----:B------:R-:W-:-:S04]  /*70a0*/  IMAD.HI.U32 R13, R21, R11, RZ ;  /* 0x0000000b150d7227 */ /* 0x000fc800078e00ff */
[----:B------:R-:W-:-:S04]  /*70b0*/  IMAD.MOV R13, RZ, RZ, -R13 ;  /* 0x000000ffff0d7224 */ /* 0x000fc800078e0a0d */
[----:B------:R-:W-:Y:S01]  /*70c0*/  IMAD R11, R0, R13, R11 ;  /* 0x0000000d000b7224 */ /* 0x000fe200078e020b */
[----:B---3--:R-:W-:Y:S02]  /*70d0*/  ISETP.GE.AND P0, PT, R28, RZ, PT ;  /* 0x000000ff1c00720c */ /* 0x008fe40003f06270 */
[----:B------:R-:W2:Y:S04]  /*70e0*/  LDL.LU R28, [R1+0x2150] ;  /* 0x00215000011c7983 */ /* 0x000ea80000300800 */
[----:B------:R-:W3:Y:S01]  /*70f0*/  LDL R13, [R1+0x2d0] ;  /* 0x0002d000010d7983 */ /* 0x000ee20000100800 */
[C---:B------:R-:W-:Y:S02]  /*7100*/  ISETP.GT.U32.AND P6, PT, R0.reuse, R8, PT ;  /* 0x000000080000720c */ /* 0x040fe40003fc4070 */
[----:B------:R-:W-:-:S11]  /*7110*/  ISETP.GT.U32.AND P1, PT, R0, R2, PT ;  /* 0x000000020000720c */ /* 0x000fd60003f24070 */
[----:B------:R-:W-:-:S05]  /*7120*/  @!P6 IMAD.IADD R8, R8, 0x1, -R0 ;  /* 0x000000010808e824 */ /* 0x000fca00078e0a00 */
[C---:B------:R-:W-:Y:S02]  /*7130*/  ISETP.GT.U32.AND P6, PT, R0.reuse, R8, PT ;  /* 0x000000080000720c */ /* 0x040fe40003fc4070 */
[----:B----4-:R-:W-:Y:S01]  /*7140*/  ISETP.GT.U32.AND P2, PT, R0, R5, PT ;  /* 0x000000050000720c */ /* 0x010fe20003f44070 */
[----:B------:R-:W-:-:S10]  /*7150*/  @!P1 IMAD.IADD R2, R2, 0x1, -R0 ;  /* 0x0000000102029824 */ /* 0x000fd400078e0a00 */
[--C-:B------:R-:W-:Y:S02]  /*7160*/  @!P6 IMAD.IADD R8, R8, 0x1, -R0.reuse ;  /* 0x000000010808e824 */ /* 0x100fe400078e0a00 */
[----:B------:R-:W-:Y:S01]  /*7170*/  @!P2 IMAD.IADD R5, R5, 0x1, -R0 ;  /* 0x000000010505a824 */ /* 0x000fe200078e0a00 */
[----:B------:R-:W-:Y:S01]  /*7180*/  ISETP.GT.U32.AND P2, PT, R0, R4, PT ;  /* 0x000000040000720c */ /* 0x000fe20003f44070 */
[----:B------:R-:W-:Y:S02]  /*7190*/  @!P5 IMAD.MOV R2, RZ, RZ, -R2 ;  /* 0x000000ffff02d224 */ /* 0x000fe400078e0a02 */
[----:B------:R-:W-:-:S03]  /*71a0*/  @!P3 IMAD.MOV R8, RZ, RZ, -R8 ;  /* 0x000000ffff08b224 */ /* 0x000fc600078e0a08 */
[----:B------:R-:W-:Y:S04]  /*71b0*/  STL [R1+0x284], R2 ;  /* 0x0002840201007387 */ /* 0x000fe80000100800 */
[----:B------:R0:W-:Y:S03]  /*71c0*/  STL [R1+0x280], R8 ;  /* 0x0002800801007387 */ /* 0x0001e60000100800 */
[----:B------:R-:W-:Y:S01]  /*71d0*/  @!P2 IMAD.IADD R4, R4, 0x1, -R0 ;  /* 0x000000010404a824 */ /* 0x000fe200078e0a00 */
[----:B0-----:R-:W4:Y:S01]  /*71e0*/  LDL.LU R8, [R1+0x2c0] ;  /* 0x0002c00001087983 */ /* 0x001f220000300800 */
[----:B---3--:R-:W-:-:S03]  /*71f0*/  IABS R2, R13 ;  /* 0x0000000d00027213 */ /* 0x008fc60000000000 */
[----:B------:R-:W3:Y:S04]  /*7200*/  LDL R13, [R1+0x2d4] ;  /* 0x0002d400010d7983 */ /* 0x000ee80000100800 */
[----:B------:R0:W-:Y:S04]  /*7210*/  STL [R1+0x2148], R4 ;  /* 0x0021480401007387 */ /* 0x0001e80000100800 */
[----:B0-----:R-:W2:Y:S04]  /*7220*/  LDL.LU R4, [R1+0x2bc] ;  /* 0x0002bc0001047983 */ /* 0x001ea80000300800 */
[----:B------:R0:W-:Y:S04]  /*7230*/  STL [R1+0x214c], R16 ;  /* 0x00214c1001007387 */ /* 0x0001e80000100800 */
[----:B0-----:R-:W3:Y:S01]  /*7240*/  LDL.LU R16, [R1+0x2c4] ;  /* 0x0002c40001107983 */ /* 0x001ee20000300800 */
[----:B------:R-:W-:-:S02]  /*7250*/  ISETP.GT.U32.AND P1, PT, R0, R6, PT ;  /* 0x000000060000720c */ /* 0x000fc40003f24070 */
[----:B------:R-:W-:Y:S01]  /*7260*/  ISETP.GT.U32.AND P6, PT, R0, R10, PT ;  /* 0x0000000a0000720c */ /* 0x000fe20003fc4070 */
[----:B------:R-:W-:-:S05]  /*7270*/  IMAD.HI.U32 R9, R21, R7, RZ ;  /* 0x0000000715097227 */ /* 0x000fca00078e00ff */
[----:B------:R-:W-:-:S05]  /*7280*/  IADD3 R9, PT, PT, -R9, RZ, RZ ;  /* 0x000000ff09097210 */ /* 0x000fca0007ffe1ff */
[--C-:B------:R-:W-:Y:S01]  /*7290*/  @!P1 IMAD.IADD R6, R6, 0x1, -R0.reuse ;  /* 0x0000000106069824 */ /* 0x100fe200078e0a00 */
[----:B--2---:R-:W-:Y:S02]  /*72a0*/  ISETP.GE.AND P2, PT, R4, RZ, PT ;  /* 0x000000ff0400720c */ /* 0x004fe40003f46270 */
[----:B------:R-:W2:Y:S01]  /*72b0*/  LDL.LU R4, [R1+0x2c8] ;  /* 0x0002c80001047983 */ /* 0x000ea20000300800 */
[----:B------:R-:W-:Y:S01]  /*72c0*/  ISETP.GT.U32.AND P1, PT, R0, R5, PT ;  /* 0x000000050000720c */ /* 0x000fe20003f24070 */
[----:B------:R-:W-:Y:S01]  /*72d0*/  @!P6 IMAD.IADD R10, R10, 0x1, -R0 ;  /* 0x000000010a0ae824 */ /* 0x000fe200078e0a00 */
[C---:B------:R-:W-:Y:S01]  /*72e0*/  ISETP.GT.U32.AND P6, PT, R0.reuse, R6, PT ;  /* 0x000000060000720c */ /* 0x040fe20003fc4070 */
[----:B------:R-:W-:-:S05]  /*72f0*/  IMAD R7, R0, R9, R7 ;  /* 0x0000000900077224 */ /* 0x000fca00078e0207 */
[----:B------:R-:W-:-:S05]  /*7300*/  ISETP.GT.U32.AND P3, PT, R0, R7, PT ;  /* 0x000000070000720c */ /* 0x000fca0003f64070 */
[----:B------:R-:W-:Y:S01]  /*7310*/  @!P1 IMAD.IADD R5, R5, 0x1, -R0 ;  /* 0x0000000105059824 */ /* 0x000fe200078e0a00 */
[----:B------:R-:W-:Y:S01]  /*7320*/  ISETP.GT.U32.AND P1, PT, R0, R11, PT ;  /* 0x0000000b0000720c */ /* 0x000fe20003f24070 */
[----:B------:R-:W-:-:S04]  /*7330*/  IMAD.HI.U32 R9, R21, R12, RZ ;  /* 0x0000000c15097227 */ /* 0x000fc800078e00ff */
[----:B------:R-:W-:Y:S01]  /*7340*/  @!P6 IMAD.IADD R6, R6, 0x1, -R0 ;  /* 0x000000010606e824 */ /* 0x000fe200078e0a00 */
[----:B----4-:R-:W-:Y:S02]  /*7350*/  ISETP.GE.AND P6, PT, R8, RZ, PT ;  /* 0x000000ff0800720c */ /* 0x010fe40003fc6270 */
[----:B---3--:R-:W-:Y:S01]  /*7360*/  IABS R8, R13 ;  /* 0x0000000d00087213 */ /* 0x008fe20000000000 */
[----:B------:R-:W-:-:S04]  /*7370*/  IMAD.HI.U32 R13, R21, R2, RZ ;  /* 0x00000002150d7227 */ /* 0x000fc800078e00ff */
[----:B------:R-:W-:Y:S02]  /*7380*/  IMAD.MOV R9, RZ, RZ, -R9 ;  /* 0x000000ffff097224 */ /* 0x000fe400078e0a09 */
[----:B------:R-:W-:Y:S02]  /*7390*/  IMAD.MOV R13, RZ, RZ, -R13 ;  /* 0x000000ffff0d7224 */ /* 0x000fe400078e0a0d */
[----:B------:R-:W-:Y:S02]  /*73a0*/  IMAD R9, R0, R9, R12 ;  /* 0x0000000900097224 */ /* 0x000fe400078e020c */
[--C-:B------:R-:W-:Y:S01]  /*73b0*/  @!P3 IMAD.IADD R7, R7, 0x1, -R0.reuse ;  /* 0x000000010707b824 */ /* 0x100fe200078e0a00 */
[----:B------:R-:W3:Y:S01]  /*73c0*/  LDL R12, [R1+0x2d8] ;  /* 0x0002d800010c7983 */ /* 0x000ee20000100800 */
[----:B------:R-:W-:Y:S01]  /*73d0*/  ISETP.GE.AND P3, PT, R16, RZ, PT ;  /* 0x000000ff1000720c */ /* 0x000fe20003f66270 */
[----:B------:R-:W-:Y:S02]  /*73e0*/  @!P1 IMAD.IADD R11, R11, 0x1, -R0 ;  /* 0x000000010b0b9824 */ /* 0x000fe400078e0a00 */
[----:B------:R-:W4:Y:S01]  /*73f0*/  LDL.LU R16, [R1+0x214c] ;  /* 0x00214c0001107983 */ /* 0x000f220000300800 */
[----:B------:R-:W-:Y:S01]  /*7400*/  IMAD R2, R0, R13, R2 ;  /* 0x0000000d00027224 */ /* 0x000fe200078e0202 */
[----:B--2---:R-:W-:-:S02]  /*7410*/  ISETP.GE.AND P1, PT, R4, RZ, PT ;  /* 0x000000ff0400720c */ /* 0x004fc40003f26270 */
[----:B------:R-:W2:Y:S04]  /*7420*/  LDL.LU R4, [R1+0x2148] ;  /* 0x0021480001047983 */ /* 0x000ea80000300800 */
[----:B------:R0:W-:Y:S04]  /*7430*/  STL [R1+0x2144], R14 ;  /* 0x0021440e01007387 */ /* 0x0001e80000100800 */
[----:B------:R-:W2:Y:S01]  /*7440*/  LDL.LU R13, [R1+0x2e0] ;  /* 0x0002e000010d7983 */ /* 0x000ea20000300800 */
[----:B------:R-:W-:Y:S01]  /*7450*/  ISETP.GT.U32.AND P5, PT, R0, R10, PT ;  /* 0x0000000a0000720c */ /* 0x000fe20003fa4070 */
[----:B0-----:R-:W-:-:S04]  /*7460*/  IMAD.MOV.U32 R14, RZ, RZ, R5 ;  /* 0x000000ffff0e7224 */ /* 0x001fc800078e0005 */
[----:B------:R-:W-:-:S08]  /*7470*/  @!P0 IMAD.MOV R14, RZ, RZ, -R14 ;  /* 0x000000ffff0e8224 */ /* 0x000fd000078e0a0e */
[----:B------:R-:W-:Y:S01]  /*7480*/  @!P5 IMAD.IADD R10, R10, 0x1, -R0 ;  /* 0x000000010a0ad824 */ /* 0x000fe200078e0a00 */
[----:B--2---:R0:W-:Y:S04]  /*7490*/  STL [R1+0x2140], R13 ;  /* 0x0021400d01007387 */ /* 0x0041e80000100800 */
[----:B------:R-:W2:Y:S01]  /*74a0*/  LDL.LU R5, [R1+0x2cc] ;  /* 0x0002cc0001057983 */ /* 0x000ea20000300800 */
[----:B0-----:R-:W-:-:S04]  /*74b0*/  IMAD.MOV.U32 R13, RZ, RZ, R4 ;  /* 0x000000ffff0d7224 */ /* 0x001fc800078e0004 */
[----:B------:R-:W-:-:S05]  /*74c0*/  @!P4 IMAD.MOV R13, RZ, RZ, -R13 ;  /* 0x000000ffff0dc224 */ /* 0x000fca00078e0a0d */
[----:B------:R0:W-:Y:S04]  /*74d0*/  STL [R1+0x27c], R13 ;  /* 0x00027c0d01007387 */ /* 0x0001e80000100800 */
[----:B------:R1:W-:Y:S01]  /*74e0*/  STL [R1+0x278], R14 ;  /* 0x0002780e01007387 */ /* 0x0003e20000100800 */
[----:B0-----:R-:W-:-:S03]  /*74f0*/  IMAD.MOV.U32 R13, RZ, RZ, R6 ;  /* 0x000000ffff0d7224 */ /* 0x001fc600078e0006 */
[----:B------:R-:W2:Y:S01]  /*7500*/  LDL.LU R6, [R1+0x2d0] ;  /* 0x0002d00001067983 */ /* 0x000ea20000300800 */
[----:B-1----:R-:W-:-:S03]  /*7510*/  IMAD.MOV.U32 R14, RZ, RZ, R10 ;  /* 0x000000ffff0e7224 */ /* 0x002fc600078e000a */
[----:B------:R-:W3:Y:S01]  /*7520*/  LDL.LU R10, [R1+0x2dc] ;  /* 0x0002dc00010a7983 */ /* 0x000ee20000300800 */
[----:B------:R-:W-:Y:S01]  /*7530*/  ISETP.GT.U32.AND P4, PT, R0, R7, PT ;  /* 0x000000070000720c */ /* 0x000fe20003f84070 */
[----:B------:R-:W-:-:S04]  /*7540*/  IMAD.HI.U32 R4, R21, R8, RZ ;  /* 0x0000000815047227 */ /* 0x000fc800078e00ff */
[----:B------:R-:W-:Y:S02]  /*7550*/  @!P2 IMAD.MOV R13, RZ, RZ, -R13 ;  /* 0x000000ffff0da224 */ /* 0x000fe400078e0a0d */
[----:B------:R-:W-:Y:S02]  /*7560*/  @!P6 IMAD.MOV R14, RZ, RZ, -R14 ;  /* 0x000000ffff0ee224 */ /* 0x000fe400078e0a0e */
[----:B------:R-:W-:Y:S01]  /*7570*/  IMAD.MOV R4, RZ, RZ, -R4 ;  /* 0x000000ffff047224 */ /* 0x000fe200078e0a04 */
[----:B------:R0:W-:Y:S03]  /*7580*/  STL [R1+0x274], R13 ;  /* 0x0002740d01007387 */ /* 0x0001e60000100800 */
[----:B------:R-:W-:Y:S02]  /*7590*/  IMAD R4, R0, R4, R8 ;  /* 0x0000000400047224 */ /* 0x000fe400078e0208 */
[----:B------:R-:W-:Y:S01]  /*75a0*/  @!P4 IMAD.IADD R7, R7, 0x1, -R0 ;  /* 0x000000010707c824 */ /* 0x000fe200078e0a00 */
[----:B0-----:R-:W4:Y:S04]  /*75b0*/  LDL.LU R13, [R1+0x2d4] ;  /* 0x0002d400010d7983 */ /* 0x001f280000300800 */
[----:B------:R0:W-:Y:S04]  /*75c0*/  STL [R1+0x270], R14 ;  /* 0x0002700e01007387 */ /* 0x0001e80000100800 */
[----:B0-----:R-:W4:Y:S04]  /*75d0*/  LDL.LU R14, [R1+0x2144] ;  /* 0x00214400010e7983 */ /* 0x001f280000300800 */
[----:B------:R-:W4:Y:S01]  /*75e0*/  LDL R8, [R1+0x2e4] ;  /* 0x0002e40001087983 */ /* 0x000f220000100800 */
[----:B--2---:R-:W-:-:S02]  /*75f0*/  ISETP.GE.AND P4, PT, R6, RZ, PT ;  /* 0x000000ff0600720c */ /* 0x004fc40003f86270 */
[----:B---3--:R-:W-:Y:S01]  /*7600*/  IABS R6, R10 ;  /* 0x0000000a00067213 */ /* 0x008fe20000000000 */
[----:B------:R0:W-:Y:S04]  /*7610*/  STL [R1+0x213c], R10 ;  /* 0x00213c0a01007387 */ /* 0x0001e80000100800 */
[----:B0-----:R-:W2:Y:S01]  /*7620*/  LDL.LU R10, [R1+0x2d8] ;  /* 0x0002d800010a7983 */ /* 0x001ea20000300800 */
[C---:B------:R-:W-:Y:S02]  /*7630*/  ISETP.GT.U32.AND P5, PT, R0.reuse, R9, PT ;  /* 0x000000090000720c */ /* 0x040fe40003fa4070 */
[----:B------:R-:W-:-:S11]  /*7640*/  ISETP.GT.U32.AND P2, PT, R0, R2, PT ;  /* 0x000000020000720c */ /* 0x000fd60003f44070 */
[----:B------:R-:W-:Y:S01]  /*7650*/  @!P5 IMAD.IADD R9, R9, 0x1, -R0 ;  /* 0x000000010909d824 */ /* 0x000fe200078e0a00 */
[----:B------:R-:W-:-:S04]  /*7660*/  ISETP.GT.U32.AND P5, PT, R0, R11, PT ;  /* 0x0000000b0000720c */ /* 0x000fc80003fa4070 */
[----:B------:R-:W-:Y:S01]  /*7670*/  ISETP.GT.U32.AND P0, PT, R0, R9, PT ;  /* 0x000000090000720c */ /* 0x000fe20003f04070 */
[----:B------:R-:W-:Y:S01]  /*7680*/  @!P2 IMAD.IADD R2, R2, 0x1, -R0 ;  /* 0x000000010202a824 */ /* 0x000fe200078e0a00 */
[----:B------:R-:W-:-:S07]  /*7690*/  ISETP.GE.AND P6, PT, R5, RZ, PT ;  /* 0x000000ff0500720c */ /* 0x000fce0003fc6270 */
[----:B------:R-:W-:-:S04]  /*76a0*/  @!P5 IMAD.IADD R11, R11, 0x1, -R0 ;  /* 0x000000010b0bd824 */ /* 0x000fc800078e0a00 */
[----:B------:R-:W-:Y:S01]  /*76b0*/  @!P0 IMAD.IADD R9, R9, 0x1, -R0 ;  /* 0x0000000109098824 */ /* 0x000fe200078e0a00 */
[----:B----4-:R-:W-:Y:S02]  /*76c0*/  ISETP.GE.AND P0, PT, R13, RZ, PT ;  /* 0x000000ff0d00720c */ /* 0x010fe40003f06270 */
[----:B------:R-:W3:Y:S01]  /*76d0*/  LDL.LU R13, [R1+0x2140] ;  /* 0x00214000010d7983 */ /* 0x000ee20000300800 */
[----:B------:R-:W-:Y:S01]  /*76e0*/  @!P1 IMAD.MOV R11, RZ, RZ, -R11 ;  /* 0x000000ffff0b9224 */ /* 0x000fe200078e0a0b */
[----:B--2---:R-:W-:Y:S01]  /*76f0*/  ISETP.GE.AND P2, PT, R10, RZ, PT ;  /* 0x000000ff0a00720c */ /* 0x004fe20003f46270 */
[----:B------:R-:W-:-:S04]  /*7700*/  IMAD.MOV.U32 R10, RZ, RZ, R7 ;  /* 0x000000ffff0a7224 */ /* 0x000fc800078e0007 */
[----:B------:R-:W-:-:S05]  /*7710*/  @!P3 IMAD.MOV R10, RZ, RZ, -R10 ;  /* 0x000000ffff0ab224 */ /* 0x000fca00078e0a0a */
[----:B------:R0:W-:Y:S02]  /*7720*/  STL [R1+0x26c], R10 ;  /* 0x00026c0a01007387 */ /* 0x0001e40000100800 */
[----:B0-----:R-:W-:Y:S02]  /*7730*/  IMAD.MOV.U32 R10, RZ, RZ, R9 ;  /* 0x000000ffff0a7224 */ /* 0x001fe400078e0009 */
[----:B------:R-:W2:Y:S02]  /*7740*/  LDL R9, [R1+0x2e8] ;  /* 0x0002e80001097983 */ /* 0x000ea40000100800 */
[----:B------:R-:W-:Y:S02]  /*7750*/  @!P6 IMAD.MOV R10, RZ, RZ, -R10 ;  /* 0x000000ffff0ae224 */ /* 0x000fe400078e0a0a */
[----:B------:R0:W-:Y:S04]  /*7760*/  STL [R1+0x268], R11 ;  /* 0x0002680b01007387 */ /* 0x0001e80000100800 */
[----:B0-----:R-:W4:Y:S04]  /*7770*/  LDL.LU R11, [R1+0x2e4] ;  /* 0x0002e400010b7983 */ /* 0x001f280000300800 */
[----:B------:R0:W-:Y:S04]  /*7780*/  STL [R1+0x264], R10 ;  /* 0x0002640a01007387 */ /* 0x0001e80000100800 */
[----:B0-----:R-:W2:Y:S01]  /*7790*/  LDL.LU R10, [R1+0x213c] ;  /* 0x00213c00010a7983 */ /* 0x001ea20000300800 */
[----:B------:R-:W-:-:S05]  /*77a0*/  IABS R12, R12 ;  /* 0x0000000c000c7213 */ /* 0x000fca0000000000 */
[----:B------:R-:W-:-:S04]  /*77b0*/  IMAD.HI.U32 R5, R21, R12, RZ ;  /* 0x0000000c15057227 */ /* 0x000fc800078e00ff */
[----:B------:R-:W-:Y:S01]  /*77c0*/  IMAD.MOV R5, RZ, RZ, -R5 ;  /* 0x000000ffff057224 */ /* 0x000fe200078e0a05 */
[----:B------:R-:W-:-:S03]  /*77d0*/  ISETP.GT.U32.AND P3, PT, R0, R2, PT ;  /* 0x000000020000720c */ /* 0x000fc60003f64070 */
[----:B------:R-:W-:Y:S02]  /*77e0*/  IMAD R12, R0, R5, R12 ;  /* 0x00000005000c7224 */ /* 0x000fe400078e020c */
[----:B------:R-:W-:-:S03]  /*77f0*/  IMAD.HI.U32 R7, R21, R6, RZ ;  /* 0x0000000615077227 */ /* 0x000fc600078e00ff */
[C---:B------:R-:W-:Y:S01]  /*7800*/  ISETP.GT.U32.AND P1, PT, R0.reuse, R12, PT ;  /* 0x0000000c0000720c */ /* 0x040fe20003f24070 */
[----:B------:R-:W-:Y:S01]  /*7810*/  IMAD.MOV R7, RZ, RZ, -R7 ;  /* 0x000000ffff077224 */ /* 0x000fe200078e0a07 */
[----:B---3--:R-:W-:Y:S02]  /*7820*/  IABS R5, R13 ;  /* 0x0000000d00057213 */ /* 0x008fe40000000000 */
[----:B------:R-:W-:Y:S01]  /*7830*/  IABS R8, R8 ;  /* 0x0000000800087213 */ /* 0x000fe20000000000 */
[----:B------:R-:W-:Y:S02]  /*7840*/  IMAD R6, R0, R7, R6 ;  /* 0x0000000700067224 */ /* 0x000fe400078e0206 */
[----:B------:R-:W-:Y:S02]  /*7850*/  @!P3 IMAD.IADD R2, R2, 0x1, -R0 ;  /* 0x000000010202b824 */ /* 0x000fe400078e0a00 */
[----:B------:R-:W-:-:S04]  /*7860*/  IMAD.HI.U32 R7, R21, R5, RZ ;  /* 0x0000000515077227 */ /* 0x000fc800078e00ff */
[----:B------:R-:W-:Y:S02]  /*7870*/  @!P1 IMAD.IADD R12, R12, 0x1, -R0 ;  /* 0x000000010c0c9824 */ /* 0x000fe400078e0a00 */
[----:B------:R-:W-:Y:S01]  /*7880*/  IMAD.MOV R7, RZ, RZ, -R7 ;  /* 0x000000ffff077224 */ /* 0x000fe200078e0a07 */
[----:B------:R-:W-:Y:S02]  /*7890*/  ISETP.GE.AND P3, PT, R13, RZ, PT ;  /* 0x000000ff0d00720c */ /* 0x000fe40003f66270 */
[----:B------:R-:W3:Y:S01]  /*78a0*/  LDL R13, [R1+0x2f4] ;  /* 0x0002f400010d7983 */ /* 0x000ee20000100800 */
[----:B------:R-:W-:Y:S01]  /*78b0*/  IMAD R7, R0, R7, R5 ;  /* 0x0000000700077224 */ /* 0x000fe200078e0205 */
[----:B----4-:R-:W-:Y:S01]  /*78c0*/  ISETP.GE.AND P1, PT, R11, RZ, PT ;  /* 0x000000ff0b00720c */ /* 0x010fe20003f26270 */
[----:B------:R-:W-:-:S04]  /*78d0*/  IMAD.MOV.U32 R11, RZ, RZ, R2 ;  /* 0x000000ffff0b7224 */ /* 0x000fc800078e0002 */
[----:B------:R-:W-:Y:S01]  /*78e0*/  @!P4 IMAD.MOV R11, RZ, RZ, -R11 ;  /* 0x000000ffff0bc224 */ /* 0x000fe200078e0a0b */
[----:B--2---:R-:W-:Y:S01]  /*78f0*/  ISETP.GE.AND P6, PT, R10, RZ, PT ;  /* 0x000000ff0a00720c */ /* 0x004fe20003fc6270 */
[----:B------:R-:W-:-:S04]  /*7900*/  IMAD.HI.U32 R10, R21, R8, RZ ;  /* 0x00000008150a7227 */ /* 0x000fc800078e00ff */
[----:B------:R-:W-:-:S04]  /*7910*/  IMAD.MOV R10, RZ, RZ, -R10 ;  /* 0x000000ffff0a7224 */ /* 0x000fc800078e0a0a */
[----:B------:R-:W-:Y:S02]  /*7920*/  IMAD R5, R0, R10, R8 ;  /* 0x0000000a00057224 */ /* 0x000fe400078e0208 */
[----:B------:R-:W2:Y:S01]  /*7930*/  LDL R8, [R1+0x2f0] ;  /* 0x0002f00001087983 */ /* 0x000ea20000100800 */
[----:B------:R-:W-:-:S03]  /*7940*/  IABS R10, R29 ;  /* 0x0000001d000a7213 */ /* 0x000fc60000000000 */
[----:B------:R0:W-:Y:S04]  /*7950*/  STL [R1+0x2138], R29 ;  /* 0x0021381d01007387 */ /* 0x0001e80000100800 */
[----:B------:R3:W-:Y:S04]  /*7960*/  STL [R1+0x260], R11 ;  /* 0x0002600b01007387 */ /* 0x0007e80000100800 */
[----:B0-----:R-:W4:Y:S01]  /*7970*/  LDL.LU R29, [R1+0x2e8] ;  /* 0x0002e800011d7983 */ /* 0x001f220000300800 */
[----:B------:R-:W-:-:S13]  /*7980*/  ISETP.GT.U32.AND P5, PT, R0, R4, PT ;  /* 0x000000040000720c */ /* 0x000fda0003fa4070 */
[----:B------:R-:W-:-:S04]  /*7990*/  @!P5 IADD3 R4, PT, PT, R4, -R0, RZ ;  /* 0x800000000404d210 */ /* 0x000fc80007ffe0ff */
[----:B------:R-:W-:-:S13]  /*79a0*/  ISETP.GT.U32.AND P5, PT, R0, R4, PT ;  /* 0x000000040000720c */ /* 0x000fda0003fa4070 */
[----:B------:R-:W-:-:S04]  /*79b0*/  @!P5 IMAD.IADD R4, R4, 0x1, -R0 ;  /* 0x000000010404d824 */ /* 0x000fc800078e0a00 */
[----:B------:R-:W-:Y:S01]  /*79c0*/  @!P0 IMAD.MOV R4, RZ, RZ, -R4 ;  /* 0x000000ffff048224 */ /* 0x000fe200078e0a04 */
[----:B------:R-:W-:-:S04]  /*79d0*/  ISETP.GT.U32.AND P0, PT, R0, R7, PT ;  /* 0x000000070000720c */ /* 0x000fc80003f04070 */
[----:B------:R0:W-:Y:S09]  /*79e0*/  STL [R1+0x25c], R4 ;  /* 0x00025c0401007387 */ /* 0x0001f20000100800 */
[----:B------:R-:W-:Y:S01]  /*79f0*/  @!P0 IMAD.IADD R7, R7, 0x1, -R0 ;  /* 0x0000000107078824 */ /* 0x000fe200078e0a00 */
[----:B------:R-:W-:-:S02]  /*7a00*/  ISETP.GT.U32.AND P5, PT, R0, R6, PT ;  /* 0x000000060000720c */ /* 0x000fc40003fa4070 */
[----:B----4-:R-:W-:Y:S02]  /*7a10*/  ISETP.GE.AND P0, PT, R29, RZ, PT ;  /* 0x000000ff1d00720c */ /* 0x010fe40003f06270 */
[----:B------:R-:W4:Y:S09]  /*7a20*/  LDL.LU R29, [R1+0x2138] ;  /* 0x00213800011d7983 */ /* 0x000f320000300800 */
[----:B------:R-:W-:Y:S01]  /*7a30*/  @!P5 IMAD.IADD R6, R6, 0x1, -R0 ;  /* 0x000000010606d824 */ /* 0x000fe200078e0a00 */
[----:B------:R-:W-:-:S02]  /*7a40*/  ISETP.GT.U32.AND P5, PT, R0, R12, PT ;  /* 0x0000000c0000720c */ /* 0x000fc40003fa4070 */
[----:B--2---:R-:W-:Y:S02]  /*7a50*/  IABS R8, R8 ;  /* 0x0000000800087213 */ /* 0x004fe40000000000 */
[----:B---3--:R-:W-:-:S03]  /*7a60*/  IABS R11, R13 ;  /* 0x0000000d000b7213 */ /* 0x008fc60000000000 */
[----:B------:R-:W-:Y:S01]  /*7a70*/  IMAD.HI.U32 R13, R21, R8, RZ ;  /* 0x00000008150d7227 */ /* 0x000fe200078e00ff */
[----:B------:R-:W-:-:S03]  /*7a80*/  ISETP.GT.U32.AND P4, PT, R0, R6, PT ;  /* 0x000000060000720c */ /* 0x000fc60003f84070 */
[----:B0-----:R-:W-:Y:S02]  /*7a90*/  IMAD.MOV.U32 R4, RZ, RZ, R11 ;  /* 0x000000ffff047224 */ /* 0x001fe400078e000b */
[----:B------:R-:W-:Y:S02]  /*7aa0*/  IMAD.MOV R13, RZ, RZ, -R13 ;  /* 0x000000ffff0d7224 */ /* 0x000fe400078e0a0d */
[----:B------:R-:W-:Y:S02]  /*7ab0*/  @!P5 IMAD.IADD R12, R12, 0x1, -R0 ;  /* 0x000000010c0cd824 */ /* 0x000fe400078e0a00 */
[----:B------:R-:W-:-:S04]  /*7ac0*/  IMAD.HI.U32 R11, R21, R4, RZ ;  /* 0x00000004150b7227 */ /* 0x000fc800078e00ff */
[----:B------:R-:W-:Y:S02]  /*7ad0*/  IMAD R8, R0, R13, R8 ;  /* 0x0000000d00087224 */ /* 0x000fe400078e0208 */
[----:B------:R-:W-:Y:S02]  /*7ae0*/  IMAD.MOV.U32 R13, RZ, RZ, R12 ;  /* 0x000000ffff0d7224 */ /* 0x000fe400078e000c */
[----:B------:R-:W-:Y:S01]  /*7af0*/  IMAD.MOV R11, RZ, RZ, -R11 ;  /* 0x000000ffff0b7224 */ /* 0x000fe200078e0a0b */
[----:B------:R-:W2:Y:S01]  /*7b00*/  LDL R12, [R1+0x2fc] ;  /* 0x0002fc00010c7983 */ /* 0x000ea20000100800 */
[----:B------:R-:W-:Y:S02]  /*7b10*/  @!P2 IMAD.MOV R13, RZ, RZ, -R13 ;  /* 0x000000ffff0da224 */ /* 0x000fe400078e0a0d */
[----:B------:R-:W-:Y:S02]  /*7b20*/  @!P4 IMAD.IADD R6, R6, 0x1, -R0 ;  /* 0x000000010606c824 */ /* 0x000fe400078e0a00 */
[----:B------:R-:W-:-:S02]  /*7b30*/  IMAD R4, R0, R11, R4 ;  /* 0x0000000b00047224 */ /* 0x000fc400078e0204 */
[----:B------:R-:W3:Y:S04]  /*7b40*/  LDL R11, [R1+0x300] ;  /* 0x00030000010b7983 */ /* 0x000ee80000100800 */
[----:B------:R0:W-:Y:S02]  /*7b50*/  STL [R1+0x258], R13 ;  /* 0x0002580d01007387 */ /* 0x0001e40000100800 */
[----:B0-----:R-:W-:-:S04]  /*7b60*/  IMAD.MOV.U32 R13, RZ, RZ, R6 ;  /* 0x000000ffff0d7224 */ /* 0x001fc800078e0006 */
[----:B------:R-:W-:-:S05]  /*7b70*/  @!P6 IMAD.MOV R13, RZ, RZ, -R13 ;  /* 0x000000ffff0de224 */ /* 0x000fca00078e0a0d */
[----:B------:R4:W-:Y:S02]  /*7b80*/  STL [R1+0x254], R13 ;  /* 0x0002540d01007387 */ /* 0x0009e40000100800 */
[----:B----4-:R-:W-:Y:S02]  /*7b90*/  IMAD.MOV.U32 R13, RZ, RZ, R29 ;  /* 0x000000ffff0d7224 */ /* 0x010fe400078e001d */
[----:B------:R-:W4:Y:S01]  /*7ba0*/  LDL.LU R29, [R1+0x304] ;  /* 0x00030400011d7983 */ /* 0x000f220000300800 */
[----:B------:R-:W-:-:S05]  /*7bb0*/  IABS R9, R9 ;  /* 0x0000000900097213 */ /* 0x000fca0000000000 */
[----:B------:R-:W-:-:S04]  /*7bc0*/  IMAD.HI.U32 R2, R21, R9, RZ ;  /* 0x0000000915027227 */ /* 0x000fc800078e00ff */
[----:B------:R-:W-:-:S04]  /*7bd0*/  IMAD.MOV R2, RZ, RZ, -R2 ;  /* 0x000000ffff027224 */ /* 0x000fc800078e0a02 */
[----:B------:R-:W-:Y:S02]  /*7be0*/  IMAD R2, R0, R2, R9 ;  /* 0x0000000200027224 */ /* 0x000fe400078e0209 */
[----:B------:R-:W-:-:S04]  /*7bf0*/  IMAD.HI.U32 R9, R21, R10, RZ ;  /* 0x0000000a15097227 */ /* 0x000fc800078e00ff */
[----:B------:R-:W-:-:S04]  /*7c00*/  IMAD.MOV R9, RZ, RZ, -R9 ;  /* 0x000000ffff097224 */ /* 0x000fc800078e0a09 */
[C---:B------:R-:W-:Y:S01]  /*7c10*/  IMAD R9, R0.reuse, R9, R10 ;  /* 0x0000000900097224 */ /* 0x040fe200078e020a */
[----:B------:R-:W-:Y:S01]  /*7c20*/  IABS R10, R14 ;  /* 0x0000000e000a7213 */ /* 0x000fe20000000000 */
[----:B----4-:R0:W-:Y:S02]  /*7c30*/  STL [R1+0x2134], R29 ;  /* 0x0021341d01007387 */ /* 0x0101e40000100800 */
[----:B0-----:R-:W-:Y:S02]  /*7c40*/  IMAD.MOV.U32 R29, RZ, RZ, R14 ;  /* 0x000000ffff1d7224 */ /* 0x001fe400078e000e */
[----:B------:R-:W4:Y:S01]  /*7c50*/  LDL.LU R14, [R1+0x308] ;  /* 0x00030800010e7983 */ /* 0x000f220000300800 */
[----:B------:R-:W-:-:S13]  /*7c60*/  ISETP.GT.U32.AND P5, PT, R0, R5, PT ;  /* 0x000000050000720c */ /* 0x000fda0003fa4070 */
[--C-:B------:R-:W-:Y:S01]  /*7c70*/  @!P5 IMAD.IADD R5, R5, 0x1, -R0.reuse ;  /* 0x000000010505d824 */ /* 0x100fe200078e0a00 */
[C---:B------:R-:W-:Y:S01]  /*7c80*/  ISETP.GT.U32.AND P5, PT, R0.reuse, R7, PT ;  /* 0x000000070000720c */ /* 0x040fe20003fa4070 */
[----:B----4-:R0:W-:Y:S02]  /*7c90*/  STL [R1+0x2130], R14 ;  /* 0x0021300e01007387 */ /* 0x0101e40000100800 */
[----:B0-----:R-:W-:Y:S02]  /*7ca0*/  IMAD.MOV.U32 R14, RZ, RZ, R29 ;  /* 0x000000ffff0e7224 */ /* 0x001fe400078e001d */
[----:B------:R-:W4:Y:S08]  /*7cb0*/  LDL.LU R29, [R1+0x2f0] ;  /* 0x0002f000011d7983 */ /* 0x000f300000300800 */
[----:B------:R-:W-:Y:S01]  /*7cc0*/  @!P5 IMAD.IADD R7, R7, 0x1, -R0 ;  /* 0x000000010707d824 */ /* 0x000fe200078e0a00 */
[----:B------:R-:W-:-:S13]  /*7cd0*/  ISETP.GT.U32.AND P5, PT, R0, R8, PT ;  /* 0x000000080000720c */ /* 0x000fda0003fa4070 */
[----:B------:R-:W-:Y:S01]  /*7ce0*/  @!P5 IMAD.IADD R8, R8, 0x1, -R0 ;  /* 0x000000010808d824 */ /* 0x000fe200078e0a00 */
[----:B------:R-:W-:Y:S01]  /*7cf0*/  ISETP.GT.U32.AND P4, PT, R0, R2, PT ;  /* 0x000000020000720c */ /* 0x000fe20003f84070 */
[----:B------:R-:W-:Y:S01]  /*7d00*/  IMAD.HI.U32 R6, R21, R10, RZ ;  /* 0x0000000a15067227 */ /* 0x000fe200078e00ff */
[----:B--2---:R-:W-:-:S03]  /*7d10*/  IABS R12, R12 ;  /* 0x0000000c000c7213 */ /* 0x004fc60000000000 */
[----:B------:R-:W-:-:S08]  /*7d20*/  IMAD.MOV R6, RZ, RZ, -R6 ;  /* 0x000000ffff067224 */ /* 0x000fd000078e0a06 */
[----:B------:R-:W-:Y:S01]  /*7d30*/  @!P4 IMAD.IADD R2, R2, 0x1, -R0 ;  /* 0x000000010202c824 */ /* 0x000fe200078e0a00 */
[----:B----4-:R-:W-:Y:S02]  /*7d40*/  ISETP.GE.AND P5, PT, R29, RZ, PT ;  /* 0x000000ff1d00720c */ /* 0x010fe40003fa6270 */
[----:B------:R-:W2:Y:S01]  /*7d50*/  LDL.LU R29, [R1+0x2134] ;  /* 0x00213400011d7983 */ /* 0x000ea20000300800 */
[C---:B------:R-:W-:Y:S02]  /*7d60*/  ISETP.GT.U32.AND P4, PT, R0.reuse, R5, PT ;  /* 0x000000050000720c */ /* 0x040fe40003f84070 */
[C---:B------:R-:W-:Y:S01]  /*7d70*/  ISETP.GT.U32.AND P2, PT, R0.reuse, R2, PT ;  /* 0x000000020000720c */ /* 0x040fe20003f44070 */
[----:B------:R-:W-:Y:S02]  /*7d80*/  IMAD R6, R0, R6, R10 ;  /* 0x0000000600067224 */ /* 0x000fe400078e020a */
[----:B------:R-:W-:Y:S02]  /*7d90*/  @!P3 IMAD.MOV R7, RZ, RZ, -R7 ;  /* 0x000000ffff07b224 */ /* 0x000fe400078e0a07 */
[----:B------:R-:W-:-:S03]  /*7da0*/  IMAD.HI.U32 R10, R21, R12, RZ ;  /* 0x0000000c150a7227 */ /* 0x000fc600078e00ff */
[----:B------:R0:W-:Y:S03]  /*7db0*/  STL [R1+0x250], R7 ;  /* 0x0002500701007387 */ /* 0x0001e60000100800 */
[----:B------:R-:W-:Y:S01]  /*7dc0*/  @!P4 IADD3 R5, PT, PT, R5, -R0, RZ ;  /* 0x800000000505c210 */ /* 0x000fe20007ffe0ff */
[----:B------:R-:W-:Y:S02]  /*7dd0*/  IMAD.MOV R10, RZ, RZ, -R10 ;  /* 0x000000ffff0a7224 */ /* 0x000fe400078e0a0a */
[----:B------:R-:W-:Y:S02]  /*7de0*/  @!P2 IMAD.IADD R2, R2, 0x1, -R0 ;  /* 0x000000010202a824 */ /* 0x000fe400078e0a00 */
[----:B0-----:R-:W-:Y:S02]  /*7df0*/  IMAD.MOV.U32 R7, RZ, RZ, R14 ;  /* 0x000000ffff077224 */ /* 0x001fe400078e000e */
[----:B------:R-:W-:-:S02]  /*7e00*/  IMAD.MOV.U32 R14, RZ, RZ, R5 ;  /* 0x000000ffff0e7224 */ /* 0x000fc400078e0005 */
[----:B------:R-:W-:Y:S01]  /*7e10*/  IMAD R10, R0, R10, R12 ;  /* 0x0000000a000a7224 */ /* 0x000fe200078e020c */
[----:B------:R-:W4:Y:S01]  /*7e20*/  LDL.LU R5, [R1+0x2f4] ;  /* 0x0002f40001057983 */ /* 0x000f220000300800 */
[----:B------:R-:W-:Y:S02]  /*7e30*/  IMAD.MOV.U32 R12, RZ, RZ, R2 ;  /* 0x000000ffff0c7224 */ /* 0x000fe400078e0002 */
[----:B------:R-:W-:Y:S02]  /*7e40*/  @!P1 IMAD.MOV R14, RZ, RZ, -R14 ;  /* 0x000000ffff0e9224 */ /* 0x000fe400078e0a0e */
[----:B------:R-:W-:-:S03]  /*7e50*/  @!P0 IMAD.MOV R12, RZ, RZ, -R12 ;  /* 0x000000ffff0c8224 */ /* 0x000fc600078e0a0c */
[----:B------:R0:W-:Y:S04]  /*7e60*/  STL [R1+0x24c], R14 ;  /* 0x00024c0e01007387 */ /* 0x0001e80000100800 */
[----:B0-----:R-:W4:Y:S04]  /*7e70*/  LDL.LU R14, [R1+0x2130] ;  /* 0x00213000010e7983 */ /* 0x001f280000300800 */
[----:B--2---:R-:W-:Y:S01]  /*7e80*/  STL [R1+0x212c], R29 ;  /* 0x00212c1d01007387 */ /* 0x004fe20000100800 */
[----:B------:R-:W-:-:S03]  /*7e90*/  IABS R2, R29 ;  /* 0x0000001d00027213 */ /* 0x000fc60000000000 */
[----:B------:R0:W-:Y:S04]  /*7ea0*/  STL [R1+0x248], R12 ;  /* 0x0002480c01007387 */ /* 0x0001e80000100800 */
[----:B0-----:R-:W2:Y:S04]  /*7eb0*/  LDL R12, [R1+0x30c] ;  /* 0x00030c00010c7983 */ /* 0x001ea80000100800 */
[----:B------:R-:W2:Y:S01]  /*7ec0*/  LDL.LU R29, [R1+0x300] ;  /* 0x00030000011d7983 */ /* 0x000ea20000300800 */
[----:B------:R-:W-:Y:S02]  /*7ed0*/  ISETP.GT.U32.AND P6, PT, R0, R9, PT ;  /* 0x000000090000720c */ /* 0x000fe40003fc4070 */
[----:B---3--:R-:W-:-:S02]  /*7ee0*/  IABS R11, R11 ;  /* 0x0000000b000b7213 */ /* 0x008fc40000000000 */
[----:B------:R-:W-:-:S03]  /*7ef0*/  ISETP.GE.AND P2, PT, R13, RZ, PT ;  /* 0x000000ff0d00720c */ /* 0x000fc60003f46270 */
[----:B------:R-:W-:-:S06]  /*7f00*/  IMAD.HI.U32 R13, R21, R11, RZ ;  /* 0x0000000b150d7227 */ /* 0x000fcc00078e00ff */
[----:B------:R-:W-:Y:S02]  /*7f10*/  @!P6 IMAD.IADD R9, R9, 0x1, -R0 ;  /* 0x000000010909e824 */ /* 0x000fe400078e0a00 */
[----:B------:R-:W-:-:S03]  /*7f20*/  IMAD.MOV R13, RZ, RZ, -R13 ;  /* 0x000000ffff0d7224 */ /* 0x000fc600078e0a0d */
[C---:B------:R-:W-:Y:S01]  /*7f30*/  ISETP.GT.U32.AND P3, PT, R0.reuse, R9, PT ;  /* 0x000000090000720c */ /* 0x040fe20003f64070 */
[C---:B------:R-:W-:Y:S02]  /*7f40*/  IMAD R11, R0.reuse, R13, R11 ;  /* 0x0000000d000b7224 */ /* 0x040fe400078e020b */
[----:B------:R-:W3:Y:S10]  /*7f50*/  LDL.LU R13, [R1+0x2fc] ;  /* 0x0002fc00010d7983 */ /* 0x000ef40000300800 */
[----:B------:R-:W-:Y:S01]  /*7f60*/  @!P3 IMAD.IADD R9, R9, 0x1, -R0 ;  /* 0x000000010909b824 */ /* 0x000fe200078e0a00 */
[----:B------:R-:W-:-:S13]  /*7f70*/  ISETP.GT.U32.AND P3, PT, R0, R10, PT ;  /* 0x0000000a0000720c */ /* 0x000fda0003f64070 */
[----:B------:R-:W-:Y:S01]  /*7f80*/  @!P3 IMAD.IADD R10, R10, 0x1, -R0 ;  /* 0x000000010a0ab824 */ /* 0x000fe200078e0a00 */
[C---:B------:R-:W-:Y:S02]  /*7f90*/  ISETP.GT.U32.AND P4, PT, R0.reuse, R4, PT ;  /* 0x000000040000720c */ /* 0x040fe40003f84070 */
[----:B------:R-:W-:Y:S02]  /*7fa0*/  ISETP.GT.U32.AND P6, PT, R0, R6, PT ;  /* 0x000000060000720c */ /* 0x000fe40003fc4070 */
[----:B--2---:R-:W-:Y:S01]  /*7fb0*/  ISETP.GE.AND P3, PT, R29, RZ, PT ;  /* 0x000000ff1d00720c */ /* 0x004fe20003f66270 */
[----:B------:R-:W-:Y:S02]  /*7fc0*/  IMAD.MOV.U32 R29, RZ, RZ, R9 ;  /* 0x000000ffff1d7224 */ /* 0x000fe400078e0009 */
[----:B------:R-:W2:Y:S02]  /*7fd0*/  LDL.LU R9, [R1+0x30c] ;  /* 0x00030c0001097983 */ /* 0x000ea40000300800 */
[----:B------:R-:W-:-:S05]  /*7fe0*/  @!P2 IMAD.MOV R29, RZ, RZ, -R29 ;  /* 0x000000ffff1da224 */ /* 0x000fca00078e0a1d */
[----:B------:R0:W-:Y:S04]  /*7ff0*/  STL [R1+0x244], R29 ;  /* 0x0002441d01007387 */ /* 0x0001e80000100800 */
[----:B0-----:R-:W2:Y:S01]  /*8000*/  LDL.LU R29, [R1+0x212c] ;  /* 0x00212c00011d7983 */ /* 0x001ea20000300800 */
[--C-:B------:R-:W-:Y:S01]  /*8010*/  @!P4 IMAD.IADD R4, R4, 0x1, -R0.reuse ;  /* 0x000000010404c824 */ /* 0x100fe200078e0a00 */
[----:B------:R-:W-:Y:S01]  /*8020*/  ISETP.GT.U32.AND P4, PT, R0, R8, PT ;  /* 0x000000080000720c */ /* 0x000fe20003f84070 */
[----:B------:R-:W-:-:S03]  /*8030*/  @!P6 IMAD.IADD R6, R6, 0x1, -R0 ;  /* 0x000000010606e824 */ /* 0x000fc600078e0a00 */
[C---:B------:R-:W-:Y:S02]  /*8040*/  ISETP.GT.U32.AND P6, PT, R0.reuse, R4, PT ;  /* 0x000000040000720c */ /* 0x040fe40003fc4070 */
[----:B------:R-:W-:Y:S02]  /*8050*/  ISETP.GT.U32.AND P1, PT, R0, R6, PT ;  /* 0x000000060000720c */ /* 0x000fe40003f24070 */
[----:B----4-:R-:W-:Y:S02]  /*8060*/  ISETP.GE.AND P0, PT, R5, RZ, PT ;  /* 0x000000ff0500720c */ /* 0x010fe40003f06270 */
[----:B------:R-:W-:-:S03]  /*8070*/  IABS R5, R14 ;  /* 0x0000000e00057213 */ /* 0x000fc60000000000 */
[----:B------:R-:W-:Y:S01]  /*8080*/  @!P4 IMAD.IADD R8, R8, 0x1, -R0 ;  /* 0x000000010808c824 */ /* 0x000fe200078e0a00 */
[----:B------:R-:W-:Y:S01]  /*8090*/  ISETP.GE.AND P4, PT, R7, RZ, PT ;  /* 0x000000ff0700720c */ /* 0x000fe20003f86270 */
[----:B------:R-:W-:-:S04]  /*80a0*/  IMAD.HI.U32 R7, R21, R2, RZ ;  /* 0x0000000215077227 */ /* 0x000fc800078e00ff */
[--C-:B------:R-:W-:Y:S01]  /*80b0*/  @!P1 IMAD.IADD R6, R6, 0x1, -R0.reuse ;  /* 0x0000000106069824 */ /* 0x100fe200078e0a00 */
[----:B---3--:R-:W-:Y:S01]  /*80c0*/  ISETP.GE.AND P1, PT, R13, RZ, PT ;  /* 0x000000ff0d00720c */ /* 0x008fe20003f26270 */
[----:B------:R-:W-:Y:S01]  /*80d0*/  @!P6 IMAD.IADD R4, R4, 0x1, -R0 ;  /* 0x000000010404e824 */ /* 0x000fe200078e0a00 */
[----:B------:R-:W-:Y:S01]  /*80e0*/  ISETP.GT.U32.AND P6, PT, R0, R11, PT ;  /* 0x0000000b0000720c */ /* 0x000fe20003fc4070 */
[----:B------:R-:W-:Y:S02]  /*80f0*/  IMAD.MOV R7, RZ, RZ, -R7 ;  /* 0x000000ffff077224 */ /* 0x000fe400078e0a07 */
[----:B------:R-:W-:-:S04]  /*8100*/  IMAD.HI.U32 R13, R21, R5, RZ ;  /* 0x00000005150d7227 */ /* 0x000fc800078e00ff */
[C---:B------:R-:W-:Y:S02]  /*8110*/  IMAD R2, R0.reuse, R7, R2 ;  /* 0x0000000700027224 */ /* 0x040fe400078e0202 */
[----:B------:R-:W-:Y:S02]  /*8120*/  IMAD.MOV R13, RZ, RZ, -R13 ;  /* 0x000000ffff0d7224 */ /* 0x000fe400078e0a0d */
[----:B------:R-:W-:Y:S01]  /*8130*/  IMAD.MOV.U32 R7, RZ, RZ, R8 ;  /* 0x000000ffff077224 */ /* 0x000fe200078e0008 */
[C---:B------:R-:W-:Y:S01]  /*8140*/  ISETP.GT.U32.AND P2, PT, R0.reuse, R10, PT ;  /* 0x0000000a0000720c */ /* 0x040fe20003f44070 */
[----:B------:R-:W-:Y:S01]  /*8150*/  IMAD R5, R0, R13, R5 ;  /* 0x0000000d00057224 */ /* 0x000fe200078e0205 */
[----:B------:R-:W3:Y:S01]  /*8160*/  LDL.LU R8, [R1+0x310] ;  /* 0x0003100001087983 */ /* 0x000ee20000300800 */
[----:B------:R-:W-:Y:S02]  /*8170*/  IMAD.MOV.U32 R13, RZ, RZ, R7 ;  /* 0x000000ffff0d7224 */ /* 0x000fe400078e0007 */
[----:B------:R-:W-:-:S02]  /*8180*/  @!P6 IMAD.IADD R11, R11, 0x1, -R0 ;  /* 0x000000010b0be824 */ /* 0x000fc400078e0a00 */
[----:B------:R-:W-:Y:S01]  /*8190*/  @!P5 IMAD.MOV R13, RZ, RZ, -R13 ;  /* 0x000000ffff0dd224 */ /* 0x000fe200078e0a0d */
[----:B------:R-:W-:Y:S01]  /*81a0*/  STL [R1+0x240], R7 ;  /* 0x0002400701007387 */ /* 0x000fe20000100800 */
[----:B------:R-:W-:-:S03]  /*81b0*/  @!P0 IMAD.MOV R4, RZ, RZ, -R4 ;  /* 0x000000ffff048224 */ /* 0x000fc600078e0a04 */
[----:B------:R-:W-:Y:S01]  /*81c0*/  @!P5 STL [R1+0x240], R13 ;  /* 0x0002400d0100d387 */ /* 0x000fe20000100800 */
[----:B------:R-:W-:Y:S01]  /*81d0*/  ISETP.GT.U32.AND P5, PT, R0, R11, PT ;  /* 0x0000000b0000720c */ /* 0x000fe20003fa4070 */
[----:B------:R-:W-:Y:S02]  /*81e0*/  @!P4 IMAD.MOV R6, RZ, RZ, -R6 ;  /* 0x000000ffff06c224 */ /* 0x000fe400078e0a06 */
[----:B------:R-:W-:Y:S01]  /*81f0*/  @!P2 IMAD.IADD R10, R10, 0x1, -R0 ;  /* 0x000000010a0aa824 */ /* 0x000fe200078e0a00 */
[----:B------:R-:W-:Y:S04]  /*8200*/  STL [R1+0x23c], R4 ;  /* 0x00023c0401007387 */ /* 0x000fe80000100800 */
[----:B------:R0:W-:Y:S01]  /*8210*/  STL [R1+0x238], R6 ;  /* 0x0002380601007387 */ /* 0x0001e20000100800 */
[----:B------:R-:W-:-:S02]  /*8220*/  ISETP.GT.U32.AND P6, PT, R0, R2, PT ;  /* 0x000000020000720c */ /* 0x000fc40003fc4070 */
[----:B------:R-:W-:Y:S01]  /*8230*/  ISETP.GE.AND P2, PT, R14, RZ, PT ;  /* 0x000000ff0e00720c */ /* 0x000fe20003f46270 */
[----:B0-----:R-:W-:Y:S02]  /*8240*/  IMAD.MOV.U32 R6, RZ, RZ, R10 ;  /* 0x000000ffff067224 */ /* 0x001fe400078e000a */
[----:B------:R-:W-:Y:S02]  /*8250*/  @!P5 IMAD.IADD R11, R11, 0x1, -R0 ;  /* 0x000000010b0bd824 */ /* 0x000fe400078e0a00 */
[----:B------:R-:W-:-:S06]  /*8260*/  @!P1 IMAD.MOV R6, RZ, RZ, -R6 ;  /* 0x000000ffff069224 */ /* 0x000fcc00078e0a06 */
[----:B------:R-:W-:Y:S01]  /*8270*/  @!P6 IADD3 R2, PT, PT, R2, -R0, RZ ;  /* 0x800000000202e210 */ /* 0x000fe20007ffe0ff */
[----:B--2---:R-:W-:Y:S02]  /*8280*/  IMAD.MOV.U32 R13, RZ, RZ, R9 ;  /* 0x000000ffff0d7224 */ /* 0x004fe400078e0009 */
[----:B------:R-:W2:Y:S01]  /*8290*/  LDL.LU R9, [R1+0x314] ;  /* 0x0003140001097983 */ /* 0x000ea20000300800 */
[----:B------:R-:W-:-:S03]  /*82a0*/  ISETP.GE.AND P0, PT, R29, RZ, PT ;  /* 0x000000ff1d00720c */ /* 0x000fc60003f06270 */
[----:B------:R-:W4:Y:S04]  /*82b0*/  LDL.LU R29, [R1+0x31c] ;  /* 0x00031c00011d7983 */ /* 0x000f280000300800 */
[----:B------:R-:W2:Y:S04]  /*82c0*/  LDL.LU R14, [R1+0x318] ;  /* 0x00031800010e7983 */ /* 0x000ea80000300800 */
[----:B------:R0:W-:Y:S01]  /*82d0*/  STL [R1+0x234], R6 ;  /* 0x0002340601007387 */ /* 0x0001e20000100800 */
[----:B------:R-:W-:Y:S01]  /*82e0*/  ISETP.GE.AND P6, PT, R13, RZ, PT ;  /* 0x000000ff0d00720c */ /* 0x000fe20003fc6270 */
[----:B0-----:R-:W-:-:S04]  /*82f0*/  IMAD.MOV.U32 R6, RZ, RZ, R11 ;  /* 0x000000ffff067224 */ /* 0x001fc800078e000b */
[----:B------:R-:W-:-:S05]  /*8300*/  @!P3 IMAD.MOV R6, RZ, RZ, -R6 ;  /* 0x000000ffff06b224 */ /* 0x000fca00078e0a06 */
[----:B------:R-:W-:Y:S04]  /*8310*/  STL [R1+0x230], R6 ;  /* 0x0002300601007387 */ /* 0x000fe80000100800 */
[----:B------:R-:W2:Y:S01]  /*8320*/  LDL.LU R13, [R1+0x32c] ;  /* 0x00032c00010d7983 */ /* 0x000ea20000300800 */
[----:B------:R-:W-:-:S05]  /*8330*/  IABS R12, R12 ;  /* 0x0000000c000c7213 */ /* 0x000fca0000000000 */
[----:B------:R-:W-:-:S04]  /*8340*/  IMAD.HI.U32 R7, R21, R12, RZ ;  /* 0x0000000c15077227 */ /* 0x000fc800078e00ff */
[----:B------:R-:W-:Y:S01]  /*8350*/  IMAD.MOV R7, RZ, RZ, -R7 ;  /* 0x000000ffff077224 */ /* 0x000fe200078e0a07 */
[----:B------:R-:W-:-:S03]  /*8360*/  ISETP.GT.U32.AND P4, PT, R0, R5, PT ;  /* 0x000000050000720c */ /* 0x000fc60003f84070 */
[----:B------:R-:W-:-:S05]  /*8370*/  IMAD R12, R0, R7, R12 ;  /* 0x00000007000c7224 */ /* 0x000fca00078e020c */
[C---:B------:R-:W-:Y:S01]  /*8380*/  ISETP.GT.U32.AND P5, PT, R0.reuse, R12, PT ;  /* 0x0000000c0000720c */ /* 0x040fe20003fa4070 */
[----:B--2---:R0:W-:Y:S04]  /*8390*/  STL [R1+0x2128], R13 ;  /* 0x0021280d01007387 */ /* 0x0041e80000100800 */
[----:B0-----:R-:W2:Y:S01]  /*83a0*/  LDL R13, [R1+0x320] ;  /* 0x00032000010d7983 */ /* 0x001ea20000100800 */
[----:B------:R-:W-:Y:S01]  /*83b0*/  @!P4 IMAD.IADD R5, R5, 0x1, -R0 ;  /* 0x000000010505c824 */ /* 0x000fe200078e0a00 */
[----:B------:R-:W-:-:S06]  /*83c0*/  ISETP.GT.U32.AND P1, PT, R0, R2, PT ;  /* 0x000000020000720c */ /* 0x000fcc0003f24070 */
[----:B------:R-:W-:Y:S01]  /*83d0*/  @!P5 IMAD.IADD R12, R12, 0x1, -R0 ;  /* 0x000000010c0cd824 */ /* 0x000fe200078e0a00 */
[----:B---3--:R-:W-:Y:S02]  /*83e0*/  IABS R4, R8 ;  /* 0x0000000800047213 */ /* 0x008fe40000000000 */
[C---:B------:R-:W-:Y:S02]  /*83f0*/  ISETP.GT.U32.AND P3, PT, R0.reuse, R5, PT ;  /* 0x000000050000720c */ /* 0x040fe40003f64070 */
[----:B------:R-:W-:Y:S02]  /*8400*/  ISETP.GT.U32.AND P5, PT, R0, R12, PT ;  /* 0x0000000c0000720c */ /* 0x000fe40003fa4070 */
[----:B------:R-:W-:Y:S01]  /*8410*/  ISETP.GE.AND P4, PT, R8, RZ, PT ;  /* 0x000000ff0800720c */ /* 0x000fe20003f86270 */
[----:B------:R-:W-:Y:S01]  /*8420*/  IMAD.HI.U32 R8, R21, R4, RZ ;  /* 0x0000000415087227 */ /* 0x000fe200078e00ff */
[----:B------:R-:W-:-:S03]  /*8430*/  IABS R7, R9 ;  /* 0x0000000900077213 */ /* 0x000fc60000000000 */
[----:B------:R-:W-:Y:S02]  /*8440*/  IMAD.MOV R8, RZ, RZ, -R8 ;  /* 0x000000ffff087224 */ /* 0x000fe400078e0a08 */
[----:B------:R-:W-:Y:S02]  /*8450*/  @!P1 IMAD.IADD R2, R2, 0x1, -R0 ;  /* 0x0000000102029824 */ /* 0x000fe400078e0a00 */
[----:B------:R-:W-:Y:S02]  /*8460*/  IMAD R4, R0, R8, R4 ;  /* 0x0000000800047224 */ /* 0x000fe400078e0204 */
[----:B------:R-:W-:Y:S01]  /*8470*/  IMAD.HI.U32 R11, R21, R7, RZ ;  /* 0x00000007150b7227 */ /* 0x000fe200078e00ff */
[----:B------:R-:W-:-:S03]  /*8480*/  IABS R6, R14 ;  /* 0x0000000e00067213 */ /* 0x000fc60000000000 */
[--C-:B------:R-:W-:Y:S02]  /*8490*/  @!P3 IMAD.IADD R5, R5, 0x1, -R0.reuse ;  /* 0x000000010505b824 */ /* 0x100fe400078e0a00 */
[----:B------:R-:W-:Y:S01]  /*84a0*/  @!P5 IMAD.IADD R12, R12, 0x1, -R0 ;  /* 0x000000010c0cd824 */ /* 0x000fe200078e0a00 */
[----:B------:R-:W-:Y:S01]  /*84b0*/  ISETP.GE.AND P5, PT, R14, RZ, PT ;  /* 0x000000ff0e00720c */ /* 0x000fe20003fa6270 */
[----:B------:R-:W-:Y:S02]  /*84c0*/  IMAD.MOV R11, RZ, RZ, -R11 ;  /* 0x000000ffff0b7224 */ /* 0x000fe400078e0a0b */
[----:B------:R-:W-:Y:S02]  /*84d0*/  IMAD.MOV.U32 R14, RZ, RZ, R5 ;  /* 0x000000ffff0e7224 */ /* 0x000fe400078e0005 */
[----:B------:R-:W-:Y:S02]  /*84e0*/  IMAD R7, R0, R11, R7 ;  /* 0x0000000b00077224 */ /* 0x000fe400078e0207 */
[----:B------:R-:W-:Y:S01]  /*84f0*/  @!P2 IMAD.MOV R14, RZ, RZ, -R14 ;  /* 0x000000ffff0ea224 */ /* 0x000fe200078e0a0e */
[----:B------:R-:W3:Y:S01]  /*8500*/  LDL R11, [R1+0x324] ;  /* 0x00032400010b7983 */ /* 0x000ee20000100800 */
[----:B------:R-:W-:Y:S01]  /*8510*/  IMAD.MOV.U32 R5, RZ, RZ, R12 ;  /* 0x000000ffff057224 */ /* 0x000fe200078e000c */
[----:B--2---:R-:W-:Y:S01]  /*8520*/  IABS R8, R13 ;  /* 0x0000000d00087213 */ /* 0x004fe20000000000 */
[----:B------:R-:W-:-:S04]  /*8530*/  IMAD.MOV.U32 R13, RZ, RZ, R2 ;  /* 0x000000ffff0d7224 */ /* 0x000fc800078e0002 */
[----:B------:R-:W-:-:S05]  /*8540*/  @!P0 IMAD.MOV R13, RZ, RZ, -R13 ;  /* 0x000000ffff0d8224 */ /* 0x000fca00078e0a0d */
[----:B------:R0:W-:Y:S04]  /*8550*/  STL [R1+0x94], R13 ;  /* 0x0000940d01007387 */ /* 0x0001e80000100800 */
[----:B0-----:R-:W2:Y:S04]  /*8560*/  LDL.LU R13, [R1+0x2128] ;  /* 0x00212800010d7983 */ /* 0x001ea80000300800 */
[----:B------:R-:W2:Y:S04]  /*8570*/  LDL.LU R12, [R1+0x328] ;  /* 0x00032800010c7983 */ /* 0x000ea80000300800 */
[----:B------:R0:W-:Y:S04]  /*8580*/  STL [R1+0x70], R14 ;  /* 0x0000700e01007387 */ /* 0x0001e80000100800 */
[----:B0-----:R-:W2:Y:S01]  /*8590*/  LDL.LU R14, [R1+0x330] ;  /* 0x00033000010e7983 */ /* 0x001ea20000300800 */
[----:B------:R-:W-:Y:S01]  /*85a0*/  ISETP.GT.U32.AND P3, PT, R0, R4, PT ;  /* 0x000000040000720c */ /* 0x000fe20003f64070 */
[----:B------:R-:W-:-:S12]  /*85b0*/  @!P6 IMAD.MOV R5, RZ, RZ, -R5 ;  /* 0x000000ffff05e224 */ /* 0x000fd800078e0a05 */
[----:B------:R-:W-:-:S05]  /*85c0*/  @!P3 IMAD.IADD R4, R4, 0x1, -R0 ;  /* 0x000000010404b824 */ /* 0x000fca00078e0a00 */
[----:B------:R-:W-:Y:S02]  /*85d0*/  ISETP.GT.U32.AND P3, PT, R0, R4, PT ;  /* 0x000000040000720c */ /* 0x000fe40003f64070 */
[----:B------:R-:W-:Y:S02]  /*85e0*/  ISETP.GE.AND P1, PT, R9, RZ, PT ;  /* 0x000000ff0900720c */ /* 0x000fe40003f26270 */
[----:B----4-:R-:W-:Y:S02]  /*85f0*/  IABS R9, R29 ;  /* 0x0000001d00097213 */ /* 0x010fe40000000000 */
[----:B------:R-:W-:-:S07]  /*8600*/  ISETP.GE.AND P2, PT, R29, RZ, PT ;  /* 0x000000ff1d00720c */ /* 0x000fce0003f46270 */
[----:B------:R-:W-:Y:S01]  /*8610*/  @!P3 IMAD.IADD R4, R4, 0x1, -R0 ;  /* 0x000000010404b824 */ /* 0x000fe200078e0a00 */
[----:B------:R-:W-:Y:S01]  /*8620*/  ISETP.GT.U32.AND P0, PT, R0, R7, PT ;  /* 0x000000070000720c */ /* 0x000fe20003f04070 */
[----:B------:R-:W-:Y:S01]  /*8630*/  IMAD.HI.U32 R10, R21, R6, RZ ;  /* 0x00000006150a7227 */ /* 0x000fe200078e00ff */
[----:B--2---:R0:W-:Y:S04]  /*8640*/  STL [R1+0x2124], R14 ;  /* 0x0021240e01007387 */ /* 0x0041e80000100800 */
[----:B------:R-:W2:Y:S04]  /*8650*/  LDL.LU R29, [R1+0x334] ;  /* 0x00033400011d7983 */ /* 0x000ea80000300800 */
[----:B------:R3:W-:Y:S01]  /*8660*/  STL [R1+0x44], R5 ;  /* 0x0000440501007387 */ /* 0x0007e20000100800 */
[----:B0-----:R-:W-:Y:S01]  /*8670*/  IMAD.MOV.U32 R14, RZ, RZ, R4 ;  /* 0x000000ffff0e7224 */ /* 0x001fe200078e0004 */
[----:B---3--:R-:W-:-:S03]  /*8680*/  IABS R5, R11 ;  /* 0x0000000b00057213 */ /* 0x008fc60000000000 */
[----:B------:R-:W-:Y:S02]  /*8690*/  @!P4 IMAD.MOV R14, RZ, RZ, -R14 ;  /* 0x000000ffff0ec224 */ /* 0x000fe400078e0a0e */
[----:B------:R-:W-:-:S04]  /*86a0*/  IMAD.HI.U32 R11, R21, R5, RZ ;  /* 0x00000005150b7227 */ /* 0x000fc800078e00ff */
[----:B------:R-:W-:Y:S01]  /*86b0*/  IMAD.MOV R11, RZ, RZ, -R11 ;  /* 0x000000ffff0b7224 */ /* 0x000fe200078e0a0b */
[----:B------:R0:W-:Y:S03]  /*86c0*/  STL [R1+0x40], R14 ;  /* 0x0000400e01007387 */ /* 0x0001e60000100800 */
[----:B------:R-:W-:Y:S02]  /*86d0*/  IMAD R5, R0, R11, R5 ;  /* 0x0000000b00057224 */ /* 0x000fe400078e0205 */
[----:B------:R-:W3:Y:S01]  /*86e0*/  LDL.LU R11, [R1+0x324] ;  /* 0x00032400010b7983 */ /* 0x000ee20000300800 */
[----:B------:R-:W-:-:S04]  /*86f0*/  IMAD.MOV R10, RZ, RZ, -R10 ;  /* 0x000000ffff0a7224 */ /* 0x000fc800078e0a0a */
[----:B------:R-:W-:Y:S02]  /*8700*/  IMAD R6, R0, R10, R6 ;  /* 0x0000000a00067224 */ /* 0x000fe400078e0206 */
[----:B------:R-:W-:-:S04]  /*8710*/  IMAD.HI.U32 R10, R21, R9, RZ ;  /* 0x00000009150a7227 */ /* 0x000fc800078e00ff */
[----:B------:R-:W-:Y:S02]  /*8720*/  @!P0 IMAD.IADD R7, R7, 0x1, -R0 ;  /* 0x0000000107078824 */ /* 0x000fe400078e0a00 */
[----:B------:R-:W-:-:S03]  /*8730*/  IMAD.MOV R10, RZ, RZ, -R10 ;  /* 0x000000ffff0a7224 */ /* 0x000fc600078e0a0a */
[C---:B------:R-:W-:Y:S01]  /*8740*/  ISETP.GT.U32.AND P0, PT, R0.reuse, R7, PT ;  /* 0x000000070000720c */ /* 0x040fe20003f04070 */
[C---:B------:R-:W-:Y:S01]  /*8750*/  IMAD R9, R0.reuse, R10, R9 ;  /* 0x0000000a00097224 */ /* 0x040fe200078e0209 */
[----:B------:R-:W-:-:S04]  /*8760*/  ISETP.GT.U32.AND P6, PT, R0, R6, PT ;  /* 0x000000060000720c */ /* 0x000fc80003fc4070 */
[----:B------:R-:W-:-:S07]  /*8770*/  ISETP.GT.U32.AND P3, PT, R0, R9, PT ;  /* 0x000000090000720c */ /* 0x000fce0003f64070 */
[--C-:B------:R-:W-:Y:S02]  /*8780*/  @!P0 IMAD.IADD R7, R7, 0x1, -R0.reuse ;  /* 0x0000000107078824 */ /* 0x100fe400078e0a00 */
[--C-:B------:R-:W-:Y:S02]  /*8790*/  @!P6 IMAD.IADD R6, R6, 0x1, -R0.reuse ;  /* 0x000000010606e824 */ /* 0x100fe400078e0a00 */
[----:B0-----:R-:W-:Y:S02]  /*87a0*/  IMAD.MOV.U32 R14, RZ, RZ, R7 ;  /* 0x000000ffff0e7224 */ /* 0x001fe400078e0007 */
[----:B------:R-:W-:Y:S01]  /*87b0*/  @!P3 IMAD.IADD R9, R9, 0x1, -R0 ;  /* 0x000000010909b824 */ /* 0x000fe200078e0a00 */
[C---:B------:R-:W-:Y:S01]  /*87c0*/  ISETP.GT.U32.AND P6, PT, R0.reuse, R6, PT ;  /* 0x000000060000720c */ /* 0x040fe20003fc4070 */
[----:B------:R-:W-:Y:S01]  /*87d0*/  @!P1 IMAD.MOV R14, RZ, RZ, -R14 ;  /* 0x000000ffff0e9224 */ /* 0x000fe200078e0a0e */
[----:B------:R-:W4:Y:S02]  /*87e0*/  LDL.LU R7, [R1+0x320] ;  /* 0x0003200001077983 */ /* 0x000f240000300800 */
[----:B------:R-:W-:-:S02]  /*87f0*/  ISETP.GT.U32.AND P3, PT, R0, R9, PT ;  /* 0x000000090000720c */ /* 0x000fc40003f64070 */
[----:B------:R0:W-:Y:S04]  /*8800*/  STL [R1+0x3c], R14 ;  /* 0x00003c0e01007387 */ /* 0x0001e80000100800 */
[----:B0-----:R-:W2:Y:S03]  /*8810*/  LDL.LU R14, [R1+0x2124] ;  /* 0x00212400010e7983 */ /* 0x001ea60000300800 */
[----:B------:R-:W-:-:S04]  /*8820*/  @!P6 IMAD.IADD R6, R6, 0x1, -R0 ;  /* 0x000000010606e824 */ /* 0x000fc800078e0a00 */
[----:B------:R-:W-:Y:S01]  /*8830*/  @!P3 IMAD.IADD R9, R9, 0x1, -R0 ;  /* 0x000000010909b824 */ /* 0x000fe200078e0a00 */
[----:B---3--:R-:W-:Y:S01]  /*8840*/  ISETP.GE.AND P3, PT, R11, RZ, PT ;  /* 0x000000ff0b00720c */ /* 0x008fe20003f66270 */
[----:B------:R-:W-:-:S04]  /*8850*/  IMAD.MOV.U32 R11, RZ, RZ, R6 ;  /* 0x000000ffff0b7224 */ /* 0x000fc800078e0006 */
[----:B------:R-:W-:-:S05]  /*8860*/  @!P5 IMAD.MOV R11, RZ, RZ, -R11 ;  /* 0x000000ffff0bd224 */ /* 0x000fca00078e0a0b */
[----:B------:R0:W-:Y:S04]  /*8870*/  STL [R1+0x38], R11 ;  /* 0x0000380b01007387 */ /* 0x0001e80000100800 */
[----:B0-----:R-:W3:Y:S01]  /*8880*/  LDL.LU R11, [R1+0x338] ;  /* 0x00033800010b7983 */ /* 0x001ee20000300800 */
[----:B------:R-:W-:Y:S01]  /*8890*/  IMAD.HI.U32 R2, R21, R8, RZ ;  /* 0x0000000815027227 */ /* 0x000fe200078e00ff */
[----:B------:R-:W-:-:S03]  /*88a0*/  IABS R10, R12 ;  /* 0x0000000c000a7213 */ /* 0x000fc60000000000 */
[----:B------:R-:W-:Y:S02]  /*88b0*/  IMAD.MOV R2, RZ, RZ, -R2 ;  /* 0x000000ffff027224 */ /* 0x000fe400078e0a02 */
[----:B------:R-:W-:-:S04]  /*88c0*/  IMAD.HI.U32 R4, R21, R10, RZ ;  /* 0x0000000a15047227 */ /* 0x000fc800078e00ff */
[----:B------:R-:W-:Y:S02]  /*88d0*/  IMAD R8, R0, R2, R8 ;  /* 0x0000000200087224 */ /* 0x000fe400078e0208 */
[----:B------:R-:W-:-:S03]  /*88e0*/  IMAD.MOV R4, RZ, RZ, -R4 ;  /* 0x000000ffff047224 */ /* 0x000fc600078e0a04 */
[C---:B------:R-:W-:Y:S01]  /*88f0*/  ISETP.GT.U32.AND P4, PT, R0.reuse, R8, PT ;  /* 0x000000080000720c */ /* 0x040fe20003f84070 */
[C---:B------:R-:W-:Y:S01]  /*8900*/  IMAD R4, R0.reuse, R4, R10 ;  /* 0x0000000400047224 */ /* 0x040fe200078e020a */
[----:B------:R-:W-:-:S04]  /*8910*/  ISETP.GT.U32.AND P0, PT, R0, R5, PT ;  /* 0x000000050000720c */ /* 0x000fc80003f04070 */
[----:B------:R-:W-:Y:S02]  /*8920*/  ISETP.GT.U32.AND P6, PT, R0, R4, PT ;  /* 0x000000040000720c */ /* 0x000fe40003fc4070 */
[----:B------:R-:W-:-:S05]  /*8930*/  IABS R2, R13 ;  /* 0x0000000d00027213 */ /* 0x000fca0000000000 */
[----:B------:R-:W-:Y:S02]  /*8940*/  @!P4 IMAD.IADD R8, R8, 0x1, -R0 ;  /* 0x000000010808c824 */ /* 0x000fe400078e0a00 */
[----:B------:R-:W-:-:S03]  /*8950*/  IMAD.HI.U32 R10, R21, R2, RZ ;  /* 0x00000002150a7227 */ /* 0x000fc600078e00ff */
[----:B------:R-:W-:Y:S01]  /*8960*/  ISETP.GT.U32.AND P4, PT, R0, R8, PT ;  /* 0x000000080000720c */ /* 0x000fe20003f84070 */
[--C-:B------:R-:W-:Y:S01]  /*8970*/  @!P0 IMAD.IADD R5, R5, 0x1, -R0.reuse ;  /* 0x0000000105058824 */ /* 0x100fe200078e0a00 */
[----:B----4-:R-:W-:Y:S01]  /*8980*/  ISETP.GE.AND P1, PT, R7, RZ, PT ;  /* 0x000000ff0700720c */ /* 0x010fe20003f26270 */
[----:B------:R-:W-:Y:S01]  /*8990*/  @!P6 IMAD.IADD R4, R4, 0x1, -R0 ;  /* 0x000000010404e824 */ /* 0x000fe200078e0a00 */
[----:B------:R-:W-:Y:S02]  /*89a0*/  IADD3 R10, PT, PT, -R10, RZ, RZ ;  /* 0x000000ff0a0a7210 */ /* 0x000fe40007ffe1ff */
[----:B--2---:R-:W-:Y:S02]  /*89b0*/  IABS R7, R14 ;  /* 0x0000000e00077213 */ /* 0x004fe40000000000 */
[C---:B------:R-:W-:Y:S01]  /*89c0*/  ISETP.GT.U32.AND P5, PT, R0.reuse, R5, PT ;  /* 0x000000050000720c */ /* 0x040fe20003fa4070 */
[C---:B------:R-:W-:Y:S01]  /*89d0*/  IMAD R2, R0.reuse, R10, R2 ;  /* 0x0000000a00027224 */ /* 0x040fe200078e0202 */
[----:B------:R-:W-:Y:S01]  /*89e0*/  ISETP.GT.U32.AND P6, PT, R0, R4, PT ;  /* 0x000000040000720c */ /* 0x000fe20003fc4070 */
[----:B------:R-:W-:Y:S01]  /*89f0*/  IMAD.HI.U32 R10, R21, R7, RZ ;  /* 0x00000007150a7227 */ /* 0x000fe200078e00ff */
[----:B------:R-:W-:-:S03]  /*8a00*/  ISETP.GE.AND P0, PT, R12, RZ, PT ;  /* 0x000000ff0c00720c */ /* 0x000fc60003f06270 */
[----:B------:R-:W-:Y:S02]  /*8a10*/  IMAD.MOV.U32 R12, RZ, RZ, R9 ;  /* 0x000000ffff0c7224 */ /* 0x000fe400078e0009 */
[----:B------:R-:W-:Y:S02]  /*8a20*/  @!P4 IMAD.IADD R8, R8, 0x1, -R0 ;  /* 0x000000010808c824 */ /* 0x000fe400078e0a00 */
[----:B------:R-:W-:Y:S01]  /*8a30*/  IMAD.MOV R9, RZ, RZ, -R10 ;  /* 0x000000ffff097224 */ /* 0x000fe200078e0a0a */
[----:B------:R0:W-:Y:S01]  /*8a40*/  STL [R1+0x34], R12 ;  /* 0x0000340c01007387 */ /* 0x0001e20000100800 */
[----:B------:R-:W-:Y:S01]  /*8a50*/  IMAD.MOV.U32 R10, RZ, RZ, R12 ;  /* 0x000000ffff0a7224 */ /* 0x000fe200078e000c */
[----:B------:R-:W-:Y:S01]  /*8a60*/  IABS R6, R29 ;  /* 0x0000001d00067213 */ /* 0x000fe20000000000 */
[----:B------:R-:W-:Y:S02]  /*8a70*/  @!P5 IMAD.IADD R5, R5, 0x1, -R0 ;  /* 0x000000010505d824 */ /* 0x000fe400078e0a00 */
[----:B------:R-:W-:-:S02]  /*8a80*/  @!P2 IMAD.MOV R10, RZ, RZ, -R10 ;  /* 0x000000ffff0aa224 */ /* 0x000fc400078e0a0a */
[----:B0-----:R-:W-:Y:S02]  /*8a90*/  IMAD.MOV.U32 R12, RZ, RZ, R8 ;  /* 0x000000ffff0c7224 */ /* 0x001fe400078e0008 */
[----:B------:R-:W-:Y:S02]  /*8aa0*/  @!P6 IMAD.IADD R4, R4, 0x1, -R0 ;  /* 0x000000010404e824 */ /* 0x000fe400078e0a00 */
[----:B------:R-:W-:Y:S01]  /*8ab0*/  @!P1 IMAD.MOV R12, RZ, RZ, -R12 ;  /* 0x000000ffff0c9224 */ /* 0x000fe200078e0a0c */
[----:B------:R0:W-:Y:S01]  /*8ac0*/  @!P2 STL [R1+0x34], R10 ;  /* 0x0000340a0100a387 */ /* 0x0001e20000100800 */
[----:B------:R-:W-:Y:S01]  /*8ad0*/  IMAD.MOV.U32 R8, RZ, RZ, R6 ;  /* 0x000000ffff087224 */ /* 0x000fe200078e0006 */
[----:B------:R-:W-:Y:S01]  /*8ae0*/  ISETP.GE.AND P1, PT, R14, RZ, PT ;  /* 0x000000ff0e00720c */ /* 0x000fe20003f26270 */
[----:B------:R-:W-:Y:S01]  /*8af0*/  IMAD R6, R0, R9, R7 ;  /* 0x0000000900067224 */ /* 0x000fe200078e0207 */
[----:B------:R1:W-:Y:S01]  /*8b00*/  STL [R1+0x10], R12 ;  /* 0x0000100c01007387 */ /* 0x0003e20000100800 */
[----:B------:R-:W-:Y:S01]  /*8b10*/  @!P3 IMAD.MOV R5, RZ, RZ, -R5 ;  /* 0x000000ffff05b224 */ /* 0x000fe200078e0a05 */
[----:B------:R-:W-:Y:S01]  /*8b20*/  ISETP.GE.AND P2, PT, R13, RZ, PT ;  /* 0x000000ff0d00720c */ /* 0x000fe20003f46270 */
[----:B0-----:R-:W-:Y:S01]  /*8b30*/  IMAD.MOV.U32 R10, RZ, RZ, R4 ;  /* 0x000000ffff0a7224 */ /* 0x001fe200078e0004 */
[----:B------:R-:W-:Y:S01]  /*8b40*/  ISETP.GE.AND P5, PT, R29, RZ, PT ;  /* 0x000000ff1d00720c */ /* 0x000fe20003fa6270 */
[----:B-1----:R-:W2:Y:S02]  /*8b50*/  LDL.LU R12, [R1+0x33c] ;  /* 0x00033c00010c7983 */ /* 0x002ea40000300800 */
[----:B------:R-:W-:-:S02]  /*8b60*/  @!P0 IMAD.MOV R10, RZ, RZ, -R10 ;  /* 0x000000ffff0a8224 */ /* 0x000fc400078e0a0a */
[----:B------:R-:W4:Y:S04]  /*8b70*/  LDL R14, [R1+0x344] ;  /* 0x00034400010e7983 */ /* 0x000f280000100800 */
[----:B------:R-:W2:Y:S04]  /*8b80*/  LDL R13, [R1+0x340] ;  /* 0x00034000010d7983 */ /* 0x000ea80000100800 */
[----:B------:R-:W2:Y:S04]  /*8b90*/  LDL R29, [R1+0x348] ;  /* 0x00034800011d7983 */ /* 0x000ea80000100800 */
[----:B------:R0:W-:Y:S04]  /*8ba0*/  STL [R1+0xc], R5 ;  /* 0x00000c0501007387 */ /* 0x0001e80000100800 */
[----:B------:R1:W-:Y:S01]  /*8bb0*/  STL [R1+0x4], R10 ;  /* 0x0000040a01007387 */ /* 0x0003e20000100800 */
[----:B---3--:R-:W-:-:S05]  /*8bc0*/  IABS R9, R11 ;  /* 0x0000000b00097213 */ /* 0x008fca0000000000 */
[----:B0-----:R-:W-:-:S04]  /*8bd0*/  IMAD.MOV.U32 R5, RZ, RZ, R9 ;  /* 0x000000ffff057224 */ /* 0x001fc800078e0009 */
[----:B-1----:R-:W-:-:S04]  /*8be0*/  IMAD.HI.U32 R10, R21, R5, RZ ;  /* 0x00000005150a7227 */ /* 0x002fc800078e00ff */
[----:B------:R-:W-:-:S04]  /*8bf0*/  IMAD.MOV R10, RZ, RZ, -R10 ;  /* 0x000000ffff0a7224 */ /* 0x000fc800078e0a0a */
[C---:B------:R-:W-:Y:S02]  /*8c00*/  IMAD R5, R0.reuse, R10, R5 ;  /* 0x0000000a00057224 */ /* 0x040fe400078e0205 */
[----:B------:R-:W3:Y:S04]  /*8c10*/  LDL R10, [R1+0x34c] ;  /* 0x00034c00010a7983 */ /* 0x000ee80000100800 */
[----:B------:R0:W-:Y:S04]  /*8c20*/  STL [R1+0x211c], R18 ;  /* 0x00211c1201007387 */ /* 0x0001e80000100800 */
[----:B0-----:R-:W3:Y:S01]  /*8c30*/  LDL.LU R18, [R1+0x374] ;  /* 0x0003740001127983 */ /* 0x001ee20000300800 */
[----:B------:R-:W-:Y:S01]  /*8c40*/  ISETP.GT.U32.AND P4, PT, R0, R2, PT ;  /* 0x000000020000720c */ /* 0x000fe20003f84070 */
[----:B------:R-:W-:-:S12]  /*8c50*/  IMAD.HI.U32 R7, R21, R8, RZ ;  /* 0x0000000815077227 */ /* 0x000fd800078e00ff */
[----:B------:R-:W-:-:S05]  /*8c60*/  @!P4 IMAD.IADD R2, R2, 0x1, -R0 ;  /* 0x000000010202c824 */ /* 0x000fca00078e0a00 */
[C---:B------:R-:W-:Y:S01]  /*8c70*/  ISETP.GT.U32.AND P4, PT, R0.reuse, R2, PT ;  /* 0x000000020000720c */ /* 0x040fe20003f84070 */
[----:B------:R-:W-:Y:S01]  /*8c80*/  IMAD.MOV R7, RZ, RZ, -R7 ;  /* 0x000000ffff077224 */ /* 0x000fe200078e0a07 */
[----:B------:R-:W-:-:S03]  /*8c90*/  ISETP.GT.U32.AND P6, PT, R0, R6, PT ;  /* 0x000000060000720c */ /* 0x000fc60003fc4070 */
[----:B------:R-:W-:-:S08]  /*8ca0*/  IMAD R7, R0, R7, R8 ;  /* 0x0000000700077224 */ /* 0x000fd000078e0208 */
[--C-:B------:R-:W-:Y:S01]  /*8cb0*/  @!P4 IMAD.IADD R2, R2, 0x1, -R0.reuse ;  /* 0x000000010202c824 */ /* 0x100fe200078e0a00 */
[----:B------:R-:W-:Y:S01]  /*8cc0*/  ISETP.GT.U32.AND P4, PT, R0, R7, PT ;  /* 0x000000070000720c */ /* 0x000fe20003f84070 */
[----:B------:R-:W-:Y:S01]  /*8cd0*/  @!P6 IMAD.IADD R6, R6, 0x1, -R0 ;  /* 0x000000010606e824 */ /* 0x000fe200078e0a00 */
[----:B------:R-:W-:-:S04]  /*8ce0*/  ISETP.GE.AND P3, PT, R11, RZ, PT ;  /* 0x000000ff0b00720c */ /* 0x000fc80003f66270 */
[----:B------:R-:W-:-:S07]  /*8cf0*/  ISETP.GT.U32.AND P6, PT, R0, R6, PT ;  /* 0x000000060000720c */ /* 0x000fce0003fc4070 */
[----:B------:R-:W-:-:S05]  /*8d00*/  @!P4 IMAD.IADD R7, R7, 0x1, -R0 ;  /* 0x000000010707c824 */ /* 0x000fca00078e0a00 */
[----:B------:R-:W-:Y:S02]  /*8d10*/  ISETP.GT.U32.AND P4, PT, R0, R7, PT ;  /* 0x000000070000720c */ /* 0x000fe40003f84070 */
[----:B----4-:R-:W-:Y:S02]  /*8d20*/  IABS R11, R14 ;  /* 0x0000000e000b7213 */ /* 0x010fe40000000000 */
[----:B--2---:R-:W-:Y:S02]  /*8d30*/  IABS R9, R12 ;  /* 0x0000000c00097213 */ /* 0x004fe40000000000 */
[----:B------:R-:W-:Y:S01]  /*8d40*/  IABS R8, R13 ;  /* 0x0000000d00087213 */ /* 0x000fe20000000000 */
[----:B------:R-:W-:Y:S01]  /*8d50*/  IMAD.HI.U32 R13, R21, R11, RZ ;  /* 0x0000000b150d7227 */ /* 0x000fe200078e00ff */
[----:B------:R-:W-:-:S03]  /*8d60*/  IABS R4, R29 ;  /* 0x0000001d00047213 */ /* 0x000fc60000000000 */
[----:B------:R-:W-:Y:S02]  /*8d70*/  IMAD.MOV.U32 R29, RZ, RZ, R28 ;  /* 0x000000ffff1d7224 */ /* 0x000fe400078e001c */
[----:B------:R-:W-:Y:S01]  /*8d80*/  IMAD.MOV.U32 R28, RZ, RZ, R23 ;  /* 0x000000ffff1c7224 */ /* 0x000fe200078e0017 */
[----:B------:R-:W-:Y:S01]  /*8d90*/  IADD3 R13, PT, PT, -R13, RZ, RZ ;  /* 0x000000ff0d0d7210 */ /* 0x000fe20007ffe1ff */
[----:B------:R-:W-:Y:S02]  /*8da0*/  IMAD.MOV.U32 R23, RZ, RZ, R27 ;  /* 0x000000ffff177224 */ /* 0x000fe400078e001b */
[----:B------:R-:W-:Y:S01]  /*8db0*/  IMAD.HI.U32 R14, R21, R8, RZ ;  /* 0x00000008150e7227 */ /* 0x000fe200078e00ff */
[----:B------:R0:W-:Y:S03]  /*8dc0*/  STL [R1+0x2120], R3 ;  /* 0x0021200301007387 */ /* 0x0001e60000100800 */
[----:B------:R-:W-:-:S02]  /*8dd0*/  IMAD.MOV.U32 R27, RZ, RZ, R15 ;  /* 0x000000ffff1b7224 */ /* 0x000fc400078e000f */
[----:B------:R-:W-:-:S04]  /*8de0*/  IMAD.HI.U32 R15, R21, R9, RZ ;  /* 0x00000009150f7227 */ /* 0x000fc800078e00ff */
[----:B------:R-:W-:Y:S02]  /*8df0*/  @!P6 IMAD.IADD R6, R6, 0x1, -R0 ;  /* 0x000000010606e824 */ /* 0x000fe400078e0a00 */
[----:B------:R-:W-:Y:S02]  /*8e00*/  IMAD.MOV R14, RZ, RZ, -R14 ;  /* 0x000000ffff0e7224 */ /* 0x000fe400078e0a0e */
[----:B0-----:R-:W-:Y:S02]  /*8e10*/  IMAD.MOV.U32 R3, RZ, RZ, R2 ;  /* 0x000000ffff037224 */ /* 0x001fe400078e0002 */
[----:B------:R-:W-:Y:S02]  /*8e20*/  IMAD.MOV R15, RZ, RZ, -R15 ;  /* 0x000000ffff0f7224 */ /* 0x000fe400078e0a0f */
[----:B------:R-:W-:Y:S02]  /*8e30*/  IMAD R11, R0, R13, R11 ;  /* 0x0000000d000b7224 */ /* 0x000fe400078e020b */
[----:B------:R-:W-:-:S02]  /*8e40*/  @!P4 IMAD.IADD R7, R7, 0x1, -R0 ;  /* 0x000000010707c824 */ /* 0x000fc400078e0a00 */
[----:B------:R-:W-:Y:S02]  /*8e50*/  IMAD.MOV.U32 R13, RZ, RZ, R6 ;  /* 0x000000ffff0d7224 */ /* 0x000fe400078e0006 */
[C---:B------:R-:W-:Y:S02]  /*8e60*/  IMAD R8, R0.reuse, R14, R8 ;  /* 0x0000000e00087224 */ /* 0x040fe400078e0208 */
[----:B------:R-:W-:Y:S01]  /*8e70*/  @!P2 IMAD.MOV R3, RZ, RZ, -R3 ;  /* 0x000000ffff03a224 */ /* 0x000fe200078e0a03 */
[----:B------:R-:W2:Y:S01]  /*8e80*/  LDL.LU R14, [R1+0x350] ;  /* 0x00035000010e7983 */ /* 0x000ea20000300800 */
[----:B------:R-:W-:Y:S02]  /*8e90*/  IMAD R9, R0, R15, R9 ;  /* 0x0000000f00097224 */ /* 0x000fe400078e0209 */
[----:B------:R-:W-:Y:S01]  /*8ea0*/  @!P1 IMAD.MOV R13, RZ, RZ, -R13 ;  /* 0x000000ffff0d9224 */ /* 0x000fe200078e0a0d */
[----:B------:R-:W4:Y:S04]  /*8eb0*/  LDL.LU R2, [R1+0x340] ;  /* 0x0003400001027983 */ /* 0x000f280000300800 */
[----:B------:R-:W4:Y:S01]  /*8ec0*/  LDL.LU R6, [R1+0x344] ;  /* 0x0003440001067983 */ /* 0x000f220000300800 */
[----:B---3--:R-:W-:-:S02]  /*8ed0*/  IMAD.MOV.U32 R15, RZ, RZ, R18 ;  /* 0x000000ffff0f7224 */ /* 0x008fc400078e0012 */
[----:B------:R-:W-:Y:S02]  /*8ee0*/  IMAD.MOV.U32 R18, RZ, RZ, R7 ;  /* 0x000000ffff127224 */ /* 0x000fe400078e0007 */
[----:B------:R-:W3:Y:S04]  /*8ef0*/  LDL.LU R7, [R1+0x358] ;  /* 0x0003580001077983 */ /* 0x000ee80000300800 */
[----:B------:R0:W-:Y:S04]  /*8f00*/  STL [R1], R3 ;  /* 0x0000000301007387 */ /* 0x0001e80000100800 */
[----:B0-----:R-:W3:Y:S04]  /*8f10*/  LDL.LU R3, [R1+0x2120] ;  /* 0x0021200001037983 */ /* 0x001ee80000300800 */
[----:B------:R0:W-:Y:S04]  /*8f20*/  STL [R1+0x1c0], R13 ;  /* 0x0001c00d01007387 */ /* 0x0001e80000100800 */
[----:B0-----:R-:W3:Y:S01]  /*8f30*/  LDL R13, [R1+0x354] ;  /* 0x00035400010d7983 */ /* 0x001ee20000100800 */
[----:B------:R-:W-:Y:S01]  /*8f40*/  ISETP.GE.AND P0, PT, R12, RZ, PT ;  /* 0x000000ff0c00720c */ /* 0x000fe20003f06270 */
[----:B------:R-:W-:Y:S01]  /*8f50*/  IMAD.HI.U32 R12, R21, R4, RZ ;  /* 0x00000004150c7227 */ /* 0x000fe200078e00ff */
[----:B------:R-:W-:-:S02]  /*8f60*/  ISETP.GT.U32.AND P4, PT, R0, R9, PT ;  /* 0x000000090000720c */ /* 0x000fc40003f84070 */
[----:B------:R-:W-:Y:S01]  /*8f70*/  IABS R10, R10 ;  /* 0x0000000a000a7213 */ /* 0x000fe20000000000 */
[----:B------:R-:W-:-:S04]  /*8f80*/  IMAD.MOV R12, RZ, RZ, -R12 ;  /* 0x000000ffff0c7224 */ /* 0x000fc800078e0a0c */
[----:B------:R-:W-:Y:S02]  /*8f90*/  IMAD R4, R0, R12, R4 ;  /* 0x0000000c00047224 */ /* 0x000fe400078e0204 */
[----:B------:R-:W-:-:S04]  /*8fa0*/  IMAD.HI.U32 R12, R21, R10, RZ ;  /* 0x0000000a150c7227 */ /* 0x000fc800078e00ff */
[----:B------:R-:W-:Y:S02]  /*8fb0*/  @!P5 IMAD.MOV R18, RZ, RZ, -R18 ;  /* 0x000000ffff12d224 */ /* 0x000fe400078e0a12 */
[----:B------:R-:W-:Y:S02]  /*8fc0*/  IMAD.MOV R12, RZ, RZ, -R12 ;  /* 0x000000ffff0c7224 */ /* 0x000fe400078e0a0c */
[----:B------:R-:W-:Y:S01]  /*8fd0*/  @!P4 IMAD.IADD R9, R9, 0x1, -R0 ;  /* 0x000000010909c824 */ /* 0x000fe200078e0a00 */
[----:B------:R0:W-:Y:S04]  /*8fe0*/  STL [R1+0x1f0], R18 ;  /* 0x0001f01201007387 */ /* 0x0001e80000100800 */
[----:B0-----:R-:W3:Y:S04]  /*8ff0*/  LDL.LU R18, [R1+0x211c] ;  /* 0x00211c0001127983 */ /* 0x001ee80000300800 */
[----:B--2---:R0:W-:Y:S01]  /*9000*/  STL [R1+0x2118], R14 ;  /* 0x0021180e01007387 */ /* 0x0041e20000100800 */
[----:B----4-:R-:W-:-:S02]  /*9010*/  ISETP.GE.AND P5, PT, R2, RZ, PT ;  /* 0x000000ff0200720c */ /* 0x010fc40003fa6270 */
[----:B------:R-:W-:Y:S01]  /*9020*/  ISETP.GE.AND P4, PT, R6, RZ, PT ;  /* 0x000000ff0600720c */ /* 0x000fe20003f86270 */
[C---:B------:R-:W-:Y:S01]  /*9030*/  IMAD R6, R0.reuse, R12, R10 ;  /* 0x0000000c00067224 */ /* 0x040fe200078e020a */
[----:B------:R-:W-:Y:S02]  /*9040*/  IABS R2, R14 ;  /* 0x0000000e00027213 */ /* 0x000fe40000000000 */
[----:B---3--:R-:W-:Y:S02]  /*9050*/  IABS R10, R13 ;  /* 0x0000000d000a7213 */ /* 0x008fe40000000000 */
[----:B------:R-:W2:Y:S04]  /*9060*/  LDL.LU R13, [R1+0x348] ;  /* 0x00034800010d7983 */ /* 0x000ea80000300800 */
[----:B0-----:R-:W3:Y:S01]  /*9070*/  LDL.LU R14, [R1+0x34c] ;  /* 0x00034c00010e7983 */ /* 0x001ee20000300800 */
[----:B------:R-:W-:-:S13]  /*9080*/  ISETP.GT.U32.AND P6, PT, R0, R5, PT ;  /* 0x000000050000720c */ /* 0x000fda0003fc4070 */
[----:B------:R-:W-:-:S05]  /*9090*/  @!P6 IMAD.IADD R5, R5, 0x1, -R0 ;  /* 0x000000010505e824 */ /* 0x000fca00078e0a00 */
[----:B------:R-:W-:-:S13]  /*90a0*/  ISETP.GT.U32.AND P6, PT, R0, R5, PT ;  /* 0x000000050000720c */ /* 0x000fda0003fc4070 */
[----:B------:R-:W-:Y:S01]  /*90b0*/  @!P6 IMAD.IADD R5, R5, 0x1, -R0 ;  /* 0x000000010505e824 */ /* 0x000fe200078e0a00 */
[----:B------:R-:W-:-:S03]  /*90c0*/  ISETP.GT.U32.AND P6, PT, R0, R4, PT ;  /* 0x000000040000720c */ /* 0x000fc60003fc4070 */
[----:B------:R-:W-:-:S10]  /*90d0*/  @!P3 IMAD.MOV R5, RZ, RZ, -R5 ;  /* 0x000000ffff05b224 */ /* 0x000fd400078e0a05 */
[----:B------:R-:W-:-:S05]  /*90e0*/  @!P6 IMAD.IADD R4, R4, 0x1, -R0 ;  /* 0x000000010404e824 */ /* 0x000fca00078e0a00 */
[----:B------:R-:W-:Y:S01]  /*90f0*/  ISETP.GT.U32.AND P3, PT, R0, R4, PT ;  /* 0x000000040000720c */ /* 0x000fe20003f64070 */
[----:B------:R0:W-:-:S12]  /*9100*/  STL [R1+0x20c], R5 ;  /* 0x00020c0501007387 */ /* 0x0001d80000100800 */
[----:B------:R-:W-:Y:S01]  /*9110*/  @!P3 IMAD.IADD R4, R4, 0x1, -R0 ;  /* 0x000000010404b824 */ /* 0x000fe200078e0a00 */
[----:B---3--:R-:W-:Y:S02]  /*9120*/  ISETP.GE.AND P3, PT, R14, RZ, PT ;  /* 0x000000ff0e00720c */ /* 0x008fe40003f66270 */
[----:B------:R-:W3:Y:S01]  /*9130*/  LDL.LU R14, [R1+0x2118] ;  /* 0x00211800010e7983 */ /* 0x000ee20000300800 */
[----:B------:R-:W-:-:S13]  /*9140*/  ISETP.GT.U32.AND P2, PT, R0, R8, PT ;  /* 0x000000080000720c */ /* 0x000fda0003f44070 */
[----:B------:R-:W-:Y:S01]  /*9150*/  @!P2 IMAD.IADD R8, R8, 0x1, -R0 ;  /* 0x000000010808a824 */ /* 0x000fe200078e0a00 */
[----:B------:R-:W-:-:S13]  /*9160*/  ISETP.GT.U32.AND P2, PT, R0, R9, PT ;  /* 0x000000090000720c */ /* 0x000fda0003f44070 */
[----:B------:R-:W-:Y:S01]  /*9170*/  @!P2 IMAD.IADD R9, R9, 0x1, -R0 ;  /* 0x000000010909a824 */ /* 0x000fe200078e0a00 */
[----:B------:R-:W-:-:S13]  /*9180*/  ISETP.GT.U32.AND P2, PT, R0, R6, PT ;  /* 0x000000060000720c */ /* 0x000fda0003f44070 */
[----:B------:R-:W-:Y:S01]  /*9190*/  @!P2 IMAD.IADD R6, R6, 0x1, -R0 ;  /* 0x000000010606a824 */ /* 0x000fe200078e0a00 */
[----:B---3--:R-:W-:Y:S02]  /*91a0*/  ISETP.GE.AND P2, PT, R14, RZ, PT ;  /* 0x000000ff0e00720c */ /* 0x008fe40003f46270 */
[----:B------:R-:W3:Y:S01]  /*91b0*/  LDL.LU R14, [R1+0x364] ;  /* 0x00036400010e7983 */ /* 0x000ee20000300800 */
[----:B------:R-:W-:Y:S02]  /*91c0*/  IMAD.MOV.U32 R12, RZ, RZ, R7 ;  /* 0x000000ffff0c7224 */ /* 0x000fe400078e0007 */
[----:B------:R-:W-:-:S04]  /*91d0*/  IMAD.HI.U32 R7, R21, R2, RZ ;  /* 0x0000000215077227 */ /* 0x000fc800078e00ff */
[----:B------:R-:W-:Y:S01]  /*91e0*/  IMAD.MOV R7, RZ, RZ, -R7 ;  /* 0x000000ffff077224 */ /* 0x000fe200078e0a07 */
[----:B0-----:R-:W-:-:S03]  /*91f0*/  IABS R5, R12 ;  /* 0x0000000c00057213 */ /* 0x001fc60000000000 */
[----:B------:R-:W-:Y:S02]  /*9200*/  IMAD R2, R0, R7, R2 ;  /* 0x0000000700027224 */ /* 0x000fe400078e0202 */
[----:B------:R-:W-:Y:S02]  /*9210*/  IMAD.MOV.U32 R7, RZ, RZ, R12 ;  /* 0x000000ffff077224 */ /* 0x000fe400078e000c */
[----:B------:R-:W-:-:S04]  /*9220*/  IMAD.HI.U32 R12, R21, R10, RZ ;  /* 0x0000000a150c7227 */ /* 0x000fc800078e00ff */
[----:B------:R-:W-:-:S04]  /*9230*/  IMAD.MOV R12, RZ, RZ, -R12 ;  /* 0x000000ffff0c7224 */ /* 0x000fc800078e0a0c */
[C---:B------:R-:W-:Y:S01]  /*9240*/  IMAD R10, R0.reuse, R12, R10 ;  /* 0x0000000c000a7224 */ /* 0x040fe200078e020a */
[C---:B------:R-:W-:Y:S01]  /*9250*/  ISETP.GT.U32.AND P1, PT, R0.reuse, R11, PT ;  /* 0x0000000b0000720c */ /* 0x040fe20003f24070 */
[----:B---3--:R0:W-:Y:S04]  /*9260*/  STL [R1+0x2114], R14 ;  /* 0x0021140e01007387 */ /* 0x0081e80000100800 */
[----:B------:R-:W3:Y:S08]  /*9270*/  LDL R12, [R1+0x360] ;  /* 0x00036000010c7983 */ /* 0x000ef00000100800 */
[----:B------:R-:W-:Y:S01]  /*9280*/  @!P1 IMAD.IADD R11, R11, 0x1, -R0 ;  /* 0x000000010b0b9824 */ /* 0x000fe200078e0a00 */
[----:B------:R-:W-:Y:S01]  /*9290*/  ISETP.GT.U32.AND P1, PT, R0, R8, PT ;  /* 0x000000080000720c */ /* 0x000fe20003f24070 */
[----:B0-----:R-:W-:-:S12]  /*92a0*/  IMAD.MOV.U32 R14, RZ, RZ, R7 ;  /* 0x000000ffff0e7224 */ /* 0x001fd800078e0007 */
[----:B------:R-:W-:Y:S01]  /*92b0*/  @!P1 IMAD.IADD R8, R8, 0x1, -R0 ;  /* 0x0000000108089824 */ /* 0x000fe200078e0a00 */
[----:B--2---:R-:W-:Y:S01]  /*92c0*/  ISETP.GE.AND P1, PT, R13, RZ, PT ;  /* 0x000000ff0d00720c */ /* 0x004fe20003f26270 */
[----:B------:R-:W-:-:S04]  /*92d0*/  IMAD.HI.U32 R13, R21, R5, RZ ;  /* 0x00000005150d7227 */ /* 0x000fc800078e00ff */
[----:B------:R-:W-:-:S04]  /*92e0*/  IMAD.MOV R13, RZ, RZ, -R13 ;  /* 0x000000ffff0d7224 */ /* 0x000fc800078e0a0d */
[C---:B------:R-:W-:Y:S02]  /*92f0*/  IMAD R5, R0.reuse, R13, R5 ;  /* 0x0000000d00057224 */ /* 0x040fe400078e0205 */
[----:B------:R-:W-:Y:S02]  /*9300*/  IMAD.MOV.U32 R13, RZ, RZ, R14 ;  /* 0x000000ffff0d7224 */ /* 0x000fe400078e000e */
[----:B------:R-:W-:Y:S01]  /*9310*/  IMAD.MOV.U32 R14, RZ, RZ, R9 ;  /* 0x000000ffff0e7224 */ /* 0x000fe200078e0009 */
[----:B------:R-:W-:-:S04]  /*9320*/  ISETP.GT.U32.AND P6, PT, R0, R11, PT ;  /* 0x0000000b0000720c */ /* 0x000fc80003fc4070 */
[----:B------:R0:W-:Y:S01]  /*9330*/  STL [R1+0x210], R14 ;  /* 0x0002100e01007387 */ /* 0x0001e20000100800 */
[----:B------:R-:W-:-:S08]  /*9340*/  IABS R7, R28 ;  /* 0x0000001c00077213 */ /* 0x000fd00000000000 */
[----:B------:R-:W-:Y:S02]  /*9350*/  @!P6 IMAD.IADD R11, R11, 0x1, -R0 ;  /* 0x000000010b0be824 */ /* 0x000fe400078e0a00 */
[----:B------:R-:W-:Y:S01]  /*9360*/  @!P1 IMAD.MOV R4, RZ, RZ, -R4 ;  /* 0x000000ffff049224 */ /* 0x000fe200078e0a04 */
[----:B---3--:R-:W-:-:S05]  /*9370*/  IABS R12, R12 ;  /* 0x0000000c000c7213 */ /* 0x008fca0000000000 */
[----:B------:R-:W-:Y:S02]  /*9380*/  IMAD.MOV.U32 R9, RZ, RZ, R12 ;  /* 0x000000ffff097224 */ /* 0x000fe400078e000c */
[----:B------:R-:W-:Y:S02]  /*9390*/  IMAD.MOV.U32 R12, RZ, RZ, R14 ;  /* 0x000000ffff0c7224 */ /* 0x000fe400078e000e */
[----:B0-----:R-:W-:-:S03]  /*93a0*/  IMAD.MOV.U32 R14, RZ, RZ, R8 ;  /* 0x000000ffff0e7224 */ /* 0x001fc600078e0008 */
[----:B------:R-:W-:Y:S01]  /*93b0*/  @!P0 IADD3 R12, PT, PT, -R12, RZ, RZ ;  /* 0x000000ff0c0c8210 */ /* 0x000fe20007ffe1ff */
[----:B------:R-:W-:-:S04]  /*93c0*/  @!P5 IMAD.MOV R14, RZ, RZ, -R14 ;  /* 0x000000ffff0ed224 */ /* 0x000fc800078e0a0e */
[----:B------:R0:W-:Y:S01]  /*93d0*/  @!P0 STL [R1+0x210], R12 ;  /* 0x0002100c01008387 */ /* 0x0001e20000100800 */
[----:B------:R-:W-:-:S03]  /*93e0*/  ISETP.GT.U32.AND P0, PT, R0, R6, PT ;  /* 0x000000060000720c */ /* 0x000fc60003f04070 */
[----:B------:R1:W-:Y:S01]  /*93f0*/  STL [R1+0x22c], R14 ;  /* 0x00022c0e01007387 */ /* 0x0003e20000100800 */
[----:B0-----:R-:W-:Y:S02]  /*9400*/  IMAD.MOV.U32 R12, RZ, RZ, R13 ;  /* 0x000000ffff0c7224 */ /* 0x001fe400078e000d */
[----:B------:R-:W-:Y:S02]  /*9410*/  IMAD.MOV.U32 R13, RZ, RZ, R28 ;  /* 0x000000ffff0d7224 */ /* 0x000fe400078e001c */
[----:B------:R-:W-:Y:S02]  /*9420*/  IMAD.MOV.U32 R28, RZ, RZ, R3 ;  /* 0x000000ffff1c7224 */ /* 0x000fe400078e0003 */
[----:B------:R-:W-:Y:S02]  /*9430*/  IMAD.MOV.U32 R3, RZ, RZ, R20 ;  /* 0x000000ffff037224 */ /* 0x000fe400078e0014 */
[----:B------:R-:W-:Y:S02]  /*9440*/  IMAD.MOV.U32 R20, RZ, RZ, R22 ;  /* 0x000000ffff147224 */ /* 0x000fe400078e0016 */
[----:B------:R-:W-:-:S02]  /*9450*/  IMAD.MOV.U32 R22, RZ, RZ, R23 ;  /* 0x000000ffff167224 */ /* 0x000fc400078e0017 */
[----:B------:R-:W2:Y:S01]  /*9460*/  LDL.LU R23, [R1+0x368] ;  /* 0x0003680001177983 */ /* 0x000ea20000300800 */
[----:B-1----:R-:W-:Y:S01]  /*9470*/  IMAD.MOV.U32 R14, RZ, RZ, R11 ;  /* 0x000000ffff0e7224 */ /* 0x002fe200078e000b */
[----:B------:R-:W-:Y:S02]  /*9480*/  ISETP.GT.U32.AND P5, PT, R0, R10, PT ;  /* 0x0000000a0000720c */ /* 0x000fe40003fa4070 */
[----:B------:R-:W3:Y:S01]  /*9490*/  LDL.LU R11, [R1+0x354] ;  /* 0x00035400010b7983 */ /* 0x000ee20000300800 */
[----:B------:R-:W-:Y:S02]  /*94a0*/  @!P4 IMAD.MOV R14, RZ, RZ, -R14 ;  /* 0x000000ffff0ec224 */ /* 0x000fe400078e0a0e */
[--C-:B------:R-:W-:Y:S01]  /*94b0*/  @!P0 IMAD.IADD R6, R6, 0x1, -R0.reuse ;  /* 0x0000000106068824 */ /* 0x100fe200078e0a00 */
[----:B------:R-:W-:Y:S02]  /*94c0*/  ISETP.GE.AND P0, PT, R12, RZ, PT ;  /* 0x000000ff0c00720c */ /* 0x000fe40003f06270 */
[----:B------:R0:W-:Y:S05]  /*94d0*/  STL [R1+0x214], R14 ;  /* 0x0002140e01007387 */ /* 0x0001ea0000100800 */
[----:B------:R-:W-:Y:S01]  /*94e0*/  @!P5 IMAD.IADD R10, R10, 0x1, -R0 ;  /* 0x000000010a0ad824 */ /* 0x000fe200078e0a00 */
[----:B------:R-:W-:Y:S01]  /*94f0*/  ISETP.GE.AND P5, PT, R13, RZ, PT ;  /* 0x000000ff0d00720c */ /* 0x000fe20003fa6270 */
[----:B0-----:R-:W4:Y:S04]  /*9500*/  LDL.LU R14, [R1+0x2114] ;  /* 0x00211400010e7983 */ /* 0x001f280000300800 */
[----:B------:R0:W-:Y:S04]  /*9510*/  STL [R1+0x218], R4 ;  /* 0x0002180401007387 */ /* 0x0001e80000100800 */
[----:B------:R-:W4:Y:S04]  /*9520*/  LDL.LU R12, [R1+0x36c] ;  /* 0x00036c00010c7983 */ /* 0x000f280000300800 */
[----:B------:R-:W4:Y:S01]  /*9530*/  LDL.LU R13, [R1+0x360] ;  /* 0x00036000010d7983 */ /* 0x000f220000300800 */
[C---:B------:R-:W-:Y:S01]  /*9540*/  ISETP.GT.U32.AND P6, PT, R0.reuse, R2, PT ;  /* 0x000000020000720c */ /* 0x040fe20003fc4070 */
[----:B------:R-:W-:Y:S01]  /*9550*/  IMAD.HI.U32 R8, R21, R7, RZ ;  /* 0x0000000715087227 */ /* 0x000fe200078e00ff */
[----:B------:R-:W-:-:S03]  /*9560*/  ISETP.GT.U32.AND P4, PT, R0, R5, PT ;  /* 0x000000050000720c */ /* 0x000fc60003f84070 */
[----:B------:R-:W-:-:S08]  /*9570*/  IMAD.MOV R8, RZ, RZ, -R8 ;  /* 0x000000ffff087224 */ /* 0x000fd000078e0a08 */
[----:B------:R-:W-:-:S05]  /*9580*/  @!P6 IMAD.IADD R2, R2, 0x1, -R0 ;  /* 0x000000010202e824 */ /* 0x000fca00078e0a00 */
[C---:B------:R-:W-:Y:S01]  /*9590*/  ISETP.GT.U32.AND P6, PT, R0.reuse, R2, PT ;  /* 0x000000020000720c */ /* 0x040fe20003fc4070 */
[----:B0-----:R-:W-:Y:S02]  /*95a0*/  IMAD R4, R0, R8, R7 ;  /* 0x0000000800047224 */ /* 0x001fe400078e0207 */
[----:B------:R-:W-:Y:S02]  /*95b0*/  IMAD.MOV.U32 R8, RZ, RZ, R6 ;  /* 0x000000ffff087224 */ /* 0x000fe400078e0006 */
[----:B------:R-:W-:-:S04]  /*95c0*/  IMAD.HI.U32 R7, R21, R9, RZ ;  /* 0x0000000915077227 */ /* 0x000fc800078e00ff */
[----:B------:R-:W-:Y:S02]  /*95d0*/  @!P3 IMAD.MOV R8, RZ, RZ, -R8 ;  /* 0x000000ffff08b224 */ /* 0x000fe400078e0a08 */
[----:B------:R-:W-:Y:S02]  /*95e0*/  IMAD.MOV R6, RZ, RZ, -R7 ;  /* 0x000000ffff067224 */ /* 0x000fe400078e0a07 */
[--C-:B------:R-:W-:Y:S01]  /*95f0*/  @!P6 IMAD.IADD R2, R2, 0x1, -R0.reuse ;  /* 0x000000010202e824 */ /* 0x100fe200078e0a00 */
[----:B------:R0:W-:Y:S01]  /*9600*/  STL [R1+0x224], R8 ;  /* 0x0002240801007387 */ /* 0x0001e20000100800 */
[----:B------:R-:W-:Y:S01]  /*9610*/  @!P4 IMAD.IADD R5, R5, 0x1, -R0 ;  /* 0x000000010505c824 */ /* 0x000fe200078e0a00 */
[C---:B------:R-:W-:Y:S01]  /*9620*/  ISETP.GT.U32.AND P4, PT, R0.reuse, R10, PT ;  /* 0x0000000a0000720c */ /* 0x040fe20003f84070 */
[----:B------:R-:W-:Y:S02]  /*9630*/  IMAD R9, R0, R6, R9 ;  /* 0x0000000600097224 */ /* 0x000fe400078e0209 */
[----:B0-----:R-:W-:-:S04]  /*9640*/  IMAD.MOV.U32 R8, RZ, RZ, R2 ;  /* 0x000000ffff087224 */ /* 0x001fc800078e0002 */
[----:B------:R-:W-:Y:S01]  /*9650*/  @!P2 IMAD.MOV R8, RZ, RZ, -R8 ;  /* 0x000000ffff08a224 */ /* 0x000fe200078e0a08 */
[----:B------:R-:W-:-:S05]  /*9660*/  ISETP.GT.U32.AND P2, PT, R0, R9, PT ;  /* 0x000000090000720c */ /* 0x000fca0003f44070 */
[--C-:B------:R-:W-:Y:S01]  /*9670*/  @!P4 IMAD.IADD R10, R10, 0x1, -R0.reuse ;  /* 0x000000010a0ac824 */ /* 0x100fe200078e0a00 */
[----:B------:R-:W-:Y:S07]  /*9680*/  STL [R1+0x228], R8 ;  /* 0x0002280801007387 */ /* 0x000fee0000100800 */
[----:B------:R-:W-:Y:S01]  /*9690*/  @!P2 IMAD.IADD R9, R9, 0x1, -R0 ;  /* 0x000000010909a824 */ /* 0x000fe200078e0a00 */
[----:B---3--:R-:W-:Y:S02]  /*96a0*/  ISETP.GE.AND P1, PT, R11, RZ, PT ;  /* 0x000000ff0b00720c */ /* 0x008fe40003f26270 */
[----:B--2---:R-:W-:-:S02]  /*96b0*/  IABS R6, R23 ;  /* 0x0000001700067213 */ /* 0x004fc40000000000 */
[----:B------:R-:W-:Y:S01]  /*96c0*/  ISETP.GE.AND P2, PT, R23, RZ, PT ;  /* 0x000000ff1700720c */ /* 0x000fe20003f46270 */
[----:B------:R-:W-:Y:S02]  /*96d0*/  IMAD.MOV.U32 R23, RZ, RZ, R24 ;  /* 0x000000ffff177224 */ /* 0x000fe400078e0018 */
[----:B------:R-:W-:-:S06]  /*96e0*/  IMAD.MOV.U32 R24, RZ, RZ, R26 ;  /* 0x000000ffff187224 */ /* 0x000fcc00078e001a */
[----:B------:R-:W-:Y:S02]  /*96f0*/  @!P1 IMAD.MOV R10, RZ, RZ, -R10 ;  /* 0x000000ffff0a9224 */ /* 0x000fe400078e0a0a */
[----:B------:R-:W-:Y:S01]  /*9700*/  IMAD.MOV.U32 R26, RZ, RZ, R16 ;  /* 0x000000ffff1a7224 */ /* 0x000fe200078e0010 */
[----:B----4-:R-:W-:Y:S02]  /*9710*/  ISETP.GE.AND P4, PT, R13, RZ, PT ;  /* 0x000000ff0d00720c */ /* 0x010fe40003f86270 */
[----:B------:R-:W2:Y:S04]  /*9720*/  LDL.LU R13, [R1+0x370] ;  /* 0x00037000010d7983 */ /* 0x000ea80000300800 */
[----:B------:R0:W-:Y:S04]  /*9730*/  STL [R1+0x21c], R10 ;  /* 0x00021c0a01007387 */ /* 0x0001e80000100800 */
[----:B------:R-:W3:Y:S01]  /*9740*/  LDL R16, [R1+0x378] ;  /* 0x0003780001107983 */ /* 0x000ee20000100800 */
[----:B------:R-:W-:-:S02]  /*9750*/  ISETP.GT.U32.AND P6, PT, R0, R4, PT ;  /* 0x000000040000720c */ /* 0x000fc40003fc4070 */
[----:B------:R-:W-:-:S11]  /*9760*/  ISETP.GT.U32.AND P3, PT, R0, R5, PT ;  /* 0x000000050000720c */ /* 0x000fd60003f64070 */
[----:B------:R-:W-:-:S05]  /*9770*/  @!P6 IMAD.IADD R4, R4, 0x1, -R0 ;  /* 0x000000010404e824 */ /* 0x000fca00078e0a00 */
[----:B------:R-:W-:Y:S01]  /*9780*/  ISETP.GT.U32.AND P6, PT, R0, R4, PT ;  /* 0x000000040000720c */ /* 0x000fe20003fc4070 */
[----:B------:R-:W-:-:S04]  /*9790*/  @!P3 IMAD.IADD R5, R5, 0x1, -R0 ;  /* 0x000000010505b824 */ /* 0x000fc800078e0a00 */
[----:B0-----:R-:W-:Y:S01]  /*97a0*/  IMAD.MOV.U32 R10, RZ, RZ, R5 ;  /* 0x000000ffff0a7224 */ /* 0x001fe200078e0005 */
[----:B------:R-:W-:-:S03]  /*97b0*/  IABS R7, R14 ;  /* 0x0000000e00077213 */ /* 0x000fc60000000000 */
[----:B------:R-:W-:-:S04]  /*97c0*/  @!P0 IMAD.MOV R10, RZ, RZ, -R10 ;  /* 0x000000ffff0a8224 */ /* 0x000fc800078e0a0a */
[----:B------:R-:W-:Y:S01]  /*97d0*/  @!P6 IMAD.IADD R4, R4, 0x1, -R0 ;  /* 0x000000010404e824 */ /* 0x000fe200078e0a00 */
[----:B------:R-:W-:Y:S02]  /*97e0*/  ISETP.GE.AND P3, PT, R14, RZ, PT ;  /* 0x000000ff0e00720c */ /* 0x000fe40003f66270 */
[----:B------:R-:W4:Y:S02]  /*97f0*/  LDL R14, [R1+0x37c] ;  /* 0x00037c00010e7983 */ /* 0x000f240000100800 */
[----:B------:R-:W-:Y:S02]  /*9800*/  @!P5 IADD3 R4, PT, PT, -R4, RZ, RZ ;  /* 0x000000ff0404d210 */ /* 0x000fe40007ffe1ff */
[----:B------:R-:W-:Y:S01]  /*9810*/  STL [R1+0x220], R10 ;  /* 0x0002200a01007387 */ /* 0x000fe20000100800 */
[----:B------:R-:W-:-:S03]  /*9820*/  IMAD.HI.U32 R8, R21, R6, RZ ;  /* 0x0000000615087227 */ /* 0x000fc600078e00ff */
[----:B------:R0:W-:Y:S01]  /*9830*/  STL [R1+0x3f8], R4 ;  /* 0x0003f80401007387 */ /* 0x0001e20000100800 */
[----:B------:R-:W-:Y:S01]  /*9840*/  IMAD.MOV R8, RZ, RZ, -R8 ;  /* 0x000000ffff087224 */ /* 0x000fe200078e0a08 */
[----:B0-----:R-:W-:-:S03]  /*9850*/  IABS R4, R15 ;  /* 0x0000000f00047213 */ /* 0x001fc60000000000 */
[----:B------:R-:W-:Y:S02]  /*9860*/  IMAD R6, R0, R8, R6 ;  /* 0x0000000800067224 */ /* 0x000fe400078e0206 */
[----:B------:R-:W-:-:S04]  /*9870*/  IMAD.HI.U32 R10, R21, R4, RZ ;  /* 0x00000004150a7227 */ /* 0x000fc800078e00ff */
[----:B------:R-:W-:-:S04]  /*9880*/  IMAD.MOV R10, RZ, RZ, -R10 ;  /* 0x000000ffff0a7224 */ /* 0x000fc800078e0a0a */
[----:B------:R-:W-:Y:S01]  /*9890*/  IMAD R4, R0, R10, R4 ;  /* 0x0000000a00047224 */ /* 0x000fe200078e0204 */
[----:B--2---:R-:W-:Y:S02]  /*98a0*/  IABS R8, R13 ;  /* 0x0000000d00087213 */ /* 0x004fe40000000000 */
[----:B---3--:R-:W-:-:S03]  /*98b0*/  IABS R16, R16 ;  /* 0x0000001000107213 */ /* 0x008fc60000000000 */
[----:B------:R-:W-:-:S04]  /*98c0*/  IMAD.HI.U32 R11, R21, R8, RZ ;  /* 0x00000008150b7227 */ /* 0x000fc800078e00ff */
[----:B------:R-:W-:-:S04]  /*98d0*/  IMAD.HI.U32 R10, R21, R16, RZ ;  /* 0x00000010150a7227 */ /* 0x000fc800078e00ff */
[----:B------:R-:W-:Y:S02]  /*98e0*/  IMAD.MOV R10, RZ, RZ, -R10 ;  /* 0x000000ffff0a7224 */ /* 0x000fe400078e0a0a */
[----:B------:R-:W-:Y:S02]  /*98f0*/  IMAD.MOV R11, RZ, RZ, -R11 ;  /* 0x000000ffff0b7224 */ /* 0x000fe400078e0a0b */
[C---:B------:R-:W-:Y:S02]  /*9900*/  IMAD R16, R0.reuse, R10, R16 ;  /* 0x0000000a00107224 */ /* 0x040fe400078e0210 */
[----:B------:R-:W-:Y:S01]  /*9910*/  IMAD R8, R0, R11, R8 ;  /* 0x0000000b00087224 */ /* 0x000fe200078e0208 */
[----:B------:R-:W2:Y:S04]  /*9920*/  LDL R10, [R1+0x384] ;  /* 0x00038400010a7983 */ /* 0x000ea80000100800 */
[----:B------:R-:W3:Y:S01]  /*9930*/  LDL R11, [R1+0x388] ;  /* 0x00038800010b7983 */ /* 0x000ee20000100800 */
[----:B------:R-:W-:-:S04]  /*9940*/  IMAD.HI.U32 R2, R21, R7, RZ ;  /* 0x0000000715027227 */ /* 0x000fc800078e00ff */
[----:B------:R-:W-:-:S04]  /*9950*/  IMAD.MOV R2, RZ, RZ, -R2 ;  /* 0x000000ffff027224 */ /* 0x000fc800078e0a02 */
[C---:B------:R-:W-:Y:S01]  /*9960*/  IMAD R7, R0.reuse, R2, R7 ;  /* 0x0000000200077224 */ /* 0x040fe200078e0207 */
[----:B------:R-:W-:-:S04]  /*9970*/  ISETP.GT.U32.AND P1, PT, R0, R9, PT ;  /* 0x000000090000720c */ /* 0x000fc80003f24070 */
[----:B------:R-:W-:Y:S02]  /*9980*/  ISETP.GT.U32.AND P6, PT, R0, R7, PT ;  /* 0x000000070000720c */ /* 0x000fe40003fc4070 */
[----:B------:R-:W-:Y:S02]  /*9990*/  IABS R2, R12 ;  /* 0x0000000c00027213 */ /* 0x000fe40000000000 */
[----:B----4-:R-:W-:-:S03]  /*99a0*/  IABS R14, R14 ;  /* 0x0000000e000e7213 */ /* 0x010fc60000000000 */
[----:B------:R-:W-:Y:S01]  /*99b0*/  IMAD.HI.U32 R5, R21, R2, RZ ;  /* 0x0000000215057227 */ /* 0x000fe200078e00ff */
[----:B------:R-:W-:-:S03]  /*99c0*/  ISETP.GT.U32.AND P0, PT, R0, R6, PT ;  /* 0x000000060000720c */ /* 0x000fc60003f04070 */
[----:B------:R-:W-:Y:S02]  /*99d0*/  IMAD.MOV R5, RZ, RZ, -R5 ;  /* 0x000000ffff057224 */ /* 0x000fe400078e0a05 */
[--C-:B------:R-:W-:Y:S02]  /*99e0*/  @!P6 IMAD.IADD R7, R7, 0x1, -R0.reuse ;  /* 0x000000010707e824 */ /* 0x100fe400078e0a00 */
[----:B------:R-:W-:Y:S01]  /*99f0*/  @!P1 IMAD.IADD R9, R9, 0x1, -R0 ;  /* 0x0000000109099824 */ /* 0x000fe200078e0a00 */
[----:B------:R-:W-:Y:S01]  /*9a00*/  ISETP.GE.AND P1, PT, R13, RZ, PT ;  /* 0x000000ff0d00720c */ /* 0x000fe20003f26270 */
[C---:B------:R-:W-:Y:S01]  /*9a10*/  IMAD R2, R0.reuse, R5, R2 ;  /* 0x0000000500027224 */ /* 0x040fe200078e0202 */
[----:B------:R-:W-:Y:S01]  /*9a20*/  IABS R5, R29 ;  /* 0x0000001d00057213 */ /* 0x000fe20000000000 */
[----:B------:R-:W-:Y:S01]  /*9a30*/  IMAD.HI.U32 R13, R21, R14, RZ ;  /* 0x0000000e150d7227 */ /* 0x000fe200078e00ff */
[----:B------:R-:W-:Y:S02]  /*9a40*/  ISETP.GT.U32.AND P6, PT, R0, R7, PT ;  /* 0x000000070000720c */ /* 0x000fe40003fc4070 */
[----:B------:R-:W-:Y:S01]  /*9a50*/  ISETP.GE.AND P5, PT, R12, RZ, PT ;  /* 0x000000ff0c00720c */ /* 0x000fe20003fa6270 */
[----:B------:R-:W-:-:S02]  /*9a60*/  IMAD.MOV R13, RZ, RZ, -R13 ;  /* 0x000000ffff0d7224 */ /* 0x000fc400078e0a0d */
[----:B------:R-:W-:-:S04]  /*9a70*/  IMAD.HI.U32 R12, R21, R5, RZ ;  /* 0x00000005150c7227 */ /* 0x000fc800078e00ff */
[----:B------:R-:W-:Y:S02]  /*9a80*/  IMAD R14, R0, R13, R14 ;  /* 0x0000000d000e7224 */ /* 0x000fe400078e020e */
[----:B------:R-:W-:Y:S02]  /*9a90*/  IMAD.MOV.U32 R13, RZ, RZ, R9 ;  /* 0x000000ffff0d7224 */ /* 0x000fe400078e0009 */
[----:B------:R-:W-:Y:S02]  /*9aa0*/  IMAD.MOV R12, RZ, RZ, -R12 ;  /* 0x000000ffff0c7224 */ /* 0x000fe400078e0a0c */
[--C-:B------:R-:W-:Y:S02]  /*9ab0*/  @!P0 IMAD.IADD R6, R6, 0x1, -R0.reuse ;  /* 0x0000000106068824 */ /* 0x100fe400078e0a00 */
[----:B------:R-:W-:Y:S02]  /*9ac0*/  @!P4 IMAD.MOV R13, RZ, RZ, -R13 ;  /* 0x000000ffff0dc224 */ /* 0x000fe400078e0a0d */
[C---:B------:R-:W-:Y:S01]  /*9ad0*/  IMAD R5, R0.reuse, R12, R5 ;  /* 0x0000000c00057224 */ /* 0x040fe200078e0205 */
[----:B------:R-:W-:Y:S01]  /*9ae0*/  ISETP.GT.U32.AND P0, PT, R0, R6, PT ;  /* 0x000000060000720c */ /* 0x000fe20003f04070 */
[----:B------:R-:W-:-:S12]  /*9af0*/  @!P6 IMAD.IADD R7, R7, 0x1, -R0 ;  /* 0x000000010707e824 */ /* 0x000fd800078e0a00 */
[----:B------:R-:W-:-:S04]  /*9b00*/  @!P0 IMAD.IADD R6, R6, 0x1, -R0 ;  /* 0x0000000106068824 */ /* 0x000fc800078e0a00 */
[----:B------:R-:W-:Y:S01]  /*9b10*/  @!P2 IMAD.MOV R6, RZ, RZ, -R6 ;  /* 0x000000ffff06a224 */ /* 0x000fe200078e0a06 */
[----:B--2---:R-:W-:Y:S02]  /*9b20*/  IABS R10, R10 ;  /* 0x0000000a000a7213 */ /* 0x004fe40000000000 */
[----:B---3--:R-:W-:-:S03]  /*9b30*/  IABS R11, R11 ;  /* 0x0000000b000b7213 */ /* 0x008fc60000000000 */
[----:B------:R-:W-:Y:S02]  /*9b40*/  IMAD.MOV.U32 R12, RZ, RZ, R10 ;  /* 0x000000ffff0c7224 */ /* 0x000fe400078e000a */
[----:B------:R-:W-:Y:S02]  /*9b50*/  IMAD.MOV.U32 R10, RZ, RZ, R11 ;  /* 0x000000ffff0a7224 */ /* 0x000fe400078e000b */
[----:B------:R-:W2:Y:S04]  /*9b60*/  LDL R11, [R1+0x38c] ;  /* 0x00038c00010b7983 */ /* 0x000ea80000100800 */
[----:B------:R0:W-:Y:S02]  /*9b70*/  STL [R1+0x208], R13 ;  /* 0x0002080d01007387 */ /* 0x0001e40000100800 */
[----:B0-----:R-:W-:-:S04]  /*9b80*/  IMAD.MOV.U32 R13, RZ, RZ, R7 ;  /* 0x000000ffff0d7224 */ /* 0x001fc800078e0007 */
[----:B------:R-:W-:Y:S02]  /*9b90*/  @!P3 IMAD.MOV R13, RZ, RZ, -R13 ;  /* 0x000000ffff0db224 */ /* 0x000fe400078e0a0d */
[----:B------:R-:W-:-:S03]  /*9ba0*/  IMAD.HI.U32 R9, R21, R12, RZ ;  /* 0x0000000c15097227 */ /* 0x000fc600078e00ff */
[----:B------:R0:W-:Y:S01]  /*9bb0*/  STL [R1+0x204], R13 ;  /* 0x0002040d01007387 */ /* 0x0001e20000100800 */
[----:B------:R-:W-:Y:S02]  /*9bc0*/  IMAD.MOV R9, RZ, RZ, -R9 ;  /* 0x000000ffff097224 */ /* 0x000fe400078e0a09 */
[----:B------:R-:W-:Y:S01]  /*9bd0*/  IMAD.MOV.U32 R7, RZ, RZ, R15 ;  /* 0x000000ffff077224 */ /* 0x000fe200078e000f */
[----:B0-----:R-:W3:Y:S04]  /*9be0*/  LDL.LU R13, [R1+0x37c] ;  /* 0x00037c00010d7983 */ /* 0x001ee80000300800 */
[----:B------:R-:W4:Y:S04]  /*9bf0*/  LDL R15, [R1+0x390] ;  /* 0x00039000010f7983 */ /* 0x000f280000100800 */
[----:B------:R0:W-:Y:S02]  /*9c00*/  STL [R1+0x200], R6 ;  /* 0x0002000601007387 */ /* 0x0001e40000100800 */
[----:B0-----:R-:W-:-:S02]  /*9c10*/  IMAD R6, R0, R9, R12 ;  /* 0x0000000900067224 */ /* 0x001fc400078e020c */
[----:B------:R-:W4:Y:S01]  /*9c20*/  LDL.LU R12, [R1+0x378] ;  /* 0x00037800010c7983 */ /* 0x000f220000300800 */
[C---:B------:R-:W-:Y:S02]  /*9c30*/  ISETP.GT.U32.AND P0, PT, R0.reuse, R8, PT ;  /* 0x000000080000720c */ /* 0x040fe40003f04070 */
[----:B------:R-:W-:-:S11]  /*9c40*/  ISETP.GT.U32.AND P6, PT, R0, R2, PT ;  /* 0x000000020000720c */ /* 0x000fd60003fc4070 */
[--C-:B------:R-:W-:Y:S02]  /*9c50*/  @!P0 IMAD.IADD R8, R8, 0x1, -R0.reuse ;  /* 0x0000000108088824 */ /* 0x100fe400078e0a00 */
[----:B------:R-:W-:Y:S01]  /*9c60*/  @!P6 IMAD.IADD R2, R2, 0x1, -R0 ;  /* 0x000000010202e824 */ /* 0x000fe200078e0a00 */
[C---:B------:R-:W-:Y:S02]  /*9c70*/  ISETP.GT.U32.AND P6, PT, R0.reuse, R4, PT ;  /* 0x000000040000720c */ /* 0x040fe40003fc4070 */
[C---:B------:R-:W-:Y:S02]  /*9c80*/  ISETP.GT.U32.AND P4, PT, R0.reuse, R8, PT ;  /* 0x000000080000720c */ /* 0x040fe40003f84070 */
[C---:B------:R-:W-:Y:S02]  /*9c90*/  ISETP.GT.U32.AND P0, PT, R0.reuse, R2, PT ;  /* 0x000000020000720c */ /* 0x040fe40003f04070 */
[C---:B------:R-:W-:Y:S02]  /*9ca0*/  ISETP.GT.U32.AND P3, PT, R0.reuse, R16, PT ;  /* 0x000000100000720c */ /* 0x040fe40003f64070 */
[----:B------:R-:W-:-:S05]  /*9cb0*/  ISETP.GT.U32.AND P2, PT, R0, R14, PT ;  /* 0x0000000e0000720c */ /* 0x000fca0003f44070 */
[--C-:B------:R-:W-:Y:S02]  /*9cc0*/  @!P6 IMAD.IADD R4, R4, 0x1, -R0.reuse ;  /* 0x000000010404e824 */ /* 0x100fe400078e0a00 */
[--C-:B------:R-:W-:Y:S01]  /*9cd0*/  @!P4 IMAD.IADD R8, R8, 0x1, -R0.reuse ;  /* 0x000000010808c824 */ /* 0x100fe200078e0a00 */
[C---:B------:R-:W-:Y:S02]  /*9ce0*/  ISETP.GT.U32.AND P4, PT, R0.reuse, R5, PT ;  /* 0x000000050000720c */ /* 0x040fe40003f84070 */
[----:B------:R-:W-:Y:S01]  /*9cf0*/  ISETP.GT.U32.AND P6, PT, R0, R4, PT ;  /* 0x000000040000720c */ /* 0x000fe20003fc4070 */
[--C-:B------:R-:W-:Y:S01]  /*9d00*/  @!P0 IMAD.IADD R2, R2, 0x1, -R0.reuse ;  /* 0x0000000102028824 */ /* 0x100fe200078e0a00 */
[----:B------:R-:W-:Y:S01]  /*9d10*/  ISETP.GE.AND P0, PT, R7, RZ, PT ;  /* 0x000000ff0700720c */ /* 0x000fe20003f06270 */
[----:B------:R-:W-:Y:S02]  /*9d20*/  @!P3 IMAD.IADD R16, R16, 0x1, -R0 ;  /* 0x000000011010b824 */ /* 0x000fe400078e0a00 */
[----:B------:R-:W-:-:S04]  /*9d30*/  IMAD.HI.U32 R7, R21, R10, RZ ;  /* 0x0000000a15077227 */ /* 0x000fc800078e00ff */
[----:B------:R-:W-:Y:S02]  /*9d40*/  @!P5 IMAD.MOV R2, RZ, RZ, -R2 ;  /* 0x000000ffff02d224 */ /* 0x000fe400078e0a02 */
[--C-:B------:R-:W-:Y:S01]  /*9d50*/  @!P4 IMAD.IADD R5, R5, 0x1, -R0.reuse ;  /* 0x000000010505c824 */ /* 0x100fe200078e0a00 */
[----:B------:R-:W-:Y:S01]  /*9d60*/  ISETP.GT.U32.AND P4, PT, R0, R16, PT ;  /* 0x000000100000720c */ /* 0x000fe20003f84070 */
[--C-:B------:R-:W-:Y:S02]  /*9d70*/  @!P2 IMAD.IADD R14, R14, 0x1, -R0.reuse ;  /* 0x000000010e0ea824 */ /* 0x100fe400078e0a00 */
[----:B------:R-:W-:Y:S02]  /*9d80*/  IMAD.MOV R7, RZ, RZ, -R7 ;  /* 0x000000ffff077224 */ /* 0x000fe400078e0a07 */
[----:B------:R-:W-:Y:S01]  /*9d90*/  @!P6 IMAD.IADD R4, R4, 0x1, -R0 ;  /* 0x000000010404e824 */ /* 0x000fe200078e0a00 */
[----:B------:R-:W-:Y:S01]  /*9da0*/  @!P1 IADD3 R8, PT, PT, -R8, RZ, RZ ;  /* 0x000000ff08089210 */ /* 0x000fe20007ffe1ff */
[----:B------:R-:W-:-:S06]  /*9db0*/  IMAD R7, R0, R7, R10 ;  /* 0x0000000700077224 */ /* 0x000fcc00078e020a */
[----:B------:R-:W-:Y:S01]  /*9dc0*/  @!P4 IMAD.IADD R16, R16, 0x1, -R0 ;  /* 0x000000011010c824 */ /* 0x000fe200078e0a00 */
[----:B--2---:R-:W-:-:S05]  /*9dd0*/  IABS R11, R11 ;  /* 0x0000000b000b7213 */ /* 0x004fca0000000000 */
[----:B------:R-:W-:-:S04]  /*9de0*/  IMAD.HI.U32 R10, R21, R11, RZ ;  /* 0x0000000b150a7227 */ /* 0x000fc800078e00ff */
[----:B------:R-:W-:-:S04]  /*9df0*/  IMAD.MOV R10, RZ, RZ, -R10 ;  /* 0x000000ffff0a7224 */ /* 0x000fc800078e0a0a */
[----:B------:R-:W-:Y:S01]  /*9e00*/  IMAD R11, R0, R10, R11 ;  /* 0x0000000a000b7224 */ /* 0x000fe200078e020b */
[----:B---3--:R-:W-:Y:S01]  /*9e10*/  ISETP.GE.AND P2, PT, R13, RZ, PT ;  /* 0x000000ff0d00720c */ /* 0x008fe20003f46270 */
[----:B------:R-:W-:Y:S02]  /*9e20*/  IMAD.MOV.U32 R13, RZ, RZ, R29 ;  /* 0x000000ffff0d7224 */ /* 0x000fe400078e001d */
[----:B------:R-:W2:Y:S04]  /*9e30*/  LDL R29, [R1+0x394] ;  /* 0x00039400011d7983 */ /* 0x000ea80000100800 */
[----:B------:R0:W-:Y:S01]  /*9e40*/  STL [R1+0x1fc], R2 ;  /* 0x0001fc0201007387 */ /* 0x0001e20000100800 */
[----:B----4-:R-:W-:-:S03]  /*9e50*/  IABS R9, R15 ;  /* 0x0000000f00097213 */ /* 0x010fc60000000000 */
[----:B------:R1:W-:Y:S01]  /*9e60*/  STL [R1+0x1f8], R8 ;  /* 0x0001f80801007387 */ /* 0x0003e20000100800 */
[----:B0-----:R-:W-:-:S03]  /*9e70*/  IMAD.MOV.U32 R2, RZ, RZ, R4 ;  /* 0x000000ffff027224 */ /* 0x001fc600078e0004 */
[----:B------:R-:W3:Y:S01]  /*9e80*/  LDL.LU R4, [R1+0x388] ;  /* 0x0003880001047983 */ /* 0x000ee20000300800 */
[----:B------:R-:W-:Y:S01]  /*9e90*/  @!P0 IMAD.MOV R2, RZ, RZ, -R2 ;  /* 0x000000ffff028224 */ /* 0x000fe200078e0a02 */
[----:B------:R-:W-:Y:S02]  /*9ea0*/  ISETP.GE.AND P3, PT, R12, RZ, PT ;  /* 0x000000ff0c00720c */ /* 0x000fe40003f66270 */
[----:B-1----:R-:W4:Y:S01]  /*9eb0*/  LDL.LU R8, [R1+0x38c] ;  /* 0x00038c0001087983 */ /* 0x002f220000300800 */
[----:B------:R-:W-:-:S03]  /*9ec0*/  ISETP.GE.AND P4, PT, R13, RZ, PT ;  /* 0x000000ff0d00720c */ /* 0x000fc60003f86270 */
[----:B------:R-:W2:Y:S04]  /*9ed0*/  LDL R15, [R1+0x398] ;  /* 0x00039800010f7983 */ /* 0x000ea80000100800 */
[----:B------:R-:W2:Y:S04]  /*9ee0*/  LDL R12, [R1+0x39c] ;  /* 0x00039c00010c7983 */ /* 0x000ea80000100800 */
[----:B------:R-:W-:Y:S04]  /*9ef0*/  STL [R1+0x1f4], R2 ;  /* 0x0001f40201007387 */ /* 0x000fe80000100800 */
[----:B------:R-:W2:Y:S04]  /*9f00*/  LDL R13, [R1+0x3a0] ;  /* 0x0003a000010d7983 */ /* 0x000ea80000100800 */
[----:B------:R-:W2:Y:S01]  /*9f10*/  LDL.LU R10, [R1+0x384] ;  /* 0x00038400010a7983 */ /* 0x000ea20000300800 */
[----:B------:R-:W-:-:S13]  /*9f20*/  ISETP.GT.U32.AND P5, PT, R0, R14, PT ;  /* 0x0000000e0000720c */ /* 0x000fda0003fa4070 */
[----:B------:R-:W-:Y:S01]  /*9f30*/  @!P5 IMAD.IADD R14, R14, 0x1, -R0 ;  /* 0x000000010e0ed824 */ /* 0x000fe200078e0a00 */
[----:B--2---:R-:W-:Y:S02]  /*9f40*/  ISETP.GE.AND P5, PT, R10, RZ, PT ;  /* 0x000000ff0a00720c */ /* 0x004fe40003fa6270 */
[----:B------:R-:W-:Y:S02]  /*9f50*/  IABS R10, R29 ;  /* 0x0000001d000a7213 */ /* 0x000fe40000000000 */
[----:B------:R-:W2:Y:S01]  /*9f60*/  LDL R29, [R1+0x3a4] ;  /* 0x0003a400011d7983 */ /* 0x000ea20000100800 */
[C---:B------:R-:W-:Y:S02]  /*9f70*/  ISETP.GT.U32.AND P0, PT, R0.reuse, R7, PT ;  /* 0x000000070000720c */ /* 0x040fe40003f04070 */
[----:B------:R-:W-:-:S11]  /*9f80*/  ISETP.GT.U32.AND P6, PT, R0, R6, PT ;  /* 0x000000060000720c */ /* 0x000fd60003fc4070 */
[--C-:B------:R-:W-:Y:S01]  /*9f90*/  @!P0 IMAD.IADD R7, R7, 0x1, -R0.reuse ;  /* 0x0000000107078824 */ /* 0x100fe200078e0a00 */
[----:B----4-:R-:W-:Y:S01]  /*9fa0*/  ISETP.GE.AND P0, PT, R8, RZ, PT ;  /* 0x000000ff0800720c */ /* 0x010fe20003f06270 */
[----:B------:R-:W-:Y:S01]  /*9fb0*/  @!P6 IMAD.IADD R6, R6, 0x1, -R0 ;  /* 0x000000010606e824 */ /* 0x000fe200078e0a00 */
[----:B------:R-:W-:-:S04]  /*9fc0*/  ISETP.GT.U32.AND P6, PT, R0, R5, PT ;  /* 0x000000050000720c */ /* 0x000fc80003fc4070 */
[----:B------:R-:W-:Y:S02]  /*9fd0*/  ISETP.GT.U32.AND P1, PT, R0, R6, PT ;  /* 0x000000060000720c */ /* 0x000fe40003f24070 */
[----:B------:R-:W-:-:S07]  /*9fe0*/  IABS R15, R15 ;  /* 0x0000000f000f7213 */ /* 0x000fce0000000000 */
[----:B------:R-:W-:-:S04]  /*9ff0*/  @!P6 IMAD.IADD R5, R5, 0x1, -R0 ;  /* 0x000000010505e824 */ /* 0x000fc800078e0a00 */
[----:B------:R-:W-:Y:S01]  /*a000*/  @!P1 IMAD.IADD R6, R6, 0x1, -R0 ;  /* 0x0000000106069824 */ /* 0x000fe200078e0a00 */
[----:B--2---:R-:W-:Y:S01]  /*a010*/  IABS R8, R29 ;  /* 0x0000001d00087213 */ /* 0x004fe20000000000 */
[----:B------:R-:W-:Y:S02]  /*a020*/  IMAD.MOV.U32 R29, RZ, RZ, R28 ;  /* 0x000000ffff1d7224 */ /* 0x000fe400078e001c */
[----:B------:R-:W-:Y:S02]  /*a030*/  IMAD.MOV.U32 R28, RZ, RZ, R3 ;  /* 0x000000ffff1c7224 */ /* 0x000fe400078e0003 */
[----:B------:R-:W-:Y:S01]  /*a040*/  IMAD.MOV.U32 R3, RZ, RZ, R22 ;  /* 0x000000ffff037224 */ /* 0x000fe200078e0016 */
[----:B------:R0:W-:Y:S04]  /*a050*/  STL [R1+0x210c], R29 ;  /* 0x00210c1d01007387 */ /* 0x0001e80000100800 */
[----:B------:R1:W-:Y:S01]  /*a060*/  STL [R1+0x2110], R3 ;  /* 0x0021100301007387 */ /* 0x0003e20000100800 */
[----:B0-----:R-:W-:-:S02]  /*a070*/  IMAD.MOV.U32 R29, RZ, RZ, R14 ;  /* 0x000000ffff1d7224 */ /* 0x001fc400078e000e */
[----:B-1----:R-:W-:Y:S02]  /*a080*/  IMAD.MOV.U32 R3, RZ, RZ, R16 ;  /* 0x000000ffff037224 */ /* 0x002fe400078e0010 */
[----:B------:R-:W2:Y:S02]  /*a090*/  LDL.LU R16, [R1+0x3ac] ;  /* 0x0003ac0001107983 */ /* 0x000ea40000300800 */
[----:B------:R-:W-:Y:S02]  /*a0a0*/  @!P3 IMAD.MOV R3, RZ, RZ, -R3 ;  /* 0x000000ffff03b224 */ /* 0x000fe400078e0a03 */
[----:B------:R-:W-:Y:S01]  /*a0b0*/  @!P2 IMAD.MOV R29, RZ, RZ, -R29 ;  /* 0x000000ffff1da224 */ /* 0x000fe200078e0a1d */
[----:B------:R-:W4:Y:S01]  /*a0c0*/  LDL.LU R14, [R1+0x3a8] ;  /* 0x0003a800010e7983 */ /* 0x000f220000300800 */
[----:B------:R-:W-:-:S03]  /*a0d0*/  IMAD.MOV.U32 R22, RZ, RZ, R23 ;  /* 0x000000ffff167224 */ /* 0x000fc600078e0017 */
[----:B------:R0:W-:Y:S01]  /*a0e0*/  STL [R1+0x1ec], R3 ;  /* 0x0001ec0301007387 */ /* 0x0001e20000100800 */
[----:B------:R-:W-:Y:S02]  /*a0f0*/  IMAD.MOV.U32 R23, RZ, RZ, R26 ;  /* 0x000000ffff177224 */ /* 0x000fe400078e001a */
[----:B------:R-:W-:Y:S02]  /*a100*/  IMAD.MOV.U32 R26, RZ, RZ, R27 ;  /* 0x000000ffff1a7224 */ /* 0x000fe400078e001b */
[----:B------:R-:W-:Y:S02]  /*a110*/  IMAD.MOV.U32 R27, RZ, RZ, R17 ;  /* 0x000000ffff1b7224 */ /* 0x000fe400078e0011 */
[----:B0-----:R-:W-:Y:S02]  /*a120*/  IMAD.MOV.U32 R3, RZ, RZ, R5 ;  /* 0x000000ffff037224 */ /* 0x001fe400078e0005 */
[----:B------:R-:W2:Y:S01]  /*a130*/  LDL.LU R5, [R1+0x390] ;  /* 0x0003900001057983 */ /* 0x000ea20000300800 */
[----:B------:R-:W-:-:S03]  /*a140*/  IMAD.HI.U32 R17, R21, R15, RZ ;  /* 0x0000000f15117227 */ /* 0x000fc600078e00ff */
[----:B------:R0:W-:Y:S01]  /*a150*/  STL [R1+0x1e8], R29 ;  /* 0x0001e81d01007387 */ /* 0x0001e20000100800 */
[----:B------:R-:W-:Y:S02]  /*a160*/  @!P4 IMAD.MOV R3, RZ, RZ, -R3 ;  /* 0x000000ffff03c224 */ /* 0x000fe400078e0a03 */
[----:B------:R-:W-:Y:S02]  /*a170*/  IMAD.MOV R17, RZ, RZ, -R17 ;  /* 0x000000ffff117224 */ /* 0x000fe400078e0a11 */
[----:B0-----:R-:W-:Y:S02]  /*a180*/  IMAD.MOV.U32 R29, RZ, RZ, R6 ;  /* 0x000000ffff1d7224 */ /* 0x001fe400078e0006 */
[----:B------:R-:W4:Y:S02]  /*a190*/  LDL.LU R6, [R1+0x398] ;  /* 0x0003980001067983 */ /* 0x000f240000300800 */
[----:B------:R-:W-:Y:S02]  /*a1a0*/  @!P5 IMAD.MOV R29, RZ, RZ, -R29 ;  /* 0x000000ffff1dd224 */ /* 0x000fe400078e0a1d */
[----:B------:R0:W-:Y:S01]  /*a1b0*/  STL [R1+0x1e4], R3 ;  /* 0x0001e40301007387 */ /* 0x0001e20000100800 */
[----:B------:R-:W-:-:S03]  /*a1c0*/  IMAD R15, R0, R17, R15 ;  /* 0x00000011000f7224 */ /* 0x000fc600078e020f */
[----:B0-----:R-:W4:Y:S04]  /*a1d0*/  LDL.LU R3, [R1+0x2110] ;  /* 0x0021100001037983 */ /* 0x001f280000300800 */
[----:B------:R0:W-:Y:S04]  /*a1e0*/  STL [R1+0x1e0], R29 ;  /* 0x0001e01d01007387 */ /* 0x0001e80000100800 */
[----:B0-----:R-:W4:Y:S04]  /*a1f0*/  LDL.LU R29, [R1+0x210c] ;  /* 0x00210c00011d7983 */ /* 0x001f280000300800 */
[----:B------:R-:W4:Y:S01]  /*a200*/  LDL.LU R17, [R1+0x394] ;  /* 0x0003940001117983 */ /* 0x000f220000300800 */
[----:B------:R-:W-:Y:S01]  /*a210*/  ISETP.GT.U32.AND P6, PT, R0, R11, PT ;  /* 0x0000000b0000720c */ /* 0x000fe20003fc4070 */
[----:B------:R-:W-:-:S04]  /*a220*/  IMAD.HI.U32 R2, R21, R9, RZ ;  /* 0x0000000915027227 */ /* 0x000fc800078e00ff */
[----:B------:R-:W-:-:S04]  /*a230*/  IMAD.MOV R2, RZ, RZ, -R2 ;  /* 0x000000ffff027224 */ /* 0x000fc800078e0a02 */
[----:B------:R-:W-:-:S04]  /*a240*/  IMAD R2, R0, R2, R9 ;  /* 0x0000000200027224 */ /* 0x000fc800078e0209 */
[----:B------:R-:W-:Y:S01]  /*a250*/  @!P6 IMAD.IADD R11, R11, 0x1, -R0 ;  /* 0x000000010b0be824 */ /* 0x000fe200078e0a00 */
[----:B------:R-:W-:Y:S02]  /*a260*/  ISETP.GT.U32.AND P6, PT, R0, R2, PT ;  /* 0x000000020000720c */ /* 0x000fe40003fc4070 */
[----:B---3--:R-:W-:Y:S01]  /*a270*/  ISETP.GE.AND P1, PT, R4, RZ, PT ;  /* 0x000000ff0400720c */ /* 0x008fe20003f26270 */
[----:B------:R-:W-:Y:S01]  /*a280*/  IMAD.HI.U32 R4, R21, R10, RZ ;  /* 0x0000000a15047227 */ /* 0x000fe200078e00ff */
[----:B------:R-:W-:Y:S02]  /*a290*/  IABS R13, R13 ;  /* 0x0000000d000d7213 */ /* 0x000fe40000000000 */
[----:B------:R-:W-:-:S07]  /*a2a0*/  IABS R9, R12 ;  /* 0x0000000c00097213 */ /* 0x000fce0000000000 */
[----:B------:R-:W-:Y:S02]  /*a2b0*/  @!P6 IMAD.IADD R2, R2, 0x1, -R0 ;  /* 0x000000010202e824 */ /* 0x000fe400078e0a00 */
[----:B------:R-:W-:-:S03]  /*a2c0*/  IMAD.MOV R4, RZ, RZ, -R4 ;  /* 0x000000ffff047224 */ /* 0x000fc600078e0a04 */
[C---:B------:R-:W-:Y:S01]  /*a2d0*/  ISETP.GT.U32.AND P3, PT, R0.reuse, R2, PT ;  /* 0x000000020000720c */ /* 0x040fe20003f64070 */
[----:B------:R-:W-:Y:S02]  /*a2e0*/  IMAD R10, R0, R4, R10 ;  /* 0x00000004000a7224 */ /* 0x000fe400078e020a */
[----:B------:R-:W-:-:S04]  /*a2f0*/  IMAD.HI.U32 R12, R21, R13, RZ ;  /* 0x0000000d150c7227 */ /* 0x000fc800078e00ff */
[----:B------:R-:W-:-:S04]  /*a300*/  IMAD.HI.U32 R4, R21, R9, RZ ;  /* 0x0000000915047227 */ /* 0x000fc800078e00ff */
[----:B------:R-:W-:Y:S02]  /*a310*/  IMAD.MOV R12, RZ, RZ, -R12 ;  /* 0x000000ffff0c7224 */ /* 0x000fe400078e0a0c */
[----:B------:R-:W-:Y:S01]  /*a320*/  IMAD.MOV R4, RZ, RZ, -R4 ;  /* 0x000000ffff047224 */ /* 0x000fe200078e0a04 */
[----:B------:R-:W-:Y:S01]  /*a330*/  @!P3 IADD3 R2, PT, PT, R2, -R0, RZ ;  /* 0x800000000202b210 */ /* 0x000fe20007ffe0ff */
[C---:B------:R-:W-:Y:S02]  /*a340*/  IMAD R13, R0.reuse, R12, R13 ;  /* 0x0000000c000d7224 */ /* 0x040fe400078e020d */
[----:B------:R-:W-:Y:S01]  /*a350*/  IMAD R4, R0, R4, R9 ;  /* 0x0000000400047224 */ /* 0x000fe200078e0209 */
[----:B--2---:R-:W-:Y:S01]  /*a360*/  ISETP.GE.AND P5, PT, R5, RZ, PT ;  /* 0x000000ff0500720c */ /* 0x004fe20003fa6270 */
[----:B------:R-:W-:-:S04]  /*a370*/  IMAD.HI.U32 R5, R21, R8, RZ ;  /* 0x0000000815057227 */ /* 0x000fc800078e00ff */
[----:B------:R-:W-:-:S04]  /*a380*/  IMAD.MOV R5, RZ, RZ, -R5 ;  /* 0x000000ffff057224 */ /* 0x000fc800078e0a05 */
[C---:B------:R-:W-:Y:S01]  /*a390*/  IMAD R9, R0.reuse, R5, R8 ;  /* 0x0000000500097224 */ /* 0x040fe200078e0208 */
[----:B----4-:R-:W-:Y:S02]  /*a3a0*/  ISETP.GE.AND P3, PT, R17, RZ, PT ;  /* 0x000000ff1100720c */ /* 0x010fe40003f66270 */
[----:B------:R-:W2:Y:S04]  /*a3b0*/  LDL.LU R17, [R1+0x3a4] ;  /* 0x0003a40001117983 */ /* 0x000ea80000300800 */
[----:B------:R-:W3:Y:S04]  /*a3c0*/  LDL.LU R12, [R1+0x3a0] ;  /* 0x0003a000010c7983 */ /* 0x000ee80000300800 */
[----:B------:R-:W4:Y:S01]  /*a3d0*/  LDL.LU R8, [R1+0x39c] ;  /* 0x00039c0001087983 */ /* 0x000f220000300800 */
[----:B------:R-:W-:-:S02]  /*a3e0*/  ISETP.GT.U32.AND P6, PT, R0, R7, PT ;  /* 0x000000070000720c */ /* 0x000fc40003fc4070 */
[C---:B------:R-:W-:Y:S02]  /*a3f0*/  ISETP.GT.U32.AND P2, PT, R0.reuse, R11, PT ;  /* 0x0000000b0000720c */ /* 0x040fe40003f44070 */
[----:B------:R-:W-:-:S09]  /*a400*/  ISETP.GT.U32.AND P4, PT, R0, R10, PT ;  /* 0x0000000a0000720c */ /* 0x000fd20003f84070 */
[--C-:B------:R-:W-:Y:S01]  /*a410*/  @!P6 IMAD.IADD R7, R7, 0x1, -R0.reuse ;  /* 0x000000010707e824 */ /* 0x100fe200078e0a00 */
[C---:B------:R-:W-:Y:S01]  /*a420*/  ISETP.GT.U32.AND P6, PT, R0.reuse, R15, PT ;  /* 0x0000000f0000720c */ /* 0x040fe20003fc4070 */
[--C-:B------:R-:W-:Y:S01]  /*a430*/  @!P2 IMAD.IADD R11, R11, 0x1, -R0.reuse ;  /* 0x000000010b0ba824 */ /* 0x100fe200078e0a00 */
[----:B------:R-:W-:Y:S01]  /*a440*/  ISETP.GT.U32.AND P2, PT, R0, R4, PT ;  /* 0x000000040000720c */ /* 0x000fe20003f44070 */
[----:B------:R-:W-:Y:S02]  /*a450*/  @!P4 IMAD.IADD R10, R10, 0x1, -R0 ;  /* 0x000000010a0ac824 */ /* 0x000fe400078e0a00 */
[----:B------:R-:W-:Y:S01]  /*a460*/  @!P0 IMAD.MOV R11, RZ, RZ, -R11 ;  /* 0x000000ffff0b8224 */ /* 0x000fe200078e0a0b */
[----:B------:R-:W-:-:S07]  /*a470*/  ISETP.GT.U32.AND P0, PT, R0, R13, PT ;  /* 0x0000000d0000720c */ /* 0x000fce0003f04070 */
[--C-:B------:R-:W-:Y:S01]  /*a480*/  @!P6 IMAD.IADD R15, R15, 0x1, -R0.reuse ;  /* 0x000000010f0fe824 */ /* 0x100fe200078e0a00 */
[----:B------:R-:W-:Y:S01]  /*a490*/  ISETP.GT.U32.AND P6, PT, R0, R10, PT ;  /* 0x0000000a0000720c */ /* 0x000fe20003fc4070 */
[----:B------:R-:W-:Y:S02]  /*a4a0*/  @!P2 IMAD.IADD R4, R4, 0x1, -R0 ;  /* 0x000000010404a824 */ /* 0x000fe400078e0a00 */
[----:B------:R-:W-:Y:S02]  /*a4b0*/  @!P1 IMAD.MOV R7, RZ, RZ, -R7 ;  /* 0x000000ffff079224 */ /* 0x000fe400078e0a07 */
[----:B------:R-:W-:Y:S01]  /*a4c0*/  @!P5 IMAD.MOV R2, RZ, RZ, -R2 ;  /* 0x000000ffff02d224 */ /* 0x000fe200078e0a02 */
[----:B------:R-:W-:Y:S01]  /*a4d0*/  ISETP.GT.U32.AND P1, PT, R0, R4, PT ;  /* 0x000000040000720c */ /* 0x000fe20003f24070 */
[----:B------:R-:W-:Y:S01]  /*a4e0*/  @!P0 IMAD.IADD R13, R13, 0x1, -R0 ;  /* 0x000000010d0d8824 */ /* 0x000fe200078e0a00 */
[----:B------:R-:W-:-:S05]  /*a4f0*/  IABS R5, R16 ;  /* 0x0000001000057213 */ /* 0x000fca0000000000 */
[--C-:B------:R-:W-:Y:S01]  /*a500*/  @!P6 IMAD.IADD R10, R10, 0x1, -R0.reuse ;  /* 0x000000010a0ae824 */ /* 0x100fe200078e0a00 */
[----:B------:R0:W-:Y:S01]  /*a510*/  STL [R1+0x1dc], R7 ;  /* 0x0001dc0701007387 */ /* 0x0001e20000100800 */
[----:B------:R-:W-:Y:S02]  /*a520*/  ISETP.GT.U32.AND P2, PT, R0, R15, PT ;  /* 0x0000000f0000720c */ /* 0x000fe40003f44070 */
[----:B------:R-:W-:Y:S02]  /*a530*/  ISETP.GE.AND P4, PT, R6, RZ, PT ;  /* 0x000000ff0600720c */ /* 0x000fe40003f86270 */
[----:B------:R-:W-:Y:S01]  /*a540*/  IABS R6, R14 ;  /* 0x0000000e00067213 */ /* 0x000fe20000000000 */
[----:B0-----:R-:W3:Y:S04]  /*a550*/  LDL.LU R7, [R1+0x3b0] ;  /* 0x0003b00001077983 */ /* 0x001ee80000300800 */
[----:B------:R-:W-:Y:S04]  /*a560*/  STL [R1+0x1d8], R11 ;  /* 0x0001d80b01007387 */ /* 0x000fe80000100800 */
[----:B------:R0:W-:Y:S01]  /*a570*/  STL [R1+0x1d4], R2 ;  /* 0x0001d40201007387 */ /* 0x0001e20000100800 */
[----:B------:R-:W-:-:S02]  /*a580*/  @!P1 IMAD.IADD R4, R4, 0x1, -R0 ;  /* 0x0000000104049824 */ /* 0x000fc400078e0a00 */
[----:B0-----:R-:W-:-:S04]  /*a590*/  IMAD.HI.U32 R2, R21, R5, RZ ;  /* 0x0000000515027227 */ /* 0x001fc800078e00ff */
[----:B------:R-:W-:Y:S02]  /*a5a0*/  IMAD.MOV R2, RZ, RZ, -R2 ;  /* 0x000000ffff027224 */ /* 0x000fe400078e0a02 */
[----:B------:R-:W-:-:S04]  /*a5b0*/  IMAD.HI.U32 R11, R21, R6, RZ ;  /* 0x00000006150b7227 */ /* 0x000fc800078e00ff */
[----:B------:R-:W-:Y:S02]  /*a5c0*/  @!P2 IMAD.IADD R15, R15, 0x1, -R0 ;  /* 0x000000010f0fa824 */ /* 0x000fe400078e0a00 */
[----:B------:R-:W-:-:S04]  /*a5d0*/  IMAD.MOV R11, RZ, RZ, -R11 ;  /* 0x000000ffff0b7224 */ /* 0x000fc800078e0a0b */
[----:B------:R-:W-:Y:S02]  /*a5e0*/  IMAD R11, R0, R11, R6 ;  /* 0x0000000b000b7224 */ /* 0x000fe400078e0206 */
[----:B------:R-:W-:Y:S01]  /*a5f0*/  IMAD.MOV.U32 R6, RZ, RZ, R4 ;  /* 0x000000ffff067224 */ /* 0x000fe200078e0004 */
[----:B------:R-:W-:Y:S02]  /*a600*/  ISETP.GE.AND P0, PT, R14, RZ, PT ;  /* 0x000000ff0e00720c */ /* 0x000fe40003f06270 */
[----:B----4-:R-:W-:Y:S01]  /*a610*/  ISETP.GE.AND P5, PT, R8, RZ, PT ;  /* 0x000000ff0800720c */ /* 0x010fe20003fa6270 */
[----:B------:R-:W-:-:S04]  /*a620*/  IMAD.MOV.U32 R8, RZ, RZ, R10 ;  /* 0x000000ffff087224 */ /* 0x000fc800078e000a */
[----:B------:R-:W-:Y:S01]  /*a630*/  @!P3 IMAD.MOV R8, RZ, RZ, -R8 ;  /* 0x000000ffff08b224 */ /* 0x000fe200078e0a08 */
[----:B------:R-:W-:Y:S02]  /*a640*/  ISETP.GT.U32.AND P3, PT, R0, R13, PT ;  /* 0x0000000d0000720c */ /* 0x000fe40003f64070 */
[----:B--2---:R-:W-:Y:S02]  /*a650*/  ISETP.GE.AND P1, PT, R17, RZ, PT ;  /* 0x000000ff1100720c */ /* 0x004fe40003f26270 */
[----:B------:R-:W2:Y:S04]  /*a660*/  LDL.LU R17, [R1+0x3b8] ;  /* 0x0003b80001117983 */ /* 0x000ea80000300800 */
[----:B------:R0:W-:Y:S01]  /*a670*/  STL [R1+0x1d0], R8 ;  /* 0x0001d00801007387 */ /* 0x0001e20000100800 */
[----:B------:R-:W-:-:S04]  /*a680*/  IMAD.MOV.U32 R10, RZ, RZ, R15 ;  /* 0x000000ffff0a7224 */ /* 0x000fc800078e000f */
[----:B------:R-:W-:Y:S02]  /*a690*/  @!P3 IMAD.IADD R13, R13, 0x1, -R0 ;  /* 0x000000010d0db824 */ /* 0x000fe400078e0a00 */
[----:B0-----:R-:W-:-:S05]  /*a6a0*/  IMAD R8, R0, R2, R5 ;  /* 0x0000000200087224 */ /* 0x001fca00078e0205 */
[----:B------:R-:W-:Y:S01]  /*a6b0*/  ISETP.GT.U32.AND P3, PT, R0, R8, PT ;  /* 0x000000080000720c */ /* 0x000fe20003f64070 */
[----:B------:R-:W-:Y:S02]  /*a6c0*/  @!P4 IMAD.MOV R10, RZ, RZ, -R10 ;  /* 0x000000ffff0ac224 */ /* 0x000fe400078e0a0a */
[----:B------:R-:W-:-:S03]  /*a6d0*/  @!P5 IMAD.MOV R6, RZ, RZ, -R6 ;  /* 0x000000ffff06d224 */ /* 0x000fc600078e0a06 */
[----:B------:R0:W-:Y:S04]  /*a6e0*/  STL [R1+0x1c4], R10 ;  /* 0x0001c40a01007387 */ /* 0x0001e80000100800 */
[----:B------:R-:W-:Y:S01]  /*a6f0*/  STL [R1+0x1c8], R6 ;  /* 0x0001c80601007387 */ /* 0x000fe20000100800 */
[----:B------:R-:W-:Y:S02]  /*a700*/  ISETP.GE.AND P5, PT, R16, RZ, PT ;  /* 0x000000ff1000720c */ /* 0x000fe40003fa6270 */
[----:B------:R-:W-:Y:S01]  /*a710*/  @!P3 IMAD.IADD R8, R8, 0x1, -R0 ;  /* 0x000000010808b824 */ /* 0x000fe200078e0a00 */
[----:B------:R-:W4:Y:S04]  /*a720*/  LDL R16, [R1+0x3c8] ;  /* 0x0003c80001107983 */ /* 0x000f280000100800 */
[----:B0-----:R-:W2:Y:S01]  /*a730*/  LDL R10, [R1+0x3bc] ;  /* 0x0003bc00010a7983 */ /* 0x001ea20000100800 */
[----:B---3--:R-:W-:-:S02]  /*a740*/  ISETP.GE.AND P2, PT, R12, RZ, PT ;  /* 0x000000ff0c00720c */ /* 0x008fc40003f46270 */
[----:B------:R-:W-:Y:S01]  /*a750*/  ISETP.GT.U32.AND P3, PT, R0, R8, PT ;  /* 0x000000080000720c */ /* 0x000fe20003f64070 */
[----:B------:R-:W3:Y:S04]  /*a760*/  LDL R14, [R1+0x3c4] ;  /* 0x0003c400010e7983 */ /* 0x000ee80000100800 */
[----:B------:R-:W3:Y:S01]  /*a770*/  LDL R12, [R1+0x3c0] ;  /* 0x0003c000010c7983 */ /* 0x000ee20000100800 */
[----:B------:R-:W-:-:S05]  /*a780*/  IABS R5, R29 ;  /* 0x0000001d00057213 */ /* 0x000fca0000000000 */
[----:B------:R-:W-:Y:S02]  /*a790*/  @!P2 IMAD.MOV R13, RZ, RZ, -R13 ;  /* 0x000000ffff0da224 */ /* 0x000fe400078e0a0d */
[----:B------:R-:W-:Y:S01]  /*a7a0*/  @!P3 IMAD.IADD R8, R8, 0x1, -R0 ;  /* 0x000000010808b824 */ /* 0x000fe200078e0a00 */
[----:B------:R-:W-:Y:S02]  /*a7b0*/  ISETP.GE.AND P2, PT, R29, RZ, PT ;  /* 0x000000ff1d00720c */ /* 0x000fe40003f46270 */
[----:B------:R-:W3:Y:S04]  /*a7c0*/  LDL.LU R29, [R1+0x3d4] ;  /* 0x0003d400011d7983 */ /* 0x000ee80000300800 */
[----:B------:R-:W-:Y:S04]  /*a7d0*/  STL [R1+0x1cc], R13 ;  /* 0x0001cc0d01007387 */ /* 0x000fe80000100800 */
[----:B------:R0:W-:Y:S04]  /*a7e0*/  STL [R1+0x2108], R8 ;  /* 0x0021080801007387 */ /* 0x0001e80000100800 */
[----:B0-----:R-:W3:Y:S01]  /*a7f0*/  LDL R8, [R1+0x3d8] ;  /* 0x0003d80001087983 */ /* 0x001ee20000100800 */
[----:B------:R-:W-:-:S02]  /*a800*/  ISETP.GT.U32.AND P6, PT, R0, R9, PT ;  /* 0x000000090000720c */ /* 0x000fc40003fc4070 */
[----:B------:R-:W-:-:S11]  /*a810*/  IABS R2, R7 ;  /* 0x0000000700027213 */ /* 0x000fd60000000000 */
[----:B------:R-:W-:-:S05]  /*a820*/  @!P6 IMAD.IADD R9, R9, 0x1, -R0 ;  /* 0x000000010909e824 */ /* 0x000fca00078e0a00 */
[C---:B------:R-:W-:Y:S02]  /*a830*/  ISETP.GT.U32.AND P6, PT, R0.reuse, R9, PT ;  /* 0x000000090000720c */ /* 0x040fe40003fc4070 */
[----:B------:R-:W-:Y:S01]  /*a840*/  ISETP.GT.U32.AND P4, PT, R0, R11, PT ;  /* 0x0000000b0000720c */ /* 0x000fe20003f84070 */
[----:B------:R-:W-:-:S04]  /*a850*/  IMAD.MOV.U32 R4, RZ, RZ, R2 ;  /* 0x000000ffff047224 */ /* 0x000fc800078e0002 */
[----:B------:R-:W-:-:S04]  /*a860*/  IMAD.HI.U32 R2, R21, R4, RZ ;  /* 0x0000000415027227 */ /* 0x000fc800078e00ff */
[----:B------:R-:W-:-:S04]  /*a870*/  IMAD.HI.U32 R6, R21, R5, RZ ;  /* 0x0000000515067227 */ /* 0x000fc800078e00ff */
[----:B------:R-:W-:Y:S01]  /*a880*/  @!P6 IMAD.IADD R9, R9, 0x1, -R0 ;  /* 0x000000010909e824 */ /* 0x000fe200078e0a00 */
[----:B------:R-:W-:Y:S01]  /*a890*/  ISETP.GE.AND P6, PT, R7, RZ, PT ;  /* 0x000000ff0700720c */ /* 0x000fe20003fc6270 */
[----:B------:R-:W-:Y:S02]  /*a8a0*/  IMAD.MOV R7, RZ, RZ, -R2 ;  /* 0x000000ffff077224 */ /* 0x000fe400078e0a02 */
[----:B------:R-:W-:Y:S02]  /*a8b0*/  @!P4 IMAD.IADD R11, R11, 0x1, -R0 ;  /* 0x000000010b0bc824 */ /* 0x000fe400078e0a00 */
[----:B------:R-:W-:Y:S02]  /*a8c0*/  IMAD.MOV R2, RZ, RZ, -R6 ;  /* 0x000000ffff027224 */ /* 0x000fe400078e0a06 */
[C---:B------:R-:W-:Y:S01]  /*a8d0*/  IMAD R4, R0.reuse, R7, R4 ;  /* 0x0000000700047224 */ /* 0x040fe200078e0204 */
[C---:B------:R-:W-:Y:S01]  /*a8e0*/  ISETP.GT.U32.AND P4, PT, R0.reuse, R11, PT ;  /* 0x0000000b0000720c */ /* 0x040fe20003f84070 */
[----:B------:R-:W-:-:S12]  /*a8f0*/  IMAD R5, R0, R2, R5 ;  /* 0x0000000200057224 */ /* 0x000fd800078e0205 */
[----:B------:R-:W-:-:S04]  /*a900*/  @!P4 IMAD.IADD R11, R11, 0x1, -R0 ;  /* 0x000000010b0bc824 */ /* 0x000fc800078e0a00 */
[----:B------:R-:W-:Y:S01]  /*a910*/  @!P0 IMAD.MOV R11, RZ, RZ, -R11 ;  /* 0x000000ffff0b8224 */ /* 0x000fe200078e0a0b */
[----:B----4-:R-:W-:Y:S02]  /*a920*/  IABS R2, R16 ;  /* 0x0000001000027213 */ /* 0x010fe40000000000 */
[----:B--2---:R-:W-:Y:S02]  /*a930*/  IABS R7, R10 ;  /* 0x0000000a00077213 */ /* 0x004fe40000000000 */
[----:B---3--:R-:W-:-:S03]  /*a940*/  IABS R10, R14 ;  /* 0x0000000e000a7213 */ /* 0x008fc60000000000 */
[----:B------:R-:W-:Y:S01]  /*a950*/  IMAD.HI.U32 R16, R21, R7, RZ ;  /* 0x0000000715107227 */ /* 0x000fe200078e00ff */
[----:B------:R-:W-:-:S03]  /*a960*/  IABS R13, R12 ;  /* 0x0000000c000d7213 */ /* 0x000fc60000000000 */
[----:B------:R-:W-:Y:S02]  /*a970*/  IMAD.MOV R16, RZ, RZ, -R16 ;  /* 0x000000ffff107224 */ /* 0x000fe400078e0a10 */
[----:B------:R-:W-:-:S04]  /*a980*/  IMAD.HI.U32 R14, R21, R10, RZ ;  /* 0x0000000a150e7227 */ /* 0x000fc800078e00ff */
[----:B------:R-:W-:Y:S01]  /*a990*/  IMAD.HI.U32 R15, R21, R13, RZ ;  /* 0x0000000d150f7227 */ /* 0x000fe200078e00ff */
[----:B------:R-:W-:-:S03]  /*a9a0*/  IADD3 R14, PT, PT, -R14, RZ, RZ ;  /* 0x000000ff0e0e7210 */ /* 0x000fc60007ffe1ff */
[C---:B------:R-:W-:Y:S02]  /*a9b0*/  IMAD R7, R0.reuse, R16, R7 ;  /* 0x0000001000077224 */ /* 0x040fe400078e0207 */
[----:B------:R-:W-:Y:S02]  /*a9c0*/  IMAD.MOV.U32 R16, RZ, RZ, R9 ;  /* 0x000000ffff107224 */ /* 0x000fe400078e0009 */
[----:B------:R-:W-:Y:S02]  /*a9d0*/  IMAD.MOV R15, RZ, RZ, -R15 ;  /* 0x000000ffff0f7224 */ /* 0x000fe400078e0a0f */
[----:B------:R-:W-:Y:S02]  /*a9e0*/  @!P1 IMAD.MOV R16, RZ, RZ, -R16 ;  /* 0x000000ffff109224 */ /* 0x000fe400078e0a10 */
[C---:B------:R-:W-:Y:S02]  /*a9f0*/  IMAD R13, R0.reuse, R15, R13 ;  /* 0x0000000f000d7224 */ /* 0x040fe400078e020d */
[----:B------:R-:W-:Y:S01]  /*aa00*/  IMAD R10, R0, R14, R10 ;  /* 0x0000000e000a7224 */ /* 0x000fe200078e020a */
[----:B------:R-:W2:Y:S04]  /*aa10*/  LDL R15, [R1+0x3d0] ;  /* 0x0003d000010f7983 */ /* 0x000ea80000100800 */
[----:B------:R-:W3:Y:S04]  /*aa20*/  LDL R14, [R1+0x3cc] ;  /* 0x0003cc00010e7983 */ /* 0x000ee80000100800 */
[----:B------:R-:W-:Y:S04]  /*aa30*/  STL [R1+0x1b8], R16 ;  /* 0x0001b81001007387 */ /* 0x000fe80000100800 */
[----:B------:R-:W-:Y:S04]  /*aa40*/  STL [R1+0x2104], R29 ;  /* 0x0021041d01007387 */ /* 0x000fe80000100800 */
[----:B------:R0:W-:Y:S02]  /*aa50*/  STL [R1+0x1bc], R11 ;  /* 0x0001bc0b01007387 */ /* 0x0001e40000100800 */
[----:B0-----:R-:W-:-:S02]  /*aa60*/  IABS R11, R8 ;  /* 0x00000008000b7213 */ /* 0x001fc40000000000 */
[----:B------:R-:W4:Y:S01]  /*aa70*/  LDL.LU R8, [R1+0x3bc] ;  /* 0x0003bc0001087983 */ /* 0x000f220000300800 */
[----:B------:R-:W-:Y:S02]  /*aa80*/  IABS R6, R17 ;  /* 0x0000001100067213 */ /* 0x000fe40000000000 */
[----:B------:R-:W-:-:S03]  /*aa90*/  ISETP.GT.U32.AND P4, PT, R0, R4, PT ;  /* 0x000000040000720c */ /* 0x000fc60003f84070 */
[----:B------:R-:W-:-:S04]  /*aaa0*/  IMAD.HI.U32 R12, R21, R6, RZ ;  /* 0x00000006150c7227 */ /* 0x000fc800078e00ff */
[----:B------:R-:W-:Y:S01]  /*aab0*/  IMAD.MOV R12, RZ, RZ, -R12 ;  /* 0x000000ffff0c7224 */ /* 0x000fe200078e0a0c */
[----:B------:R-:W-:-:S03]  /*aac0*/  ISETP.GT.U32.AND P3, PT, R0, R5, PT ;  /* 0x000000050000720c */ /* 0x000fc60003f64070 */
[----:B------:R-:W-:Y:S02]  /*aad0*/  IMAD R6, R0, R12, R6 ;  /* 0x0000000c00067224 */ /* 0x000fe400078e0206 */
[----:B------:R-:W-:-:S03]  /*aae0*/  @!P4 IMAD.IADD R4, R4, 0x1, -R0 ;  /* 0x000000010404c824 */ /* 0x000fc600078e0a00 */
[----:B------:R-:W-:-:S05]  /*aaf0*/  ISETP.GT.U32.AND P4, PT, R0, R6, PT ;  /* 0x000000060000720c */ /* 0x000fca0003f84070 */
[----:B------:R-:W-:-:S08]  /*ab00*/  @!P3 IMAD.IADD R5, R5, 0x1, -R0 ;  /* 0x000000010505b824 */ /* 0x000fd000078e0a00 */
[----:B------:R-:W-:Y:S01]  /*ab10*/  @!P4 IMAD.IADD R6, R6, 0x1, -R0 ;  /* 0x000000010606c824 */ /* 0x000fe200078e0a00 */
[----:B------:R-:W-:Y:S01]  /*ab20*/  ISETP.GT.U32.AND P4, PT, R0, R5, PT ;  /* 0x000000050000720c */ /* 0x000fe20003f84070 */
[----:B------:R-:W-:-:S12]  /*ab30*/  IMAD.HI.U32 R12, R21, R2, RZ ;  /* 0x00000002150c7227 */ /* 0x000fd800078e00ff */
[----:B------:R-:W-:Y:S01]  /*ab40*/  @!P4 IMAD.IADD R5, R5, 0x1, -R0 ;  /* 0x000000010505c824 */ /* 0x000fe200078e0a00 */
[----:B------:R-:W-:Y:S01]  /*ab50*/  ISETP.GT.U32.AND P4, PT, R0, R10, PT ;  /* 0x0000000a0000720c */ /* 0x000fe20003f84070 */
[----:B------:R-:W-:-:S04]  /*ab60*/  IMAD.MOV R12, RZ, RZ, -R12 ;  /* 0x000000ffff0c7224 */ /* 0x000fc800078e0a0c */
[----:B------:R-:W-:Y:S01]  /*ab70*/  IMAD R2, R0, R12, R2 ;  /* 0x0000000c00027224 */ /* 0x000fe200078e0202 */
[----:B------:R-:W-:Y:S02]  /*ab80*/  IABS R12, R29 ;  /* 0x0000001d000c7213 */ /* 0x000fe40000000000 */
[----:B------:R-:W2:Y:S05]  /*ab90*/  LDL.LU R29, [R1+0x3c0] ;  /* 0x0003c000011d7983 */ /* 0x000eaa0000300800 */
[----:B------:R-:W-:Y:S01]  /*aba0*/  @!P4 IMAD.IADD R10, R10, 0x1, -R0 ;  /* 0x000000010a0ac824 */ /* 0x000fe200078e0a00 */
[----:B----4-:R-:W-:Y:S02]  /*abb0*/  ISETP.GE.AND P4, PT, R8, RZ, PT ;  /* 0x000000ff0800720c */ /* 0x010fe40003f86270 */
[----:B------:R-:W4:Y:S01]  /*abc0*/  LDL.LU R8, [R1+0x2108] ;  /* 0x0021080001087983 */ /* 0x000f220000300800 */
[----:B------:R-:W-:-:S02]  /*abd0*/  ISETP.GT.U32.AND P3, PT, R0, R7, PT ;  /* 0x000000070000720c */ /* 0x000fc40003f64070 */
[----:B------:R-:W-:Y:S02]  /*abe0*/  ISETP.GT.U32.AND P0, PT, R0, R6, PT ;  /* 0x000000060000720c */ /* 0x000fe40003f04070 */
[----:B---3--:R-:W-:-:S09]  /*abf0*/  IABS R9, R14 ;  /* 0x0000000e00097213 */ /* 0x008fd20000000000 */
[--C-:B------:R-:W-:Y:S02]  /*ac00*/  @!P3 IMAD.IADD R7, R7, 0x1, -R0.reuse ;  /* 0x000000010707b824 */ /* 0x100fe400078e0a00 */
[----:B------:R-:W-:Y:S01]  /*ac10*/  @!P0 IMAD.IADD R6, R6, 0x1, -R0 ;  /* 0x0000000106068824 */ /* 0x000fe200078e0a00 */
[C---:B------:R-:W-:Y:S02]  /*ac20*/  ISETP.GT.U32.AND P0, PT, R0.reuse, R2, PT ;  /* 0x000000020000720c */ /* 0x040fe40003f04070 */
[C---:B------:R-:W-:Y:S01]  /*ac30*/  ISETP.GT.U32.AND P3, PT, R0.reuse, R7, PT ;  /* 0x000000070000720c */ /* 0x040fe20003f64070 */
[----:B------:R-:W-:Y:S01]  /*ac40*/  IMAD.HI.U32 R14, R21, R9, RZ ;  /* 0x00000009150e7227 */ /* 0x000fe200078e00ff */
[----:B------:R-:W-:Y:S02]  /*ac50*/  ISETP.GT.U32.AND P1, PT, R0, R4, PT ;  /* 0x000000040000720c */ /* 0x000fe40003f24070 */
[----:B--2---:R-:W-:Y:S01]  /*ac60*/  IABS R15, R15 ;  /* 0x0000000f000f7213 */ /* 0x004fe20000000000 */
[----:B------:R-:W-:-:S04]  /*ac70*/  IMAD.MOV R14, RZ, RZ, -R14 ;  /* 0x000000ffff0e7224 */ /* 0x000fc800078e0a0e */
[----:B------:R-:W-:Y:S02]  /*ac80*/  IMAD R9, R0, R14, R9 ;  /* 0x0000000e00097224 */ /* 0x000fe400078e0209 */
[----:B------:R-:W-:-:S04]  /*ac90*/  IMAD.HI.U32 R14, R21, R15, RZ ;  /* 0x0000000f150e7227 */ /* 0x000fc800078e00ff */
[----:B------:R-:W-:Y:S01]  /*aca0*/  @!P3 IMAD.IADD R7, R7, 0x1, -R0 ;  /* 0x000000010707b824 */ /* 0x000fe200078e0a00 */
[----:B------:R-:W-:Y:S01]  /*acb0*/  ISETP.GE.AND P3, PT, R17, RZ, PT ;  /* 0x000000ff1100720c */ /* 0x000fe20003f66270 */
[----:B------:R-:W-:-:S04]  /*acc0*/  IMAD.HI.U32 R17, R21, R12, RZ ;  /* 0x0000000c15117227 */ /* 0x000fc800078e00ff */
[----:B------:R-:W-:Y:S02]  /*acd0*/  @!P0 IMAD.IADD R2, R2, 0x1, -R0 ;  /* 0x0000000102028824 */ /* 0x000fe400078e0a00 */
[----:B------:R-:W-:Y:S02]  /*ace0*/  IMAD.MOV R14, RZ, RZ, -R14 ;  /* 0x000000ffff0e7224 */ /* 0x000fe400078e0a0e */
[----:B------:R-:W-:Y:S02]  /*acf0*/  IMAD.MOV R17, RZ, RZ, -R17 ;  /* 0x000000ffff117224 */ /* 0x000fe400078e0a11 */
[----:B------:R-:W-:Y:S01]  /*ad00*/  @!P1 IMAD.IADD R4, R4, 0x1, -R0 ;  /* 0x0000000104049824 */ /* 0x000fe200078e0a00 */
[----:B------:R-:W-:Y:S01]  /*ad10*/  ISETP.GE.AND P0, PT, R29, RZ, PT ;  /* 0x000000ff1d00720c */ /* 0x000fe20003f06270 */
[C---:B------:R-:W-:Y:S02]  /*ad20*/  IMAD R14, R0.reuse, R14, R15 ;  /* 0x0000000e000e7224 */ /* 0x040fe400078e020f */
[----:B------:R-:W2:Y:S01]  /*ad30*/  LDL.LU R15, [R1+0x3c4] ;  /* 0x0003c400010f7983 */ /* 0x000ea20000300800 */
[----:B------:R-:W-:-:S02]  /*ad40*/  IMAD R12, R0, R17, R12 ;  /* 0x00000011000c7224 */ /* 0x000fc400078e020c */
[----:B------:R-:W-:Y:S01]  /*ad50*/  @!P6 IMAD.MOV R4, RZ, RZ, -R4 ;  /* 0x000000ffff04e224 */ /* 0x000fe200078e0a04 */
[----:B------:R-:W3:Y:S01]  /*ad60*/  LDL.LU R17, [R1+0x3dc] ;  /* 0x0003dc0001117983 */ /* 0x000ee20000300800 */
[----:B----4-:R-:W-:Y:S02]  /*ad70*/  IMAD.MOV.U32 R29, RZ, RZ, R8 ;  /* 0x000000ffff1d7224 */ /* 0x010fe400078e0008 */
[----:B------:R-:W-:Y:S02]  /*ad80*/  IMAD.MOV.U32 R8, RZ, RZ, R5 ;  /* 0x000000ffff087224 */ /* 0x000fe400078e0005 */
[----:B------:R-:W-:Y:S02]  /*ad90*/  @!P5 IMAD.MOV R29, RZ, RZ, -R29 ;  /* 0x000000ffff1dd224 */ /* 0x000fe400078e0a1d */
[----:B------:R-:W-:-:S03]  /*ada0*/  @!P2 IMAD.MOV R8, RZ, RZ, -R8 ;  /* 0x000000ffff08a224 */ /* 0x000fc600078e0a08 */
[----:B------:R0:W-:Y:S04]  /*adb0*/  STL [R1+0x1b4], R29 ;  /* 0x0001b41d01007387 */ /* 0x0001e80000100800 */
[----:B0-----:R-:W4:Y:S04]  /*adc0*/  LDL.LU R29, [R1+0x2104] ;  /* 0x00210400011d7983 */ /* 0x001f280000300800 */
[----:B------:R-:W3:Y:S04]  /*add0*/  LDL.LU R5, [R1+0x3c8] ;  /* 0x0003c80001057983 */ /* 0x000ee80000300800 */
[----:B------:R-:W-:Y:S04]  /*ade0*/  STL [R1+0x1b0], R4 ;  /* 0x0001b00401007387 */ /* 0x000fe80000100800 */
[----:B------:R0:W-:Y:S04]  /*adf0*/  STL [R1+0x1ac], R8 ;  /* 0x0001ac0801007387 */ /* 0x0001e80000100800 */
[----:B0-----:R-:W3:Y:S01]  /*ae00*/  LDL.LU R8, [R1+0x3cc] ;  /* 0x0003cc0001087983 */ /* 0x001ee20000300800 */
[----:B------:R-:W-:-:S03]  /*ae10*/  ISETP.GT.U32.AND P1, PT, R0, R13, PT ;  /* 0x0000000d0000720c */ /* 0x000fc60003f24070 */
[----:B------:R-:W4:Y:S10]  /*ae20*/  LDL.LU R4, [R1+0x3d0] ;  /* 0x0003d00001047983 */ /* 0x000f340000300800 */
[----:B------:R-:W-:Y:S01]  /*ae30*/  @!P1 IMAD.IADD R13, R13, 0x1, -R0 ;  /* 0x000000010d0d9824 */ /* 0x000fe200078e0a00 */
[----:B------:R-:W-:Y:S01]  /*ae40*/  ISETP.GT.U32.AND P1, PT, R0, R9, PT ;  /* 0x000000090000720c */ /* 0x000fe20003f24070 */
[----:B------:R-:W-:-:S12]  /*ae50*/  @!P3 IMAD.MOV R6, RZ, RZ, -R6 ;  /* 0x000000ffff06b224 */ /* 0x000fd800078e0a06 */
[----:B------:R-:W-:Y:S01]  /*ae60*/  @!P1 IMAD.IADD R9, R9, 0x1, -R0 ;  /* 0x0000000109099824 */ /* 0x000fe200078e0a00 */
[----:B------:R-:W-:-:S04]  /*ae70*/  ISETP.GT.U32.AND P1, PT, R0, R13, PT ;  /* 0x0000000d0000720c */ /* 0x000fc80003f24070 */
[----:B------:R-:W-:Y:S01]  /*ae80*/  ISETP.GT.U32.AND P6, PT, R0, R9, PT ;  /* 0x000000090000720c */ /* 0x000fe20003fc4070 */
[----:B------:R-:W-:Y:S01]  /*ae90*/  @!P4 IMAD.MOV R7, RZ, RZ, -R7 ;  /* 0x000000ffff07c224 */ /* 0x000fe200078e0a07 */
[----:B------:R-:W-:Y:S04]  /*aea0*/  STL [R1+0x1a8], R6 ;  /* 0x0001a80601007387 */ /* 0x000fe80000100800 */
[----:B------:R-:W-:Y:S03]  /*aeb0*/  STL [R1+0x1a4], R7 ;  /* 0x0001a40701007387 */ /* 0x000fe60000100800 */
[----:B------:R-:W-:Y:S01]  /*aec0*/  @!P1 IMAD.IADD R13, R13, 0x1, -R0 ;  /* 0x000000010d0d9824 */ /* 0x000fe200078e0a00 */
[----:B--2---:R-:W-:-:S02]  /*aed0*/  ISETP.GE.AND P1, PT, R15, RZ, PT ;  /* 0x000000ff0f00720c */ /* 0x004fc40003f26270 */
[----:B------:R-:W2:Y:S01]  /*aee0*/  LDL.LU R15, [R1+0x3e0] ;  /* 0x0003e000010f7983 */ /* 0x000ea20000300800 */
[----:B------:R-:W-:Y:S01]  /*aef0*/  @!P6 IMAD.IADD R9, R9, 0x1, -R0 ;  /* 0x000000010909e824 */ /* 0x000fe200078e0a00 */
[----:B---3--:R-:W-:Y:S02]  /*af00*/  ISETP.GE.AND P6, PT, R8, RZ, PT ;  /* 0x000000ff0800720c */ /* 0x008fe40003fc6270 */
[----:B------:R-:W3:Y:S01]  /*af10*/  LDL.LU R8, [R1+0x3d8] ;  /* 0x0003d80001087983 */ /* 0x000ee20000300800 */
[C---:B------:R-:W-:Y:S02]  /*af20*/  ISETP.GT.U32.AND P5, PT, R0.reuse, R10, PT ;  /* 0x0000000a0000720c */ /* 0x040fe40003fa4070 */
[C---:B------:R-:W-:Y:S02]  /*af30*/  ISETP.GT.U32.AND P2, PT, R0.reuse, R2, PT ;  /* 0x000000020000720c */ /* 0x040fe40003f44070 */
[C---:B------:R-:W-:Y:S02]  /*af40*/  ISETP.GT.U32.AND P3, PT, R0.reuse, R14, PT ;  /* 0x0000000e0000720c */ /* 0x040fe40003f64070 */
[----:B------:R-:W-:-:S07]  /*af50*/  ISETP.GT.U32.AND P4, PT, R0, R12, PT ;  /* 0x0000000c0000720c */ /* 0x000fce0003f84070 */
[--C-:B------:R-:W-:Y:S02]  /*af60*/  @!P5 IMAD.IADD R10, R10, 0x1, -R0.reuse ;  /* 0x000000010a0ad824 */ /* 0x100fe400078e0a00 */
[--C-:B------:R-:W-:Y:S01]  /*af70*/  @!P2 IMAD.IADD R2, R2, 0x1, -R0.reuse ;  /* 0x000000010202a824 */ /* 0x100fe200078e0a00 */
[----:B------:R-:W-:Y:S01]  /*af80*/  ISETP.GE.AND P2, PT, R5, RZ, PT ;  /* 0x000000ff0500720c */ /* 0x000fe20003f46270 */
[--C-:B------:R-:W-:Y:S01]  /*af90*/  @!P3 IMAD.IADD R14, R14, 0x1, -R0.reuse ;  /* 0x000000010e0eb824 */ /* 0x100fe200078e0a00 */
[----:B----4-:R-:W-:Y:S01]  /*afa0*/  ISETP.GE.AND P3, PT, R4, RZ, PT ;  /* 0x000000ff0400720c */ /* 0x010fe20003f66270 */
[----:B------:R-:W-:Y:S02]  /*afb0*/  IMAD.MOV.U32 R5, RZ, RZ, R13 ;  /* 0x000000ffff057224 */ /* 0x000fe400078e000d */
[----:B------:R-:W-:Y:S02]  /*afc0*/  @!P4 IMAD.IADD R12, R12, 0x1, -R0 ;  /* 0x000000010c0cc824 */ /* 0x000fe400078e0a00 */
[----:B------:R-:W-:-:S02]  /*afd0*/  IMAD.MOV.U32 R4, RZ, RZ, R10 ;  /* 0x000000ffff047224 */ /* 0x000fc400078e000a */
[----:B------:R-:W-:Y:S01]  /*afe0*/  @!P0 IMAD.MOV R5, RZ, RZ, -R5 ;  /* 0x000000ffff058224 */ /* 0x000fe200078e0a05 */
[----:B------:R-:W-:Y:S01]  /*aff0*/  ISETP.GE.AND P4, PT, R29, RZ, PT ;  /* 0x000000ff1d00720c */ /* 0x000fe20003f86270 */
[----:B------:R-:W-:Y:S01]  /*b000*/  @!P1 IMAD.MOV R4, RZ, RZ, -R4 ;  /* 0x000000ffff049224 */ /* 0x000fe200078e0a04 */
[C---:B------:R-:W-:Y:S02]  /*b010*/  ISETP.GT.U32.AND P0, PT, R0.reuse, R14, PT ;  /* 0x0000000e0000720c */ /* 0x040fe40003f04070 */
[----:B------:R-:W-:Y:S02]  /*b020*/  ISETP.GT.U32.AND P1, PT, R0, R12, PT ;  /* 0x0000000c0000720c */ /* 0x000fe40003f24070 */
[----:B------:R-:W-:Y:S02]  /*b030*/  MOV R29, R28 ;  /* 0x0000001c001d7202 */ /* 0x000fe40000000f00 */
[----:B------:R-:W4:Y:S01]  /*b040*/  LDL.LU R28, [R1+0x3e4] ;  /* 0x0003e400011c7983 */ /* 0x000f220000300800 */
[----:B------:R-:W-:-:S03]  /*b050*/  IMAD.HI.U32 R16, R21, R11, RZ ;  /* 0x0000000b15107227 */ /* 0x000fc600078e00ff */
[----:B------:R-:W-:Y:S04]  /*b060*/  STL [R1+0x1a0], R5 ;  /* 0x0001a00501007387 */ /* 0x000fe80000100800 */
[----:B------:R0:W-:Y:S01]  /*b070*/  STL [R1+0x19c], R4 ;  /* 0x00019c0401007387 */ /* 0x0001e20000100800 */
[----:B------:R-:W-:Y:S02]  /*b080*/  @!P2 IMAD.MOV R2, RZ, RZ, -R2 ;  /* 0x000000ffff02a224 */ /* 0x000fe400078e0a02 */
[----:B------:R-:W-:Y:S02]  /*b090*/  IMAD.MOV R16, RZ, RZ, -R16 ;  /* 0x000000ffff107224 */ /* 0x000fe400078e0a10 */
[----:B0-----:R-:W-:-:S04]  /*b0a0*/  IMAD.MOV.U32 R4, RZ, RZ, R9 ;  /* 0x000000ffff047224 */ /* 0x001fc800078e0009 */
[----:B------:R-:W-:Y:S01]  /*b0b0*/  @!P6 IMAD.MOV R4, RZ, RZ, -R4 ;  /* 0x000000ffff04e224 */ /* 0x000fe200078e0a04 */
[----:B--2---:R-:W-:Y:S01]  /*b0c0*/  IABS R5, R15 ;  /* 0x0000000f00057213 */ /* 0x004fe20000000000 */
[----:B------:R-:W-:Y:S01]  /*b0d0*/  IMAD R16, R0, R16, R11 ;  /* 0x0000001000107224 */ /* 0x000fe200078e020b */
[----:B------:R-:W-:Y:S01]  /*b0e0*/  IABS R11, R17 ;  /* 0x00000011000b7213 */ /* 0x000fe20000000000 */
[--C-:B------:R-:W-:Y:S01]  /*b0f0*/  @!P0 IMAD.IADD R14, R14, 0x1, -R0.reuse ;  /* 0x000000010e0e8824 */ /* 0x100fe200078e0a00 */
[----:B------:R-:W-:Y:S01]  /*b100*/  ISETP.GE.AND P0, PT, R17, RZ, PT ;  /* 0x000000ff1100720c */ /* 0x000fe20003f06270 */
[----:B------:R-:W-:Y:S01]  /*b110*/  @!P1 IMAD.IADD R12, R12, 0x1, -R0 ;  /* 0x000000010c0c9824 */ /* 0x000fe200078e0a00 */
[----:B------:R-:W-:Y:S01]  /*b120*/  ISETP.GE.AND P1, PT, R15, RZ, PT ;  /* 0x000000ff0f00720c */ /* 0x000fe20003f26270 */
[----:B------:R-:W-:Y:S01]  /*b130*/  IMAD.MOV.U32 R15, RZ, RZ, R29 ;  /* 0x000000ffff0f7224 */ /* 0x000fe200078e001d */
[----:B---3--:R-:W-:Y:S02]  /*b140*/  ISETP.GE.AND P2, PT, R8, RZ, PT ;  /* 0x000000ff0800720c */ /* 0x008fe40003f46270 */
[----:B------:R-:W2:Y:S04]  /*b150*/  LDL.LU R8, [R1+0x3e8] ;  /* 0x0003e80001087983 */ /* 0x000ea80000300800 */
[----:B------:R0:W-:Y:S04]  /*b160*/  STL [R1+0x198], R2 ;  /* 0x0001980201007387 */ /* 0x0001e80000100800 */
[----:B------:R4:W-:Y:S04]  /*b170*/  STL [R1+0x188], R4 ;  /* 0x0001880401007387 */ /* 0x0009e80000100800 */
[----:B------:R-:W3:Y:S04]  /*b180*/  LDL.LU R17, [R1+0x3ec] ;  /* 0x0003ec0001117983 */ /* 0x000ee80000300800 */
[----:B------:R-:W3:Y:S01]  /*b190*/  LDL.LU R29, [R1+0x3f0] ;  /* 0x0003f000011d7983 */ /* 0x000ee20000300800 */
[----:B------:R-:W-:Y:S01]  /*b1a0*/  ISETP.GT.U32.AND P5, PT, R0, R16, PT ;  /* 0x000000100000720c */ /* 0x000fe20003fa4070 */
[----:B------:R-:W-:-:S04]  /*b1b0*/  IMAD.HI.U32 R6, R21, R11, RZ ;  /* 0x0000000b15067227 */ /* 0x000fc800078e00ff */
[----:B------:R-:W-:-:S04]  /*b1c0*/  IMAD.MOV R6, RZ, RZ, -R6 ;  /* 0x000000ffff067224 */ /* 0x000fc800078e0a06 */
[----:B------:R-:W-:-:S04]  /*b1d0*/  IMAD R6, R0, R6, R11 ;  /* 0x0000000600067224 */ /* 0x000fc800078e020b */
[----:B------:R-:W-:Y:S01]  /*b1e0*/  @!P5 IMAD.IADD R16, R16, 0x1, -R0 ;  /* 0x000000011010d824 */ /* 0x000fe200078e0a00 */
[----:B------:R-:W-:Y:S01]  /*b1f0*/  ISETP.GT.U32.AND P6, PT, R0, R6, PT ;  /* 0x000000060000720c */ /* 0x000fe20003fc4070 */
[----:B0-----:R-:W-:-:S03]  /*b200*/  IMAD.HI.U32 R2, R21, R5, RZ ;  /* 0x0000000515027227 */ /* 0x001fc600078e00ff */
[C---:B------:R-:W-:Y:S01]  /*b210*/  ISETP.GT.U32.AND P5, PT, R0.reuse, R16, PT ;  /* 0x000000100000720c */ /* 0x040fe20003fa4070 */
[----:B------:R-:W-:Y:S02]  /*b220*/  IMAD.MOV R2, RZ, RZ, -R2 ;  /* 0x000000ffff027224 */ /* 0x000fe400078e0a02 */
[----:B------:R-:W-:Y:S02]  /*b230*/  IMAD.MOV.U32 R10, RZ, RZ, R12 ;  /* 0x000000ffff0a7224 */ /* 0x000fe400078e000c */
[----:B------:R-:W-:Y:S02]  /*b240*/  IMAD R5, R0, R2, R5 ;  /* 0x0000000200057224 */ /* 0x000fe400078e0205 */
[----:B------:R-:W-:Y:S02]  /*b250*/  @!P4 IMAD.MOV R10, RZ, RZ, -R10 ;  /* 0x000000ffff0ac224 */ /* 0x000fe400078e0a0a */
[----:B------:R-:W-:Y:S01]  /*b260*/  @!P6 IMAD.IADD R6, R6, 0x1, -R0 ;  /* 0x000000010606e824 */ /* 0x000fe200078e0a00 */
[----:B------:R-:W-:Y:S01]  /*b270*/  ISETP.GT.U32.AND P4, PT, R0, R5, PT ;  /* 0x000000050000720c */ /* 0x000fe20003f84070 */
[----:B------:R-:W-:-:S02]  /*b280*/  IMAD.MOV.U32 R11, RZ, RZ, R14 ;  /* 0x000000ffff0b7224 */ /* 0x000fc400078e000e */
[----:B------:R-:W-:Y:S01]  /*b290*/  @!P5 IMAD.IADD R16, R16, 0x1, -R0 ;  /* 0x000000011010d824 */ /* 0x000fe200078e0a00 */
[----:B------:R-:W-:Y:S01]  /*b2a0*/  ISETP.GT.U32.AND P6, PT, R0, R6, PT ;  /* 0x000000060000720c */ /* 0x000fe20003fc4070 */
[----:B------:R-:W-:Y:S02]  /*b2b0*/  @!P3 IMAD.MOV R11, RZ, RZ, -R11 ;  /* 0x000000ffff0bb224 */ /* 0x000fe400078e0a0b */
[----:B------:R-:W-:Y:S01]  /*b2c0*/  IMAD.MOV.U32 R7, RZ, RZ, R16 ;  /* 0x000000ffff077224 */ /* 0x000fe200078e0010 */
[----:B----4-:R-:W-:-:S03]  /*b2d0*/  IABS R4, R28 ;  /* 0x0000001c00047213 */ /* 0x010fc60000000000 */
[----:B------:R-:W-:Y:S01]  /*b2e0*/  @!P2 IMAD.MOV R7, RZ, RZ, -R7 ;  /* 0x000000ffff07a224 */ /* 0x000fe200078e0a07 */
[----:B------:R-:W-:Y:S01]  /*b2f0*/  ISETP.GE.AND P5, PT, R28, RZ, PT ;  /* 0x000000ff1c00720c */ /* 0x000fe20003fa6270 */
[----:B------:R0:W-:Y:S01]  /*b300*/  STL [R1+0x20ec], R11 ;  /* 0x0020ec0b01007387 */ /* 0x0001e20000100800 */
[----:B------:R-:W-:-:S03]  /*b310*/  @!P4 IMAD.IADD R5, R5, 0x1, -R0 ;  /* 0x000000010505c824 */ /* 0x000fc600078e0a00 */
[----:B------:R-:W4:Y:S01]  /*b320*/  LDL.LU R28, [R1+0x4f4] ;  /* 0x0004f400011c7983 */ /* 0x000f220000300800 */
[----:B------:R-:W-:-:S03]  /*b330*/  @!P6 IMAD.IADD R6, R6, 0x1, -R0 ;  /* 0x000000010606e824 */ /* 0x000fc600078e0a00 */
[----:B------:R-:W-:Y:S04]  /*b340*/  STL [R1+0x180], R10 ;  /* 0x0001800a01007387 */ /* 0x000fe80000100800 */
[----:B------:R3:W-:Y:S01]  /*b350*/  STL [R1+0x184], R7 ;  /* 0x0001840701007387 */ /* 0x0007e20000100800 */
[----:B------:R-:W-:Y:S01]  /*b360*/  ISETP.GT.U32.AND P4, PT, R0, R5, PT ;  /* 0x000000050000720c */ /* 0x000fe20003f84070 */
[----:B0-----:R-:W-:Y:S02]  /*b370*/  IMAD.MOV.U32 R11, RZ, RZ, R6 ;  /* 0x000000ffff0b7224 */ /* 0x001fe400078e0006 */
[----:B------:R-:W4:Y:S02]  /*b380*/  LDL R13, [R1+0x4fc] ;  /* 0x0004fc00010d7983 */ /* 0x000f240000100800 */
[----:B------:R-:W-:-:S08]  /*b390*/  @!P0 IMAD.MOV R11, RZ, RZ, -R11 ;  /* 0x000000ffff0b8224 */ /* 0x000fd000078e0a0b */
[----:B------:R-:W-:-:S04]  /*b3a0*/  @!P4 IMAD.IADD R5, R5, 0x1, -R0 ;  /* 0x000000010505c824 */ /* 0x000fc800078e0a00 */
[----:B------:R-:W-:-:S04]  /*b3b0*/  IMAD.MOV.U32 R16, RZ, RZ, R5 ;  /* 0x000000ffff107224 */ /* 0x000fc800078e0005 */
[----:B------:R-:W-:Y:S01]  /*b3c0*/  @!P1 IMAD.MOV R16, RZ, RZ, -R16 ;  /* 0x000000ffff109224 */ /* 0x000fe200078e0a10 */
[----:B--2---:R-:W-:-:S05]  /*b3d0*/  IABS R2, R8 ;  /* 0x0000000800027213 */ /* 0x004fca0000000000 */
[----:B------:R-:W-:Y:S01]  /*b3e0*/  IMAD.HI.U32 R12, R21, R2, RZ ;  /* 0x00000002150c7227 */ /* 0x000fe200078e00ff */
[----:B---3--:R-:W-:-:S05]  /*b3f0*/  IABS R7, R29 ;  /* 0x0000001d00077213 */ /* 0x008fca0000000000 */
[----:B------:R-:W-:-:S04]  /*b400*/  IMAD.HI.U32 R10, R21, R7, RZ ;  /* 0x00000007150a7227 */ /* 0x000fc800078e00ff */
[----:B------:R-:W-:Y:S02]  /*b410*/  IMAD.MOV R6, RZ, RZ, -R10 ;  /* 0x000000ffff067224 */ /* 0x000fe400078e0a0a */
[----:B------:R-:W-:Y:S01]  /*b420*/  IMAD.MOV R12, RZ, RZ, -R12 ;  /* 0x000000ffff0c7224 */ /* 0x000fe200078e0a0c */
[----:B------:R-:W2:Y:S01]  /*b430*/  LDL.LU R10, [R1+0x3f4] ;  /* 0x0003f400010a7983 */ /* 0x000ea20000300800 */
[----:B------:R-:W-:-:S03]  /*b440*/  ISETP.GE.AND P0, PT, R29, RZ, PT ;  /* 0x000000ff1d00720c */ /* 0x000fc60003f06270 */
[----:B------:R0:W-:Y:S01]  /*b450*/  STL [R1+0x190], R11 ;  /* 0x0001900b01007387 */ /* 0x0001e20000100800 */
[----:B------:R-:W-:Y:S01]  /*b460*/  IMAD R2, R0, R12, R2 ;  /* 0x0000000c00027224 */ /* 0x000fe200078e0202 */
[----:B------:R-:W-:Y:S02]  /*b470*/  ISETP.GE.AND P3, PT, R8, RZ, PT ;  /* 0x000000ff0800720c */ /* 0x000fe40003f66270 */
[----:B0-----:R-:W3:Y:S04]  /*b480*/  LDL.LU R11, [R1+0x504] ;  /* 0x00050400010b7983 */ /* 0x001ee80000300800 */
[----:B------:R-:W3:Y:S04]  /*b490*/  LDL.LU R29, [R1+0x508] ;  /* 0x00050800011d7983 */ /* 0x000ee80000300800 */
[----:B------:R-:W3:Y:S01]  /*b4a0*/  LDL R12, [R1+0x500] ;  /* 0x00050000010c7983 */ /* 0x000ee20000100800 */
[----:B------:R-:W-:-:S02]  /*b4b0*/  ISETP.GE.AND P2, PT, R17, RZ, PT ;  /* 0x000000ff1100720c */ /* 0x000fc40003f46270 */
[----:B------:R-:W-:Y:S01]  /*b4c0*/  IABS R8, R17 ;  /* 0x0000001100087213 */ /* 0x000fe20000000000 */
[----:B------:R-:W-:Y:S01]  /*b4d0*/  IMAD.MOV.U32 R17, RZ, RZ, R15 ;  /* 0x000000ffff117224 */ /* 0x000fe200078e000f */
[----:B------:R0:W-:Y:S04]  /*b4e0*/  STL [R1+0x194], R16 ;  /* 0x0001941001007387 */ /* 0x0001e80000100800 */
[----:B0-----:R-:W-:Y:S02]  /*b4f0*/  MOV R16, R17 ;  /* 0x0000001100107202 */ /* 0x001fe40000000f00 */
[----:B------:R-:W3:Y:S01]  /*b500*/  LDL.LU R17, [R1+0x510] ;  /* 0x0005100001117983 */ /* 0x000ee20000300800 */
[----:B------:R-:W-:-:S04]  /*b510*/  IMAD.HI.U32 R9, R21, R4, RZ ;  /* 0x0000000415097227 */ /* 0x000fc800078e00ff */
[----:B------:R-:W-:-:S04]  /*b520*/  IMAD.MOV R9, RZ, RZ, -R9 ;  /* 0x000000ffff097224 */ /* 0x000fc800078e0a09 */
[----:B------:R-:W-:-:S05]  /*b530*/  IMAD R4, R0, R9, R4 ;  /* 0x0000000900047224 */ /* 0x000fca00078e0204 */
[----:B------:R-:W-:Y:S01]  /*b540*/  ISETP.GT.U32.AND P6, PT, R0, R4, PT ;  /* 0x000000040000720c */ /* 0x000fe20003fc4070 */
[----:B------:R-:W-:-:S12]  /*b550*/  IMAD.HI.U32 R9, R21, R8, RZ ;  /* 0x0000000815097227 */ /* 0x000fd800078e00ff */
[----:B------:R-:W-:-:S05]  /*b560*/  @!P6 IMAD.IADD R4, R4, 0x1, -R0 ;  /* 0x000000010404e824 */ /* 0x000fca00078e0a00 */
[C---:B------:R-:W-:Y:S01]  /*b570*/  ISETP.GT.U32.AND P6, PT, R0.reuse, R4, PT ;  /* 0x000000040000720c */ /* 0x040fe20003fc4070 */
[----:B------:R-:W-:Y:S02]  /*b580*/  IMAD.MOV R9, RZ, RZ, -R9 ;  /* 0x000000ffff097224 */ /* 0x000fe400078e0a09 */
[C---:B------:R-:W-:Y:S01]  /*b590*/  IMAD R7, R0.reuse, R6, R7 ;  /* 0x0000000600077224 */ /* 0x040fe200078e0207 */
[C---:B------:R-:W-:Y:S01]  /*b5a0*/  ISETP.GT.U32.AND P4, PT, R0.reuse, R2, PT ;  /* 0x000000020000720c */ /* 0x040fe20003f84070 */
[----:B------:R-:W-:Y:S01]  /*b5b0*/  IMAD R8, R0, R9, R8 ;  /* 0x0000000900087224 */ /* 0x000fe200078e0208 */
[----:B----4-:R-:W-:Y:S01]  /*b5c0*/  IABS R14, R28 ;  /* 0x0000001c000e7213 */ /* 0x010fe20000000000 */
[----:B------:R-:W4:Y:S06]  /*b5d0*/  LDL R9, [R1+0x50c] ;  /* 0x00050c0001097983 */ /* 0x000f2c0000100800 */
[----:B------:R-:W-:Y:S01]  /*b5e0*/  @!P6 IMAD.IADD R4, R4, 0x1, -R0 ;  /* 0x000000010404e824 */ /* 0x000fe200078e0a00 */
[----:B------:R-:W-:-:S02]  /*b5f0*/  ISETP.GT.U32.AND P6, PT, R0, R7, PT ;  /* 0x000000070000720c */ /* 0x000fc40003fc4070 */
[----:B------:R-:W-:Y:S01]  /*b600*/  ISETP.GT.U32.AND P1, PT, R0, R8, PT ;  /* 0x000000080000720c */ /* 0x000fe20003f24070 */
[----:B------:R-:W-:Y:S01]  /*b610*/  IMAD.HI.U32 R5, R21, R14, RZ ;  /* 0x0000000e15057227 */ /* 0x000fe200078e00ff */
[----:B------:R-:W-:-:S03]  /*b620*/  IABS R13, R13 ;  /* 0x0000000d000d7213 */ /* 0x000fc60000000000 */
[----:B------:R-:W-:Y:S02]  /*b630*/  @!P4 IMAD.IADD R2, R2, 0x1, -R0 ;  /* 0x000000010202c824 */ /* 0x000fe400078e0a00 */
[----:B------:R-:W-:-:S04]  /*b640*/  IMAD.MOV R5, RZ, RZ, -R5 ;  /* 0x000000ffff057224 */ /* 0x000fc800078e0a05 */
[--C-:B------:R-:W-:Y:S02]  /*b650*/  @!P6 IMAD.IADD R7, R7, 0x1, -R0.reuse ;  /* 0x000000010707e824 */ /* 0x100fe400078e0a00 */
[----:B------:R-:W-:Y:S01]  /*b660*/  @!P1 IMAD.IADD R8, R8, 0x1, -R0 ;  /* 0x0000000108089824 */ /* 0x000fe200078e0a00 */
[C---:B------:R-:W-:Y:S01]  /*b670*/  ISETP.GT.U32.AND P1, PT, R0.reuse, R2, PT ;  /* 0x000000020000720c */ /* 0x040fe20003f24070 */
[----:B------:R-:W-:Y:S02]  /*b680*/  IMAD R14, R0, R5, R14 ;  /* 0x00000005000e7224 */ /* 0x000fe400078e020e */
[----:B------:R-:W-:-:S04]  /*b690*/  IMAD.HI.U32 R5, R21, R13, RZ ;  /* 0x0000000d15057227 */ /* 0x000fc800078e00ff */
[----:B------:R-:W-:Y:S01]  /*b6a0*/  IMAD.MOV R5, RZ, RZ, -R5 ;  /* 0x000000ffff057224 */ /* 0x000fe200078e0a05 */
[----:B------:R-:W-:-:S03]  /*b6b0*/  ISETP.GT.U32.AND P6, PT, R0, R8, PT ;  /* 0x000000080000720c */ /* 0x000fc60003fc4070 */
[----:B------:R-:W-:Y:S02]  /*b6c0*/  IMAD R13, R0, R5, R13 ;  /* 0x00000005000d7224 */ /* 0x000fe400078e020d */
[----:B------:R-:W-:-:S08]  /*b6d0*/  @!P1 IMAD.IADD R2, R2, 0x1, -R0 ;  /* 0x0000000102029824 */ /* 0x000fd000078e0a00 */
[----:B------:R-:W-:Y:S01]  /*b6e0*/  @!P6 IMAD.IADD R8, R8, 0x1, -R0 ;  /* 0x000000010808e824 */ /* 0x000fe200078e0a00 */
[----:B--2---:R-:W-:Y:S02]  /*b6f0*/  IABS R15, R10 ;  /* 0x0000000a000f7213 */ /* 0x004fe40000000000 */
[----:B------:R-:W-:Y:S01]  /*b700*/  ISETP.GE.AND P4, PT, R10, RZ, PT ;  /* 0x000000ff0a00720c */ /* 0x000fe20003f86270 */
[----:B------:R-:W-:-:S04]  /*b710*/  IMAD.MOV.U32 R10, RZ, RZ, R4 ;  /* 0x000000ffff0a7224 */ /* 0x000fc800078e0004 */
[----:B------:R-:W-:Y:S01]  /*b720*/  @!P5 IMAD.MOV R10, RZ, RZ, -R10 ;  /* 0x000000ffff0ad224 */ /* 0x000fe200078e0a0a */
[----:B------:R-:W-:Y:S01]  /*b730*/  ISETP.GT.U32.AND P5, PT, R0, R7, PT ;  /* 0x000000070000720c */ /* 0x000fe20003fa4070 */
[----:B------:R-:W-:-:S03]  /*b740*/  IMAD.HI.U32 R6, R21, R15, RZ ;  /* 0x0000000f15067227 */ /* 0x000fc600078e00ff */
[----:B------:R0:W-:Y:S01]  /*b750*/  STL [R1+0x18c], R10 ;  /* 0x00018c0a01007387 */ /* 0x0001e20000100800 */
[----:B---3--:R-:W-:-:S05]  /*b760*/  IABS R12, R12 ;  /* 0x0000000c000c7213 */ /* 0x008fca0000000000 */
[----:B------:R-:W-:Y:S01]  /*b770*/  IMAD.HI.U32 R4, R21, R12, RZ ;  /* 0x0000000c15047227 */ /* 0x000fe200078e00ff */
[----:B0-----:R-:W-:-:S03]  /*b780*/  IABS R10, R29 ;  /* 0x0000001d000a7213 */ /* 0x001fc60000000000 */
[----:B------:R-:W-:Y:S02]  /*b790*/  IMAD.MOV R4, RZ, RZ, -R4 ;  /* 0x000000ffff047224 */ /* 0x000fe400078e0a04 */
[----:B------:R-:W-:Y:S01]  /*b7a0*/  IMAD.MOV R6, RZ, RZ, -R6 ;  /* 0x000000ffff067224 */ /* 0x000fe200078e0a06 */
[----:B------:R0:W-:Y:S01]  /*b7b0*/  STL [R1+0x2100], R11 ;  /* 0x0021000b01007387 */ /* 0x0001e20000100800 */
[C---:B------:R-:W-:Y:S02]  /*b7c0*/  IMAD R12, R0.reuse, R4, R12 ;  /* 0x00000004000c7224 */ /* 0x040fe400078e020c */
[----:B------:R-:W-:Y:S01]  /*b7d0*/  @!P5 IMAD.IADD R7, R7, 0x1, -R0 ;  /* 0x000000010707d824 */ /* 0x000fe200078e0a00 */
[C---:B------:R-:W-:Y:S01]  /*b7e0*/  ISETP.GT.U32.AND P5, PT, R0.reuse, R13, PT ;  /* 0x0000000d0000720c */ /* 0x040fe20003fa4070 */
[----:B------:R-:W-:Y:S01]  /*b7f0*/  IMAD R15, R0, R6, R15 ;  /* 0x00000006000f7224 */ /* 0x000fe200078e020f */
[----:B------:R-:W-:Y:S01]  /*b800*/  IABS R4, R17 ;  /* 0x0000001100047213 */ /* 0x000fe20000000000 */
[----:B------:R1:W-:Y:S01]  /*b810*/  STL [R1+0x20f8], R17 ;  /* 0x0020f81101007387 */ /* 0x0003e20000100800 */
[----:B------:R-:W-:Y:S01]  /*b820*/  IABS R6, R11 ;  /* 0x0000000b00067213 */ /* 0x000fe20000000000 */
[----:B0-----:R-:W-:-:S02]  /*b830*/  IMAD.MOV.U32 R11, RZ, RZ, R2 ;  /* 0x000000ffff0b7224 */ /* 0x001fc400078e0002 */
[----:B-1----:R-:W-:Y:S02]  /*b840*/  IMAD.MOV.U32 R17, RZ, RZ, R16 ;  /* 0x000000ffff117224 */ /* 0x002fe400078e0010 */
[----:B------:R-:W-:-:S04]  /*b850*/  IMAD.HI.U32 R16, R21, R10, RZ ;  /* 0x0000000a15107227 */ /* 0x000fc800078e00ff */
[----:B------:R-:W-:Y:S02]  /*b860*/  IMAD.MOV R16, RZ, RZ, -R16 ;  /* 0x000000ffff107224 */ /* 0x000fe400078e0a10 */
[----:B------:R-:W-:Y:S02]  /*b870*/  @!P3 IMAD.MOV R11, RZ, RZ, -R11 ;  /* 0x000000ffff0bb224 */ /* 0x000fe400078e0a0b */
[----:B------:R-:W-:-:S03]  /*b880*/  IMAD R10, R0, R16, R10 ;  /* 0x00000010000a7224 */ /* 0x000fc600078e020a */
[----:B------:R0:W-:Y:S01]  /*b890*/  STL [R1+0x174], R11 ;  /* 0x0001740b01007387 */ /* 0x0001e20000100800 */
[----:B------:R-:W-:Y:S01]  /*b8a0*/  @!P5 IMAD.IADD R13, R13, 0x1, -R0 ;  /* 0x000000010d0dd824 */ /* 0x000fe200078e0a00 */
[----:B------:R-:W-:Y:S02]  /*b8b0*/  ISETP.GE.AND P5, PT, R28, RZ, PT ;  /* 0x000000ff1c00720c */ /* 0x000fe40003fa6270 */
[----:B------:R-:W2:Y:S01]  /*b8c0*/  LDL.LU R16, [R1+0x500] ;  /* 0x0005000001107983 */ /* 0x000ea20000300800 */
[----:B------:R-:W-:-:S03]  /*b8d0*/  IMAD.MOV.U32 R28, RZ, RZ, R3 ;  /* 0x000000ffff1c7224 */ /* 0x000fc600078e0003 */
[----:B------:R-:W3:Y:S01]  /*b8e0*/  LDL.LU R3, [R1+0x51c] ;  /* 0x00051c0001037983 */ /* 0x000ee20000300800 */
[----:B0-----:R-:W-:Y:S02]  /*b8f0*/  IMAD.MOV.U32 R11, RZ, RZ, R8 ;  /* 0x000000ffff0b7224 */ /* 0x001fe400078e0008 */
[----:B------:R-:W-:Y:S02]  /*b900*/  IMAD.MOV.U32 R8, RZ, RZ, R7 ;  /* 0x000000ffff087224 */ /* 0x000fe400078e0007 */
[----:B------:R-:W3:Y:S01]  /*b910*/  LDL.LU R7, [R1+0x518] ;  /* 0x0005180001077983 */ /* 0x000ee20000300800 */
[----:B------:R-:W-:-:S05]  /*b920*/  @!P2 IMAD.MOV R11, RZ, RZ, -R11 ;  /* 0x000000ffff0ba224 */ /* 0x000fca00078e0a0b */
[----:B------:R0:W-:Y:S04]  /*b930*/  STL [R1+0x178], R11 ;  /* 0x0001780b01007387 */ /* 0x0001e80000100800 */
[----:B0-----:R-:W3:Y:S01]  /*b940*/  LDL.LU R11, [R1+0x2100] ;  /* 0x00210000010b7983 */ /* 0x001ee20000300800 */
[----:B------:R-:W-:Y:S01]  /*b950*/  ISETP.GT.U32.AND P1, PT, R0, R15, PT ;  /* 0x0000000f0000720c */ /* 0x000fe20003f24070 */
[----:B------:R-:W-:-:S12]  /*b960*/  IMAD.HI.U32 R5, R21, R6, RZ ;  /* 0x0000000615057227 */ /* 0x000fd800078e00ff */
[----:B------:R-:W-:Y:S01]  /*b970*/  @!P1 IMAD.IADD R15, R15, 0x1, -R0 ;  /* 0x000000010f0f9824 */ /* 0x000fe200078e0a00 */
[C---:B------:R-:W-:Y:S01]  /*b980*/  ISETP.GT.U32.AND P1, PT, R0.reuse, R12, PT ;  /* 0x0000000c0000720c */ /* 0x040fe20003f24070 */
[----:B------:R-:W-:Y:S01]  /*b990*/  IMAD.MOV R5, RZ, RZ, -R5 ;  /* 0x000000ffff057224 */ /* 0x000fe200078e0a05 */
[----:B----4-:R-:W-:Y:S02]  /*b9a0*/  IABS R9, R9 ;  /* 0x0000000900097213 */ /* 0x010fe40000000000 */
[C---:B------:R-:W-:Y:S01]  /*b9b0*/  ISETP.GT.U32.AND P6, PT, R0.reuse, R14, PT ;  /* 0x0000000e0000720c */ /* 0x040fe20003fc4070 */
[C---:B------:R-:W-:Y:S02]  /*b9c0*/  IMAD R6, R0.reuse, R5, R6 ;  /* 0x0000000500067224 */ /* 0x040fe400078e0206 */
[----:B------:R-:W-:Y:S01]  /*b9d0*/  IMAD.HI.U32 R5, R21, R9, RZ ;  /* 0x0000000915057227 */ /* 0x000fe200078e00ff */
[----:B------:R-:W-:-:S05]  /*b9e0*/  ISETP.GT.U32.AND P2, PT, R0, R13, PT ;  /* 0x0000000d0000720c */ /* 0x000fca0003f44070 */
[----:B------:R-:W-:Y:S02]  /*b9f0*/  @!P1 IMAD.IADD R12, R12, 0x1, -R0 ;  /* 0x000000010c0c9824 */ /* 0x000fe400078e0a00 */
[----:B------:R-:W-:-:S03]  /*ba00*/  @!P0 IMAD.MOV R8, RZ, RZ, -R8 ;  /* 0x000000ffff088224 */ /* 0x000fc600078e0a08 */
[C---:B------:R-:W-:Y:S01]  /*ba10*/  ISETP.GT.U32.AND P0, PT, R0.reuse, R12, PT ;  /* 0x0000000c0000720c */ /* 0x040fe20003f04070 */
[----:B------:R-:W-:Y:S01]  /*ba20*/  IMAD.MOV R5, RZ, RZ, -R5 ;  /* 0x000000ffff057224 */ /* 0x000fe200078e0a05 */
[----:B------:R-:W-:Y:S01]  /*ba30*/  ISETP.GT.U32.AND P3, PT, R0, R15, PT ;  /* 0x0000000f0000720c */ /* 0x000fe20003f64070 */
[--C-:B------:R-:W-:Y:S02]  /*ba40*/  @!P6 IMAD.IADD R14, R14, 0x1, -R0.reuse ;  /* 0x000000010e0ee824 */ /* 0x100fe400078e0a00 */
[C---:B------:R-:W-:Y:S02]  /*ba50*/  IMAD R9, R0.reuse, R5, R9 ;  /* 0x0000000500097224 */ /* 0x040fe400078e0209 */
[----:B------:R-:W4:Y:S04]  /*ba60*/  LDL.LU R5, [R1+0x4fc] ;  /* 0x0004fc0001057983 */ /* 0x000f280000300800 */
[----:B------:R0:W-:Y:S01]  /*ba70*/  STL [R1+0x17c], R8 ;  /* 0x00017c0801007387 */ /* 0x0001e20000100800 */
[----:B------:R-:W-:Y:S01]  /*ba80*/  ISETP.GT.U32.AND P1, PT, R0, R14, PT ;  /* 0x0000000e0000720c */ /* 0x000fe20003f24070 */
[----:B------:R-:W-:-:S02]  /*ba90*/  @!P2 IMAD.IADD R13, R13, 0x1, -R0 ;  /* 0x000000010d0da824 */ /* 0x000fc400078e0a00 */
[--C-:B------:R-:W-:Y:S01]  /*baa0*/  @!P0 IMAD.IADD R12, R12, 0x1, -R0.reuse ;  /* 0x000000010c0c8824 */ /* 0x100fe200078e0a00 */
[----:B0-----:R-:W-:Y:S01]  /*bab0*/  IABS R8, R17 ;  /* 0x0000001100087213 */ /* 0x001fe20000000000 */
[----:B------:R-:W-:Y:S01]  /*bac0*/  @!P3 IMAD.IADD R15, R15, 0x1, -R0 ;  /* 0x000000010f0fb824 */ /* 0x000fe200078e0a00 */
[C---:B------:R-:W-:Y:S01]  /*bad0*/  ISETP.GT.U32.AND P2, PT, R0.reuse, R9, PT ;  /* 0x000000090000720c */ /* 0x040fe20003f44070 */
[----:B------:R3:W-:Y:S01]  /*bae0*/  STL [R1+0x20fc], R13 ;  /* 0x0020fc0d01007387 */ /* 0x0007e20000100800 */
[----:B------:R-:W-:-:S05]  /*baf0*/  ISETP.GT.U32.AND P3, PT, R0, R10, PT ;  /* 0x0000000a0000720c */ /* 0x000fca0003f64070 */
[----:B------:R-:W-:-:S06]  /*bb00*/  @!P1 IMAD.IADD R14, R14, 0x1, -R0 ;  /* 0x000000010e0e9824 */ /* 0x000fcc00078e0a00 */
[--C-:B------:R-:W-:Y:S01]  /*bb10*/  @!P2 IMAD.IADD R9, R9, 0x1, -R0.reuse ;  /* 0x000000010909a824 */ /* 0x100fe200078e0a00 */
[----:B------:R-:W-:Y:S01]  /*bb20*/  ISETP.GE.AND P2, PT, R29, RZ, PT ;  /* 0x000000ff1d00720c */ /* 0x000fe20003f46270 */
[----:B------:R-:W-:Y:S01]  /*bb30*/  @!P3 IMAD.IADD R10, R10, 0x1, -R0 ;  /* 0x000000010a0ab824 */ /* 0x000fe200078e0a00 */
[----:B------:R-:W4:Y:S01]  /*bb40*/  LDL.LU R29, [R1+0x520] ;  /* 0x00052000011d7983 */ /* 0x000f220000300800 */
[----:B--2---:R-:W-:Y:S01]  /*bb50*/  ISETP.GE.AND P0, PT, R16, RZ, PT ;  /* 0x000000ff1000720c */ /* 0x004fe20003f06270 */
[----:B------:R-:W-:-:S04]  /*bb60*/  IMAD.HI.U32 R16, R21, R8, RZ ;  /* 0x0000000815107227 */ /* 0x000fc800078e00ff */
[----:B------:R-:W-:Y:S01]  /*bb70*/  IMAD.MOV R16, RZ, RZ, -R16 ;  /* 0x000000ffff107224 */ /* 0x000fe200078e0a10 */
[----:B---3--:R-:W-:-:S03]  /*bb80*/  MOV R13, R7 ;  /* 0x00000007000d7202 */ /* 0x008fc60000000f00 */
[----:B------:R-:W-:Y:S01]  /*bb90*/  IMAD R8, R0, R16, R8 ;  /* 0x0000001000087224 */ /* 0x000fe200078e0208 */
[----:B------:R-:W-:Y:S01]  /*bba0*/  IABS R7, R13 ;  /* 0x0000000d00077213 */ /* 0x000fe20000000000 */
[----:B------:R-:W-:Y:S02]  /*bbb0*/  IMAD.MOV.U32 R16, RZ, RZ, R13 ;  /* 0x000000ffff107224 */ /* 0x000fe400078e000d */
[----:B------:R-:W-:Y:S02]  /*bbc0*/  IMAD.MOV.U32 R13, RZ, RZ, R15 ;  /* 0x000000ffff0d7224 */ /* 0x000fe400078e000f */
[----:B------:R-:W-:Y:S02]  /*bbd0*/  IMAD.MOV.U32 R15, RZ, RZ, R17 ;  /* 0x000000ffff0f7224 */ /* 0x000fe400078e0011 */
[----:B------:R-:W-:Y:S02]  /*bbe0*/  @!P4 IMAD.MOV R13, RZ, RZ, -R13 ;  /* 0x000000ffff0dc224 */ /* 0x000fe400078e0a0d */
[----:B------:R-:W-:Y:S01]  /*bbf0*/  IMAD.MOV.U32 R17, RZ, RZ, R14 ;  /* 0x000000ffff117224 */ /* 0x000fe200078e000e */
[----:B------:R-:W-:-:S02]  /*bc00*/  ISETP.GE.AND P3, PT, R11, RZ, PT ;  /* 0x000000ff0b00720c */ /* 0x000fc40003f66270 */
[----:B------:R-:W2:Y:S01]  /*bc10*/  LDL.LU R11, [R1+0x524] ;  /* 0x00052400010b7983 */ /* 0x000ea20000300800 */
[----:B------:R-:W-:-:S03]  /*bc20*/  @!P5 IMAD.MOV R17, RZ, RZ, -R17 ;  /* 0x000000ffff11d224 */ /* 0x000fc600078e0a11 */
[----:B------:R-:W3:Y:S04]  /*bc30*/  LDL.LU R14, [R1+0x50c] ;  /* 0x00050c00010e7983 */ /* 0x000ee80000300800 */
[----:B------:R0:W-:Y:S04]  /*bc40*/  STL [R1+0x90], R13 ;  /* 0x0000900d01007387 */ /* 0x0001e80000100800 */
[----:B0-----:R-:W2:Y:S04]  /*bc50*/  LDL.LU R13, [R1+0x20fc] ;  /* 0x0020fc00010d7983 */ /* 0x001ea80000300800 */
[----:B------:R0:W-:Y:S04]  /*bc60*/  STL [R1+0xec], R17 ;  /* 0x0000ec1101007387 */ /* 0x0001e80000100800 */
[----:B0-----:R-:W2:Y:S01]  /*bc70*/  LDL.LU R17, [R1+0x20f8] ;  /* 0x0020f80001117983 */ /* 0x001ea20000300800 */
[----:B------:R-:W-:Y:S01]  /*bc80*/  ISETP.GT.U32.AND P6, PT, R0, R6, PT ;  /* 0x000000060000720c */ /* 0x000fe20003fc4070 */
[----:B------:R-:W-:-:S12]  /*bc90*/  IMAD.HI.U32 R2, R21, R4, RZ ;  /* 0x0000000415027227 */ /* 0x000fd800078e00ff */
[----:B------:R-:W-:-:S05]  /*bca0*/  @!P6 IMAD.IADD R6, R6, 0x1, -R0 ;  /* 0x000000010606e824 */ /* 0x000fca00078e0a00 */
[----:B------:R-:W-:Y:S01]  /*bcb0*/  ISETP.GT.U32.AND P6, PT, R0, R6, PT ;  /* 0x000000060000720c */ /* 0x000fe20003fc4070 */
[----:B------:R-:W-:-:S04]  /*bcc0*/  IMAD.MOV R2, RZ, RZ, -R2 ;  /* 0x000000ffff027224 */ /* 0x000fc800078e0a02 */
[----:B------:R-:W-:-:S08]  /*bcd0*/  IMAD R4, R0, R2, R4 ;  /* 0x0000000200047224 */ /* 0x000fd000078e0204 */
[----:B------:R-:W-:Y:S01]  /*bce0*/  @!P6 IMAD.IADD R6, R6, 0x1, -R0 ;  /* 0x000000010606e824 */ /* 0x000fe200078e0a00 */
[C---:B------:R-:W-:Y:S02]  /*bcf0*/  ISETP.GT.U32.AND P6, PT, R0.reuse, R4, PT ;  /* 0x000000040000720c */ /* 0x040fe40003fc4070 */
[----:B----4-:R-:W-:Y:S02]  /*bd00*/  ISETP.GE.AND P1, PT, R5, RZ, PT ;  /* 0x000000ff0500720c */ /* 0x010fe40003f26270 */
[C---:B------:R-:W-:Y:S02]  /*bd10*/  ISETP.GT.U32.AND P4, PT, R0.reuse, R10, PT ;  /* 0x0000000a0000720c */ /* 0x040fe40003f84070 */
[----:B------:R-:W-:-:S07]  /*bd20*/  ISETP.GT.U32.AND P5, PT, R0, R9, PT ;  /* 0x000000090000720c */ /* 0x000fce0003fa4070 */
[----:B------:R-:W-:Y:S01]  /*bd30*/  @!P6 IMAD.IADD R4, R4, 0x1, -R0 ;  /* 0x000000010404e824 */ /* 0x000fe200078e0a00 */
[----:B------:R-:W-:Y:S01]  /*bd40*/  ISETP.GT.U32.AND P6, PT, R0, R8, PT ;  /* 0x000000080000720c */ /* 0x000fe20003fc4070 */
[----:B------:R-:W-:Y:S02]  /*bd50*/  @!P0 IMAD.MOV R12, RZ, RZ, -R12 ;  /* 0x000000ffff0c8224 */ /* 0x000fe400078e0a0c */
[----:B------:R-:W-:Y:S02]  /*bd60*/  @!P4 IMAD.IADD R10, R10, 0x1, -R0 ;  /* 0x000000010a0ac824 */ /* 0x000fe400078e0a00 */
[----:B------:R-:W-:Y:S01]  /*bd70*/  @!P3 IMAD.MOV R6, RZ, RZ, -R6 ;  /* 0x000000ffff06b224 */ /* 0x000fe200078e0a06 */
[----:B------:R-:W-:Y:S01]  /*bd80*/  IABS R2, R3 ;  /* 0x0000000300027213 */ /* 0x000fe20000000000 */
[----:B------:R-:W-:-:S06]  /*bd90*/  @!P5 IMAD.IADD R9, R9, 0x1, -R0 ;  /* 0x000000010909d824 */ /* 0x000fcc00078e0a00 */
[----:B------:R-:W-:Y:S01]  /*bda0*/  @!P6 IMAD.IADD R8, R8, 0x1, -R0 ;  /* 0x000000010808e824 */ /* 0x000fe200078e0a00 */
[----:B------:R-:W-:Y:S01]  /*bdb0*/  ISETP.GE.AND P6, PT, R3, RZ, PT ;  /* 0x000000ff0300720c */ /* 0x000fe20003fc6270 */
[----:B------:R-:W-:-:S04]  /*bdc0*/  IMAD.MOV.U32 R3, RZ, RZ, R10 ;  /* 0x000000ffff037224 */ /* 0x000fc800078e000a */
[----:B------:R-:W-:Y:S01]  /*bdd0*/  @!P2 IMAD.MOV R3, RZ, RZ, -R3 ;  /* 0x000000ffff03a224 */ /* 0x000fe200078e0a03 */
[----:B---3--:R-:W-:Y:S01]  /*bde0*/  ISETP.GE.AND P0, PT, R14, RZ, PT ;  /* 0x000000ff0e00720c */ /* 0x008fe20003f06270 */
[----:B--2---:R-:W-:Y:S01]  /*bdf0*/  @!P1 IMAD.MOV R13, RZ, RZ, -R13 ;  /* 0x000000ffff0d9224 */ /* 0x004fe200078e0a0d */
[----:B------:R-:W-:-:S11]  /*be00*/  ISETP.GT.U32.AND P1, PT, R0, R4, PT ;  /* 0x000000040000720c */ /* 0x000fd60003f24070 */
[----:B------:R-:W-:Y:S01]  /*be10*/  @!P0 IMAD.MOV R9, RZ, RZ, -R9 ;  /* 0x000000ffff098224 */ /* 0x000fe200078e0a09 */
[----:B------:R-:W-:Y:S01]  /*be20*/  STL [R1+0x11c], R13 ;  /* 0x00011c0d01007387 */ /* 0x000fe20000100800 */
[----:B------:R-:W-:-:S03]  /*be30*/  ISETP.GE.AND P3, PT, R17, RZ, PT ;  /* 0x000000ff1100720c */ /* 0x000fc60003f66270 */
[----:B------:R-:W-:Y:S01]  /*be40*/  STL [R1+0x148], R12 ;  /* 0x0001480c01007387 */ /* 0x000fe20000100800 */
[----:B------:R-:W-:-:S03]  /*be50*/  @!P1 IMAD.IADD R4, R4, 0x1, -R0 ;  /* 0x0000000104049824 */ /* 0x000fc600078e0a00 */
[----:B------:R-:W2:Y:S04]  /*be60*/  LDL.LU R17, [R1+0x528] ;  /* 0x0005280001117983 */ /* 0x000ea80000300800 */
[----:B------:R0:W-:Y:S04]  /*be70*/  STL [R1+0x170], R6 ;  /* 0x0001700601007387 */ /* 0x0001e80000100800 */
[----:B------:R1:W-:Y:S01]  /*be80*/  STL [R1+0x158], R3 ;  /* 0x0001580301007387 */ /* 0x0003e20000100800 */
[----:B------:R-:W-:Y:S01]  /*be90*/  @!P3 IMAD.MOV R4, RZ, RZ, -R4 ;  /* 0x000000ffff04b224 */ /* 0x000fe200078e0a04 */
[----:B------:R-:W-:-:S02]  /*bea0*/  ISETP.GE.AND P3, PT, R29, RZ, PT ;  /* 0x000000ff1d00720c */ /* 0x000fc40003f66270 */
[----:B0-----:R-:W-:Y:S01]  /*beb0*/  IABS R6, R29 ;  /* 0x0000001d00067213 */ /* 0x001fe20000000000 */
[----:B-1----:R-:W3:Y:S04]  /*bec0*/  LDL.LU R3, [R1+0x530] ;  /* 0x0005300001037983 */ /* 0x002ee80000300800 */
[----:B------:R-:W4:Y:S04]  /*bed0*/  LDL.LU R14, [R1+0x534] ;  /* 0x00053400010e7983 */ /* 0x000f280000300800 */
[----:B------:R-:W-:Y:S04]  /*bee0*/  STL [R1+0x164], R9 ;  /* 0x0001640901007387 */ /* 0x000fe80000100800 */
[----:B------:R-:W2:Y:S01]  /*bef0*/  LDL.LU R29, [R1+0x52c] ;  /* 0x00052c00011d7983 */ /* 0x000ea20000300800 */
[----:B------:R-:W-:-:S04]  /*bf00*/  IMAD.HI.U32 R5, R21, R7, RZ ;  /* 0x0000000715057227 */ /* 0x000fc800078e00ff */
[----:B------:R-:W-:-:S04]  /*bf10*/  IMAD.HI.U32 R12, R21, R2, RZ ;  /* 0x00000002150c7227 */ /* 0x000fc800078e00ff */
[----:B------:R-:W-:Y:S02]  /*bf20*/  IMAD.MOV R5, RZ, RZ, -R5 ;  /* 0x000000ffff057224 */ /* 0x000fe400078e0a05 */
[----:B------:R-:W-:Y:S02]  /*bf30*/  IMAD.MOV R12, RZ, RZ, -R12 ;  /* 0x000000ffff0c7224 */ /* 0x000fe400078e0a0c */
[C---:B------:R-:W-:Y:S02]  /*bf40*/  IMAD R7, R0.reuse, R5, R7 ;  /* 0x0000000500077224 */ /* 0x040fe400078e0207 */
[----:B------:R-:W-:-:S03]  /*bf50*/  IMAD R2, R0, R12, R2 ;  /* 0x0000000c00027224 */ /* 0x000fc600078e0202 */
[C---:B------:R-:W-:Y:S02]  /*bf60*/  ISETP.GT.U32.AND P4, PT, R0.reuse, R7, PT ;  /* 0x000000070000720c */ /* 0x040fe40003f84070 */
[----:B------:R-:W-:-:S11]  /*bf70*/  ISETP.GT.U32.AND P0, PT, R0, R2, PT ;  /* 0x000000020000720c */ /* 0x000fd60003f04070 */
[--C-:B------:R-:W-:Y:S02]  /*bf80*/  @!P4 IMAD.IADD R7, R7, 0x1, -R0.reuse ;  /* 0x000000010707c824 */ /* 0x100fe400078e0a00 */
[----:B------:R-:W-:Y:S01]  /*bf90*/  @!P0 IMAD.IADD R2, R2, 0x1, -R0 ;  /* 0x0000000102028824 */ /* 0x000fe200078e0a00 */
[C---:B------:R-:W-:Y:S02]  /*bfa0*/  ISETP.GT.U32.AND P4, PT, R0.reuse, R8, PT ;  /* 0x000000080000720c */ /* 0x040fe40003f84070 */
[C---:B------:R-:W-:Y:S02]  /*bfb0*/  ISETP.GT.U32.AND P2, PT, R0.reuse, R7, PT ;  /* 0x000000070000720c */ /* 0x040fe40003f44070 */
[----:B------:R-:W-:Y:S02]  /*bfc0*/  ISETP.GT.U32.AND P0, PT, R0, R2, PT ;  /* 0x000000020000720c */ /* 0x000fe40003f04070 */
[----:B------:R-:W-:Y:S02]  /*bfd0*/  ISETP.GE.AND P5, PT, R15, RZ, PT ;  /* 0x000000ff0f00720c */ /* 0x000fe40003fa6270 */
[----:B------:R-:W-:-:S02]  /*bfe0*/  ISETP.GE.AND P1, PT, R16, RZ, PT ;  /* 0x000000ff1000720c */ /* 0x000fc40003f26270 */
[----:B------:R-:W-:-:S03]  /*bff0*/  IABS R5, R11 ;  /* 0x0000000b00057213 */ /* 0x000fc60000000000 */
[--C-:B------:R-:W-:Y:S02]  /*c000*/  @!P4 IMAD.IADD R8, R8, 0x1, -R0.reuse ;  /* 0x000000010808c824 */ /* 0x100fe400078e0a00 */
[--C-:B------:R-:W-:Y:S02]  /*c010*/  @!P2 IMAD.IADD R7, R7, 0x1, -R0.reuse ;  /* 0x000000010707a824 */ /* 0x100fe400078e0a00 */
[----:B------:R-:W-:Y:S01]  /*c020*/  @!P0 IMAD.IADD R2, R2, 0x1, -R0 ;  /* 0x0000000102028824 */ /* 0x000fe200078e0a00 */
[----:B------:R-:W-:Y:S01]  /*c030*/  ISETP.GE.AND P4, PT, R11, RZ, PT ;  /* 0x000000ff0b00720c */ /* 0x000fe20003f86270 */
[----:B------:R-:W-:Y:S01]  /*c040*/  IMAD.MOV.U32 R11, RZ, RZ, R7 ;  /* 0x000000ffff0b7224 */ /* 0x000fe200078e0007 */
[----:B------:R-:W-:Y:S01]  /*c050*/  @!P5 IADD3 R8, PT, PT, -R8, RZ, RZ ;  /* 0x000000ff0808d210 */ /* 0x000fe20007ffe1ff */
[----:B------:R-:W-:Y:S02]  /*c060*/  IMAD.MOV.U32 R7, RZ, RZ, R2 ;  /* 0x000000ffff077224 */ /* 0x000fe400078e0002 */
[----:B------:R-:W-:Y:S01]  /*c070*/  @!P1 IMAD.MOV R11, RZ, RZ, -R11 ;  /* 0x000000ffff0b9224 */ /* 0x000fe200078e0a0b */
[----:B------:R0:W-:Y:S01]  /*c080*/  STL [R1+0x16c], R4 ;  /* 0x00016c0401007387 */ /* 0x0001e20000100800 */
[----:B------:R-:W-:-:S03]  /*c090*/  @!P6 IMAD.MOV R7, RZ, RZ, -R7 ;  /* 0x000000ffff07e224 */ /* 0x000fc600078e0a07 */
[----:B------:R-:W-:Y:S04]  /*c0a0*/  STL [R1+0x15c], R8 ;  /* 0x00015c0801007387 */ /* 0x000fe80000100800 */
[----:B------:R-:W4:Y:S04]  /*c0b0*/  LDL.LU R16, [R1+0x53c] ;  /* 0x00053c0001107983 */ /* 0x000f280000300800 */
[----:B------:R1:W-:Y:S04]  /*c0c0*/  STL [R1+0x160], R11 ;  /* 0x0001600b01007387 */ /* 0x0003e80000100800 */
[----:B------:R-:W-:Y:S01]  /*c0d0*/  STL [R1+0x3b0], R7 ;  /* 0x0003b00701007387 */ /* 0x000fe20000100800 */
[----:B------:R-:W-:-:S04]  /*c0e0*/  IMAD.HI.U32 R10, R21, R6, RZ ;  /* 0x00000006150a7227 */ /* 0x000fc800078e00ff */
[----:B------:R-:W-:Y:S02]  /*c0f0*/  IMAD.MOV R10, RZ, RZ, -R10 ;  /* 0x000000ffff0a7224 */ /* 0x000fe400078e0a0a */
[----:B0-----:R-:W-:-:S04]  /*c100*/  IMAD.HI.U32 R4, R21, R5, RZ ;  /* 0x0000000515047227 */ /* 0x001fc800078e00ff */
[----:B------:R-:W-:Y:S02]  /*c110*/  IMAD R6, R0, R10, R6 ;  /* 0x0000000a00067224 */ /* 0x000fe400078e0206 */
[----:B------:R-:W-:-:S04]  /*c120*/  IMAD.MOV R10, RZ, RZ, -R4 ;  /* 0x000000ffff0a7224 */ /* 0x000fc800078e0a04 */
[C---:B------:R-:W-:Y:S01]  /*c130*/  IMAD R5, R0.reuse, R10, R5 ;  /* 0x0000000a00057224 */ /* 0x040fe200078e0205 */
[----:B------:R-:W-:-:S04]  /*c140*/  ISETP.GT.U32.AND P2, PT, R0, R6, PT ;  /* 0x000000060000720c */ /* 0x000fc80003f44070 */
[----:B------:R-:W-:Y:S02]  /*c150*/  ISETP.GT.U32.AND P5, PT, R0, R5, PT ;  /* 0x000000050000720c */ /* 0x000fe40003fa4070 */
[----:B--2---:R-:W-:Y:S02]  /*c160*/  IABS R13, R29 ;  /* 0x0000001d000d7213 */ /* 0x004fe40000000000 */
[----:B------:R-:W-:Y:S02]  /*c170*/  ISETP.GE.AND P6, PT, R29, RZ, PT ;  /* 0x000000ff1d00720c */ /* 0x000fe40003fc6270 */
[----:B------:R-:W2:Y:S07]  /*c180*/  LDL.LU R29, [R1+0x538] ;  /* 0x00053800011d7983 */ /* 0x000eae0000300800 */
[----:B------:R-:W-:-:S02]  /*c190*/  @!P5 IMAD.IADD R5, R5, 0x1, -R0 ;  /* 0x000000010505d824 */ /* 0x000fc400078e0a00 */
[----:B------:R-:W-:Y:S01]  /*c1a0*/  @!P2 IMAD.IADD R6, R6, 0x1, -R0 ;  /* 0x000000010606a824 */ /* 0x000fe200078e0a00 */
[----:B------:R-:W-:Y:S02]  /*c1b0*/  IABS R9, R17 ;  /* 0x0000001100097213 */ /* 0x000fe40000000000 */
[C---:B------:R-:W-:Y:S02]  /*c1c0*/  ISETP.GT.U32.AND P5, PT, R0.reuse, R5, PT ;  /* 0x000000050000720c */ /* 0x040fe40003fa4070 */
[----:B------:R-:W-:Y:S01]  /*c1d0*/  ISETP.GT.U32.AND P2, PT, R0, R6, PT ;  /* 0x000000060000720c */ /* 0x000fe20003f44070 */
[----:B------:R-:W-:-:S04]  /*c1e0*/  IMAD.HI.U32 R4, R21, R9, RZ ;  /* 0x0000000915047227 */ /* 0x000fc800078e00ff */
[----:B------:R-:W-:Y:S01]  /*c1f0*/  IMAD.MOV R4, RZ, RZ, -R4 ;  /* 0x000000ffff047224 */ /* 0x000fe200078e0a04 */
[----:B------:R-:W-:Y:S02]  /*c200*/  ISETP.GE.AND P1, PT, R17, RZ, PT ;  /* 0x000000ff1100720c */ /* 0x000fe40003f26270 */
[----:B------:R-:W2:Y:S01]  /*c210*/  LDL.LU R17, [R1+0x540] ;  /* 0x0005400001117983 */ /* 0x000ea20000300800 */
[----:B------:R-:W-:Y:S02]  /*c220*/  IMAD R9, R0, R4, R9 ;  /* 0x0000000400097224 */ /* 0x000fe400078e0209 */
[--C-:B------:R-:W-:Y:S01]  /*c230*/  @!P5 IMAD.IADD R5, R5, 0x1, -R0.reuse ;  /* 0x000000010505d824 */ /* 0x100fe200078e0a00 */
[----:B---3--:R-:W-:Y:S01]  /*c240*/  IABS R4, R3 ;  /* 0x0000000300047213 */ /* 0x008fe20000000000 */
[----:B------:R-:W-:Y:S01]  /*c250*/  @!P2 IMAD.IADD R6, R6, 0x1, -R0 ;  /* 0x000000010606a824 */ /* 0x000fe200078e0a00 */
[----:B------:R-:W-:Y:S01]  /*c260*/  ISETP.GE.AND P2, PT, R3, RZ, PT ;  /* 0x000000ff0300720c */ /* 0x000fe20003f46270 */
[----:B------:R-:W-:Y:S01]  /*c270*/  IMAD.MOV.U32 R3, RZ, RZ, R5 ;  /* 0x000000ffff037224 */ /* 0x000fe200078e0005 */
[----:B------:R-:W3:Y:S01]  /*c280*/  LDL.LU R15, [R1+0x544] ;  /* 0x00054400010f7983 */ /* 0x000ee20000300800 */
[----:B------:R-:W-:-:S02]  /*c290*/  @!P3 IMAD.MOV R6, RZ, RZ, -R6 ;  /* 0x000000ffff06b224 */ /* 0x000fc400078e0a06 */
[----:B------:R-:W-:Y:S01]  /*c2a0*/  @!P4 IMAD.MOV R3, RZ, RZ, -R3 ;  /* 0x000000ffff03c224 */ /* 0x000fe200078e0a03 */
[----:B-1----:R-:W3:Y:S04]  /*c2b0*/  LDL.LU R11, [R1+0x548] ;  /* 0x00054800010b7983 */ /* 0x002ee80000300800 */
[----:B------:R-:W-:Y:S04]  /*c2c0*/  STL [R1+0x150], R6 ;  /* 0x0001500601007387 */ /* 0x000fe80000100800 */
[----:B------:R0:W-:Y:S04]  /*c2d0*/  STL [R1+0x154], R3 ;  /* 0x0001540301007387 */ /* 0x0001e80000100800 */
[----:B0-----:R-:W3:Y:S01]  /*c2e0*/  LDL.LU R3, [R1+0x54c] ;  /* 0x00054c0001037983 */ /* 0x001ee20000300800 */
[----:B------:R-:W-:Y:S01]  /*c2f0*/  ISETP.GT.U32.AND P0, PT, R0, R9, PT ;  /* 0x000000090000720c */ /* 0x000fe20003f04070 */
[----:B------:R-:W-:-:S04]  /*c300*/  IMAD.HI.U32 R10, R21, R13, RZ ;  /* 0x0000000d150a7227 */ /* 0x000fc800078e00ff */
[----:B------:R-:W-:-:S08]  /*c310*/  IMAD.MOV R10, RZ, RZ, -R10 ;  /* 0x000000ffff0a7224 */ /* 0x000fd000078e0a0a */
[----:B------:R-:W-:Y:S02]  /*c320*/  @!P0 IMAD.IADD R9, R9, 0x1, -R0 ;  /* 0x0000000109098824 */ /* 0x000fe400078e0a00 */
[----:B------:R-:W-:-:S03]  /*c330*/  IMAD R13, R0, R10, R13 ;  /* 0x0000000a000d7224 */ /* 0x000fc600078e020d */
[C---:B------:R-:W-:Y:S02]  /*c340*/  ISETP.GT.U32.AND P0, PT, R0.reuse, R9, PT ;  /* 0x000000090000720c */ /* 0x040fe40003f04070 */
[----:B------:R-:W-:-:S11]  /*c350*/  ISETP.GT.U32.AND P5, PT, R0, R13, PT ;  /* 0x0000000d0000720c */ /* 0x000fd60003fa4070 */
[----:B------:R-:W-:-:S04]  /*c360*/  @!P0 IMAD.IADD R9, R9, 0x1, -R0 ;  /* 0x0000000109098824 */ /* 0x000fc800078e0a00 */
[----:B------:R-:W-:Y:S02]  /*c370*/  @!P1 IMAD.MOV R9, RZ, RZ, -R9 ;  /* 0x000000ffff099224 */ /* 0x000fe400078e0a09 */
[----:B------:R-:W-:-:S03]  /*c380*/  @!P5 IMAD.IADD R13, R13, 0x1, -R0 ;  /* 0x000000010d0dd824 */ /* 0x000fc600078e0a00 */
[----:B------:R0:W-:Y:S01]  /*c390*/  STL [R1+0x390], R9 ;  /* 0x0003900901007387 */ /* 0x0001e20000100800 */
[----:B------:R-:W-:-:S04]  /*c3a0*/  IMAD.HI.U32 R7, R21, R4, RZ ;  /* 0x0000000415077227 */ /* 0x000fc800078e00ff */
[----:B------:R-:W-:Y:S01]  /*c3b0*/  IMAD.MOV R7, RZ, RZ, -R7 ;  /* 0x000000ffff077224 */ /* 0x000fe200078e0a07 */
[----:B----4-:R-:W-:Y:S02]  /*c3c0*/  IABS R8, R14 ;  /* 0x0000000e00087213 */ /* 0x010fe40000000000 */
[----:B--2---:R-:W-:Y:S02]  /*c3d0*/  IABS R6, R29 ;  /* 0x0000001d00067213 */ /* 0x004fe40000000000 */
[----:B------:R-:W-:Y:S01]  /*c3e0*/  ISETP.GE.AND P5, PT, R29, RZ, PT ;  /* 0x000000ff1d00720c */ /* 0x000fe20003fa6270 */
[----:B------:R-:W-:Y:S02]  /*c3f0*/  IMAD.MOV.U32 R29, RZ, RZ, R28 ;  /* 0x000000ffff1d7224 */ /* 0x000fe400078e001c */
[----:B------:R-:W2:Y:S01]  /*c400*/  LDL.LU R28, [R1+0x550] ;  /* 0x00055000011c7983 */ /* 0x000ea20000300800 */
[----:B------:R-:W-:Y:S02]  /*c410*/  IMAD R4, R0, R7, R4 ;  /* 0x0000000700047224 */ /* 0x000fe400078e0204 */
[----:B------:R-:W-:-:S03]  /*c420*/  IMAD.HI.U32 R2, R21, R8, RZ ;  /* 0x0000000815027227 */ /* 0x000fc600078e00ff */
[----:B------:R-:W-:Y:S01]  /*c430*/  ISETP.GT.U32.AND P3, PT, R0, R4, PT ;  /* 0x000000040000720c */ /* 0x000fe20003f64070 */
[----:B------:R-:W-:-:S04]  /*c440*/  IMAD.MOV R2, RZ, RZ, -R2 ;  /* 0x000000ffff027224 */ /* 0x000fc800078e0a02 */
[----:B------:R-:W-:Y:S01]  /*c450*/  IMAD R8, R0, R2, R8 ;  /* 0x0000000200087224 */ /* 0x000fe200078e0208 */
[----:B------:R-:W-:Y:S01]  /*c460*/  IABS R2, R16 ;  /* 0x0000001000027213 */ /* 0x000fe20000000000 */
[----:B------:R-:W-:-:S03]  /*c470*/  IMAD.HI.U32 R10, R21, R6, RZ ;  /* 0x00000006150a7227 */ /* 0x000fc600078e00ff */
[----:B------:R-:W-:-:S03]  /*c480*/  ISETP.GT.U32.AND P0, PT, R0, R8, PT ;  /* 0x000000080000720c */ /* 0x000fc60003f04070 */
[----:B------:R-:W-:Y:S01]  /*c490*/  @!P3 IMAD.IADD R4, R4, 0x1, -R0 ;  /* 0x000000010404b824 */ /* 0x000fe200078e0a00 */
[----:B------:R-:W-:Y:S01]  /*c4a0*/  ISETP.GT.U32.AND P3, PT, R0, R13, PT ;  /* 0x0000000d0000720c */ /* 0x000fe20003f64070 */
[----:B------:R-:W-:-:S03]  /*c4b0*/  IMAD.HI.U32 R5, R21, R2, RZ ;  /* 0x0000000215057227 */ /* 0x000fc600078e00ff */
[C---:B------:R-:W-:Y:S01]  /*c4c0*/  ISETP.GT.U32.AND P1, PT, R0.reuse, R4, PT ;  /* 0x000000040000720c */ /* 0x040fe20003f24070 */
[----:B------:R-:W-:Y:S02]  /*c4d0*/  IMAD.MOV R10, RZ, RZ, -R10 ;  /* 0x000000ffff0a7224 */ /* 0x000fe400078e0a0a */
[----:B------:R-:W-:Y:S02]  /*c4e0*/  IMAD.MOV R5, RZ, RZ, -R5 ;  /* 0x000000ffff057224 */ /* 0x000fe400078e0a05 */
[----:B------:R-:W-:Y:S02]  /*c4f0*/  IMAD R6, R0, R10, R6 ;  /* 0x0000000a00067224 */ /* 0x000fe400078e0206 */
[----:B------:R-:W-:Y:S02]  /*c500*/  @!P0 IMAD.IADD R8, R8, 0x1, -R0 ;  /* 0x0000000108088824 */ /* 0x000fe400078e0a00 */
[C---:B------:R-:W-:Y:S02]  /*c510*/  IMAD R2, R0.reuse, R5, R2 ;  /* 0x0000000500027224 */ /* 0x040fe400078e0202 */
[----:B------:R-:W-:Y:S01]  /*c520*/  @!P3 IMAD.IADD R13, R13, 0x1, -R0 ;  /* 0x000000010d0db824 */ /* 0x000fe200078e0a00 */
[----:B------:R-:W-:-:S02]  /*c530*/  ISETP.GT.U32.AND P3, PT, R0, R6, PT ;  /* 0x000000060000720c */ /* 0x000fc40003f64070 */
[----:B---3--:R-:W-:Y:S01]  /*c540*/  IABS R10, R15 ;  /* 0x0000000f000a7213 */ /* 0x008fe20000000000 */
[----:B------:R-:W-:Y:S01]  /*c550*/  @!P1 IMAD.IADD R4, R4, 0x1, -R0 ;  /* 0x0000000104049824 */ /* 0x000fe200078e0a00 */
[----:B------:R-:W-:Y:S02]  /*c560*/  IABS R7, R17 ;  /* 0x0000001100077213 */ /* 0x000fe40000000000 */
[C---:B------:R-:W-:Y:S02]  /*c570*/  ISETP.GT.U32.AND P0, PT, R0.reuse, R8, PT ;  /* 0x000000080000720c */ /* 0x040fe40003f04070 */
[----:B------:R-:W-:Y:S02]  /*c580*/  ISETP.GT.U32.AND P1, PT, R0, R2, PT ;  /* 0x000000020000720c */ /* 0x000fe40003f24070 */
[----:B------:R-:W-:Y:S01]  /*c590*/  ISETP.GE.AND P4, PT, R14, RZ, PT ;  /* 0x000000ff0e00720c */ /* 0x000fe20003f86270 */
[----:B------:R-:W-:Y:S01]  /*c5a0*/  IMAD.HI.U32 R14, R21, R10, RZ ;  /* 0x0000000a150e7227 */ /* 0x000fe200078e00ff */
[----:B------:R-:W-:-:S03]  /*c5b0*/  IABS R5, R3 ;  /* 0x0000000300057213 */ /* 0x000fc60000000000 */
[----:B------:R-:W-:-:S04]  /*c5c0*/  IMAD.HI.U32 R12, R21, R7, RZ ;  /* 0x00000007150c7227 */ /* 0x000fc800078e00ff */
[----:B------:R-:W-:Y:S02]  /*c5d0*/  IMAD.MOV R14, RZ, RZ, -R14 ;  /* 0x000000ffff0e7224 */ /* 0x000fe400078e0a0e */
[----:B------:R-:W-:Y:S02]  /*c5e0*/  IMAD.MOV R12, RZ, RZ, -R12 ;  /* 0x000000ffff0c7224 */ /* 0x000fe400078e0a0c */
[----:B------:R-:W-:Y:S02]  /*c5f0*/  @!P3 IMAD.IADD R6, R6, 0x1, -R0 ;  /* 0x000000010606b824 */ /* 0x000fe400078e0a00 */
[----:B------:R-:W-:Y:S02]  /*c600*/  @!P6 IMAD.MOV R13, RZ, RZ, -R13 ;  /* 0x000000ffff0de224 */ /* 0x000fe400078e0a0d */
[C---:B------:R-:W-:Y:S02]  /*c610*/  IMAD R10, R0.reuse, R14, R10 ;  /* 0x0000000e000a7224 */ /* 0x040fe400078e020a */
[----:B------:R-:W-:-:S02]  /*c620*/  IMAD R7, R0, R12, R7 ;  /* 0x0000000c00077224 */ /* 0x000fc400078e0207 */
[----:B------:R-:W-:Y:S01]  /*c630*/  IMAD.HI.U32 R14, R21, R5, RZ ;  /* 0x00000005150e7227 */ /* 0x000fe200078e00ff */
[----:B0-----:R-:W-:Y:S01]  /*c640*/  IABS R9, R11 ;  /* 0x0000000b00097213 */ /* 0x001fe20000000000 */
[----:B------:R-:W-:Y:S02]  /*c650*/  STL [R1+0x14c], R13 ;  /* 0x00014c0d01007387 */ /* 0x000fe40000100800 */
[----:B------:R-:W-:Y:S02]  /*c660*/  @!P2 IMAD.MOV R4, RZ, RZ, -R4 ;  /* 0x000000ffff04a224 */ /* 0x000fe400078e0a04 */
[--C-:B------:R-:W-:Y:S01]  /*c670*/  @!P0 IMAD.IADD R8, R8, 0x1, -R0.reuse ;  /* 0x0000000108088824 */ /* 0x100fe200078e0a00 */
[----:B------:R-:W-:Y:S01]  /*c680*/  ISETP.GE.AND P0, PT, R16, RZ, PT ;  /* 0x000000ff1000720c */ /* 0x000fe20003f06270 */
[----:B------:R-:W-:Y:S01]  /*c690*/  @!P1 IMAD.IADD R2, R2, 0x1, -R0 ;  /* 0x0000000102029824 */ /* 0x000fe200078e0a00 */
[----:B------:R-:W-:Y:S01]  /*c6a0*/  ISETP.GT.U32.AND P1, PT, R0, R6, PT ;  /* 0x000000060000720c */ /* 0x000fe20003f24070 */
[----:B------:R-:W3:Y:S01]  /*c6b0*/  LDL.LU R16, [R1+0x554] ;  /* 0x0005540001107983 */ /* 0x000ee20000300800 */
[----:B------:R-:W-:-:S02]  /*c6c0*/  ISETP.GE.AND P6, PT, R17, RZ, PT ;  /* 0x000000ff1100720c */ /* 0x000fc40003fc6270 */
[----:B------:R-:W-:Y:S01]  /*c6d0*/  ISETP.GT.U32.AND P3, PT, R0, R7, PT ;  /* 0x000000070000720c */ /* 0x000fe20003f64070 */
[----:B------:R-:W4:Y:S01]  /*c6e0*/  LDL.LU R17, [R1+0x558] ;  /* 0x0005580001117983 */ /* 0x000f220000300800 */
[----:B------:R-:W-:Y:S01]  /*c6f0*/  IADD3 R14, PT, PT, -R14, RZ, RZ ;  /* 0x000000ff0e0e7210 */ /* 0x000fe20007ffe1ff */
[----:B------:R-:W-:Y:S02]  /*c700*/  IMAD.HI.U32 R12, R21, R9, RZ ;  /* 0x00000009150c7227 */ /* 0x000fe400078e00ff */
[----:B------:R0:W-:Y:S02]  /*c710*/  STL [R1+0x144], R4 ;  /* 0x0001440401007387 */ /* 0x0001e40000100800 */
[----:B------:R-:W-:Y:S02]  /*c720*/  IMAD.MOV R12, RZ, RZ, -R12 ;  /* 0x000000ffff0c7224 */ /* 0x000fe400078e0a0c */
[----:B0-----:R-:W-:Y:S02]  /*c730*/  IMAD.MOV.U32 R4, RZ, RZ, R8 ;  /* 0x000000ffff047224 */ /* 0x001fe400078e0008 */
[----:B------:R-:W-:-:S02]  /*c740*/  IMAD R8, R0, R14, R5 ;  /* 0x0000000e00087224 */ /* 0x000fc400078e0205 */
[----:B------:R-:W-:Y:S01]  /*c750*/  IMAD.MOV.U32 R5, RZ, RZ, R4 ;  /* 0x000000ffff057224 */ /* 0x000fe200078e0004 */
[C---:B------:R-:W-:Y:S01]  /*c760*/  ISETP.GT.U32.AND P2, PT, R0.reuse, R2, PT ;  /* 0x000000020000720c */ /* 0x040fe20003f44070 */
[----:B------:R-:W-:Y:S02]  /*c770*/  IMAD R9, R0, R12, R9 ;  /* 0x0000000c00097224 */ /* 0x000fe400078e0209 */
[----:B------:R-:W-:Y:S02]  /*c780*/  @!P4 IMAD.MOV R5, RZ, RZ, -R5 ;  /* 0x000000ffff05c224 */ /* 0x000fe400078e0a05 */
[--C-:B------:R-:W-:Y:S01]  /*c790*/  @!P1 IMAD.IADD R6, R6, 0x1, -R0.reuse ;  /* 0x0000000106069824 */ /* 0x100fe200078e0a00 */
[C---:B------:R-:W-:Y:S01]  /*c7a0*/  ISETP.GT.U32.AND P1, PT, R0.reuse, R10, PT ;  /* 0x0000000a0000720c */ /* 0x040fe20003f24070 */
[----:B------:R-:W-:Y:S01]  /*c7b0*/  @!P3 IMAD.IADD R7, R7, 0x1, -R0 ;  /* 0x000000010707b824 */ /* 0x000fe200078e0a00 */
[----:B------:R-:W-:Y:S04]  /*c7c0*/  STL [R1+0x140], R4 ;  /* 0x0001400401007387 */ /* 0x000fe80000100800 */
[----:B------:R-:W-:Y:S01]  /*c7d0*/  @!P4 STL [R1+0x140], R5 ;  /* 0x000140050100c387 */ /* 0x000fe20000100800 */
[----:B------:R-:W-:-:S02]  /*c7e0*/  ISETP.GT.U32.AND P4, PT, R0, R9, PT ;  /* 0x000000090000720c */ /* 0x000fc40003f84070 */
[----:B------:R-:W-:Y:S01]  /*c7f0*/  ISETP.GT.U32.AND P3, PT, R0, R7, PT ;  /* 0x000000070000720c */ /* 0x000fe20003f64070 */
[----:B------:R-:W-:Y:S02]  /*c800*/  IMAD.MOV.U32 R12, RZ, RZ, R6 ;  /* 0x000000ffff0c7224 */ /* 0x000fe400078e0006 */
[--C-:B------:R-:W-:Y:S02]  /*c810*/  @!P2 IMAD.IADD R2, R2, 0x1, -R0.reuse ;  /* 0x000000010202a824 */ /* 0x100fe400078e0a00 */
[----:B------:R-:W-:Y:S02]  /*c820*/  @!P1 IMAD.IADD R10, R10, 0x1, -R0 ;  /* 0x000000010a0a9824 */ /* 0x000fe400078e0a00 */
[----:B------:R-:W-:Y:S02]  /*c830*/  @!P5 IMAD.MOV R12, RZ, RZ, -R12 ;  /* 0x000000ffff0cd224 */ /* 0x000fe400078e0a0c */
[----:B------:R-:W-:Y:S02]  /*c840*/  @!P0 IMAD.MOV R2, RZ, RZ, -R2 ;  /* 0x000000ffff028224 */ /* 0x000fe400078e0a02 */
[--C-:B------:R-:W-:Y:S01]  /*c850*/  @!P4 IMAD.IADD R9, R9, 0x1, -R0.reuse ;  /* 0x000000010909c824 */ /* 0x100fe200078e0a00 */
[----:B------:R-:W-:Y:S01]  /*c860*/  ISETP.GT.U32.AND P4, PT, R0, R10, PT ;  /* 0x0000000a0000720c */ /* 0x000fe20003f84070 */
[----:B------:R-:W-:Y:S01]  /*c870*/  @!P3 IMAD.IADD R7, R7, 0x1, -R0 ;  /* 0x000000010707b824 */ /* 0x000fe200078e0a00 */
[----:B------:R-:W-:Y:S04]  /*c880*/  STL [R1+0x13c], R12 ;  /* 0x00013c0c01007387 */ /* 0x000fe80000100800 */
[----:B------:R0:W-:Y:S01]  /*c890*/  STL [R1+0x138], R2 ;  /* 0x0001380201007387 */ /* 0x0001e20000100800 */
[----:B------:R-:W-:-:S03]  /*c8a0*/  ISETP.GE.AND P1, PT, R3, RZ, PT ;  /* 0x000000ff0300720c */ /* 0x000fc60003f26270 */
[----:B------:R-:W4:Y:S01]  /*c8b0*/  LDL.LU R3, [R1+0x564] ;  /* 0x0005640001037983 */ /* 0x000f220000300800 */
[----:B0-----:R-:W-:-:S04]  /*c8c0*/  IMAD.MOV.U32 R2, RZ, RZ, R7 ;  /* 0x000000ffff027224 */ /* 0x001fc800078e0007 */
[----:B------:R-:W-:Y:S02]  /*c8d0*/  @!P6 IMAD.MOV R2, RZ, RZ, -R2 ;  /* 0x000000ffff02e224 */ /* 0x000fe400078e0a02 */
[----:B------:R-:W-:-:S03]  /*c8e0*/  @!P4 IMAD.IADD R10, R10, 0x1, -R0 ;  /* 0x000000010a0ac824 */ /* 0x000fc600078e0a00 */
[----:B------:R-:W-:Y:S01]  /*c8f0*/  STL [R1+0x134], R2 ;  /* 0x0001340201007387 */ /* 0x000fe20000100800 */
[----:B--2---:R-:W-:Y:S02]  /*c900*/  IABS R13, R28 ;  /* 0x0000001c000d7213 */ /* 0x004fe40000000000 */
[----:B------:R-:W-:Y:S02]  /*c910*/  ISETP.GE.AND P4, PT, R28, RZ, PT ;  /* 0x000000ff1c00720c */ /* 0x000fe40003f86270 */
[----:B------:R-:W2:Y:S01]  /*c920*/  LDL.LU R28, [R1+0x560] ;  /* 0x00056000011c7983 */ /* 0x000ea20000300800 */
[----:B------:R-:W-:Y:S01]  /*c930*/  IMAD.HI.U32 R4, R21, R13, RZ ;  /* 0x0000000d15047227 */ /* 0x000fe200078e00ff */
[----:B------:R-:W-:-:S03]  /*c940*/  ISETP.GT.U32.AND P2, PT, R0, R8, PT ;  /* 0x000000080000720c */ /* 0x000fc60003f44070 */
[----:B------:R-:W-:-:S04]  /*c950*/  IMAD.MOV R4, RZ, RZ, -R4 ;  /* 0x000000ffff047224 */ /* 0x000fc800078e0a04 */
[C---:B------:R-:W-:Y:S01]  /*c960*/  IMAD R6, R0.reuse, R4, R13 ;  /* 0x0000000400067224 */ /* 0x040fe200078e020d */
[----:B------:R-:W-:Y:S02]  /*c970*/  ISETP.GE.AND P3, PT, R11, RZ, PT ;  /* 0x000000ff0b00720c */ /* 0x000fe40003f66270 */
[----:B------:R-:W2:Y:S02]  /*c980*/  LDL.LU R11, [R1+0x568] ;  /* 0x00056800010b7983 */ /* 0x000ea40000300800 */
[----:B------:R-:W-:Y:S01]  /*c990*/  ISETP.GT.U32.AND P6, PT, R0, R6, PT ;  /* 0x000000060000720c */ /* 0x000fe20003fc4070 */
[----:B------:R-:W-:-:S05]  /*c9a0*/  @!P2 IMAD.IADD R8, R8, 0x1, -R0 ;  /* 0x000000010808a824 */ /* 0x000fca00078e0a00 */
[----:B------:R-:W-:-:S07]  /*c9b0*/  ISETP.GT.U32.AND P2, PT, R0, R8, PT ;  /* 0x000000080000720c */ /* 0x000fce0003f44070 */
[----:B------:R-:W-:Y:S01]  /*c9c0*/  @!P6 IMAD.IADD R6, R6, 0x1, -R0 ;  /* 0x000000010606e824 */ /* 0x000fe200078e0a00 */
[----:B------:R-:W-:-:S04]  /*c9d0*/  ISETP.GT.U32.AND P0, PT, R0, R9, PT ;  /* 0x000000090000720c */ /* 0x000fc80003f04070 */
[----:B------:R-:W-:Y:S01]  /*c9e0*/  ISETP.GT.U32.AND P6, PT, R0, R6, PT ;  /* 0x000000060000720c */ /* 0x000fe20003fc4070 */
[----:B------:R-:W-:Y:S01]  /*c9f0*/  @!P2 IMAD.IADD R8, R8, 0x1, -R0 ;  /* 0x000000010808a824 */ /* 0x000fe200078e0a00 */
[----:B------:R-:W-:-:S07]  /*ca00*/  ISETP.GE.AND P5, PT, R15, RZ, PT ;  /* 0x000000ff0f00720c */ /* 0x000fce0003fa6270 */
[----:B------:R-:W-:-:S04]  /*ca10*/  @!P0 IMAD.IADD R9, R9, 0x1, -R0 ;  /* 0x0000000109098824 */ /* 0x000fc800078e0a00 */
[----:B------:R-:W-:Y:S01]  /*ca20*/  @!P6 IMAD.IADD R6, R6, 0x1, -R0 ;  /* 0x000000010606e824 */ /* 0x000fe200078e0a00 */
[----:B---3--:R-:W-:-:S05]  /*ca30*/  IABS R5, R16 ;  /* 0x0000001000057213 */ /* 0x008fca0000000000 */
[----:B------:R-:W-:-:S04]  /*ca40*/  IMAD.HI.U32 R13, R21, R5, RZ ;  /* 0x00000005150d7227 */ /* 0x000fc800078e00ff */
[----:B------:R-:W-:-:S04]  /*ca50*/  IMAD.MOV R13, RZ, RZ, -R13 ;  /* 0x000000ffff0d7224 */ /* 0x000fc800078e0a0d */
[----:B------:R-:W-:-:S05]  /*ca60*/  IMAD R5, R0, R13, R5 ;  /* 0x0000000d00057224 */ /* 0x000fca00078e0205 */
[----:B------:R-:W-:Y:S01]  /*ca70*/  ISETP.GT.U32.AND P2, PT, R0, R5, PT ;  /* 0x000000050000720c */ /* 0x000fe20003f44070 */
[----:B------:R-:W-:Y:S02]  /*ca80*/  IMAD.MOV.U32 R13, RZ, RZ, R8 ;  /* 0x000000ffff0d7224 */ /* 0x000fe400078e0008 */
[----:B------:R-:W-:Y:S02]  /*ca90*/  IMAD.MOV.U32 R8, RZ, RZ, R6 ;  /* 0x000000ffff087224 */ /* 0x000fe400078e0006 */
[----:B------:R-:W-:Y:S02]  /*caa0*/  @!P5 IMAD.MOV R10, RZ, RZ, -R10 ;  /* 0x000000ffff0ad224 */ /* 0x000fe400078e0a0a */
[----:B------:R-:W-:Y:S02]  /*cab0*/  @!P3 IMAD.MOV R9, RZ, RZ, -R9 ;  /* 0x000000ffff09b224 */ /* 0x000fe400078e0a09 */
[----:B------:R-:W-:-:S04]  /*cac0*/  @!P1 IMAD.MOV R13, RZ, RZ, -R13 ;  /* 0x000000ffff0d9224 */ /* 0x000fc800078e0a0d */
[----:B------:R-:W-:Y:S02]  /*cad0*/  @!P2 IMAD.IADD R5, R5, 0x1, -R0 ;  /* 0x000000010505a824 */ /* 0x000fe400078e0a00 */
[----:B------:R-:W-:Y:S01]  /*cae0*/  @!P4 IMAD.MOV R8, RZ, RZ, -R8 ;  /* 0x000000ffff08c224 */ /* 0x000fe200078e0a08 */
[----:B------:R-:W-:Y:S02]  /*caf0*/  STL [R1+0x130], R10 ;  /* 0x0001300a01007387 */ /* 0x000fe40000100800 */
[----:B------:R-:W-:Y:S02]  /*cb00*/  ISETP.GT.U32.AND P2, PT, R0, R5, PT ;  /* 0x000000050000720c */ /* 0x000fe40003f44070 */
[----:B------:R-:W-:Y:S01]  /*cb10*/  STL [R1+0x120], R9 ;  /* 0x0001200901007387 */ /* 0x000fe20000100800 */
[----:B----4-:R-:W-:Y:S02]  /*cb20*/  IABS R4, R17 ;  /* 0x0000001100047213 */ /* 0x010fe40000000000 */
[----:B------:R-:W-:Y:S01]  /*cb30*/  ISETP.GE.AND P3, PT, R17, RZ, PT ;  /* 0x000000ff1100720c */ /* 0x000fe20003f66270 */
[----:B------:R0:W-:Y:S01]  /*cb40*/  STL [R1+0x12c], R13 ;  /* 0x00012c0d01007387 */ /* 0x0001e20000100800 */
[----:B------:R-:W-:-:S02]  /*cb50*/  IABS R12, R29 ;  /* 0x0000001d000c7213 */ /* 0x000fc40000000000 */
[----:B------:R-:W-:Y:S01]  /*cb60*/  ISETP.GE.AND P1, PT, R29, RZ, PT ;  /* 0x000000ff1d00720c */ /* 0x000fe20003f26270 */
[----:B------:R1:W-:Y:S04]  /*cb70*/  STL [R1+0x128], R8 ;  /* 0x0001280801007387 */ /* 0x0003e80000100800 */
[----:B------:R-:W3:Y:S04]  /*cb80*/  LDL.LU R17, [R1+0x56c] ;  /* 0x00056c0001117983 */ /* 0x000ee80000300800 */
[----:B------:R-:W4:Y:S01]  /*cb90*/  LDL.LU R29, [R1+0x574] ;  /* 0x00057400011d7983 */ /* 0x000f220000300800 */
[----:B------:R-:W-:Y:S01]  /*cba0*/  @!P2 IMAD.IADD R5, R5, 0x1, -R0 ;  /* 0x000000010505a824 */ /* 0x000fe200078e0a00 */
[----:B0-----:R-:W-:-:S02]  /*cbb0*/  IABS R13, R3 ;  /* 0x00000003000d7213 */ /* 0x001fc40000000000 */
[----:B------:R-:W-:Y:S01]  /*cbc0*/  ISETP.GE.AND P2, PT, R3, RZ, PT ;  /* 0x000000ff0300720c */ /* 0x000fe20003f46270 */
[----:B------:R-:W-:Y:S01]  /*cbd0*/  IMAD.MOV.U32 R3, RZ, RZ, R20 ;  /* 0x000000ffff037224 */ /* 0x000fe200078e0014 */
[----:B--2---:R-:W-:Y:S02]  /*cbe0*/  IABS R14, R28 ;  /* 0x0000001c000e7213 */ /* 0x004fe40000000000 */
[----:B------:R-:W-:Y:S02]  /*cbf0*/  ISETP.GE.AND P4, PT, R28, RZ, PT ;  /* 0x000000ff1c00720c */ /* 0x000fe40003f86270 */
[----:B------:R-:W2:Y:S04]  /*cc00*/  LDL.LU R28, [R1+0x570] ;  /* 0x00057000011c7983 */ /* 0x000ea80000300800 */
[----:B------:R-:W2:Y:S01]  /*cc10*/  LDL R20, [R1+0x578] ;  /* 0x0005780001147983 */ /* 0x000ea20000100800 */
[----:B------:R-:W-:-:S04]  /*cc20*/  IMAD.HI.U32 R2, R21, R4, RZ ;  /* 0x0000000415027227 */ /* 0x000fc800078e00ff */
[----:B------:R-:W-:Y:S02]  /*cc30*/  IMAD.MOV.U32 R7, RZ, RZ, R12 ;  /* 0x000000ffff077224 */ /* 0x000fe400078e000c */
[----:B------:R-:W-:-:S04]  /*cc40*/  IMAD.MOV R12, RZ, RZ, -R2 ;  /* 0x000000ffff0c7224 */ /* 0x000fc800078e0a02 */
[----:B------:R-:W-:-:S05]  /*cc50*/  IMAD R4, R0, R12, R4 ;  /* 0x0000000c00047224 */ /* 0x000fca00078e0204 */
[----:B------:R-:W-:Y:S01]  /*cc60*/  ISETP.GT.U32.AND P5, PT, R0, R4, PT ;  /* 0x000000040000720c */ /* 0x000fe20003fa4070 */
[----:B------:R-:W-:-:S04]  /*cc70*/  IMAD.HI.U32 R2, R21, R7, RZ ;  /* 0x0000000715027227 */ /* 0x000fc800078e00ff */
[----:B------:R-:W-:Y:S02]  /*cc80*/  IMAD.MOV R2, RZ, RZ, -R2 ;  /* 0x000000ffff027224 */ /* 0x000fe400078e0a02 */
[----:B------:R-:W-:-:S04]  /*cc90*/  IMAD.HI.U32 R6, R21, R14, RZ ;  /* 0x0000000e15067227 */ /* 0x000fc800078e00ff */
[----:B------:R-:W-:Y:S02]  /*cca0*/  IMAD R2, R0, R2, R7 ;  /* 0x0000000200027224 */ /* 0x000fe400078e0207 */
[----:B------:R-:W-:Y:S01]  /*ccb0*/  @!P5 IMAD.IADD R4, R4, 0x1, -R0 ;  /* 0x000000010404d824 */ /* 0x000fe200078e0a00 */
[----:B------:R-:W-:Y:S02]  /*ccc0*/  IADD3 R6, PT, PT, -R6, RZ, RZ ;  /* 0x000000ff06067210 */ /* 0x000fe40007ffe1ff */
[C---:B------:R-:W-:Y:S02]  /*ccd0*/  ISETP.GT.U32.AND P6, PT, R0.reuse, R2, PT ;  /* 0x000000020000720c */ /* 0x040fe40003fc4070 */
[C---:B------:R-:W-:Y:S01]  /*cce0*/  ISETP.GT.U32.AND P5, PT, R0.reuse, R4, PT ;  /* 0x000000040000720c */ /* 0x040fe20003fa4070 */
[----:B------:R-:W-:Y:S01]  /*ccf0*/  IMAD R14, R0, R6, R14 ;  /* 0x00000006000e7224 */ /* 0x000fe200078e020e */
[----:B------:R-:W-:-:S09]  /*cd00*/  ISETP.GE.AND P0, PT, R16, RZ, PT ;  /* 0x000000ff1000720c */ /* 0x000fd20003f06270 */
[--C-:B------:R-:W-:Y:S01]  /*cd10*/  @!P6 IMAD.IADD R2, R2, 0x1, -R0.reuse ;  /* 0x000000010202e824 */ /* 0x100fe200078e0a00 */
[----:B------:R-:W-:Y:S01]  /*cd20*/  IABS R12, R11 ;  /* 0x0000000b000c7213 */ /* 0x000fe20000000000 */
[----:B------:R-:W-:Y:S01]  /*cd30*/  @!P5 IMAD.IADD R4, R4, 0x1, -R0 ;  /* 0x000000010404d824 */ /* 0x000fe200078e0a00 */
[C---:B------:R-:W-:Y:S01]  /*cd40*/  ISETP.GT.U32.AND P5, PT, R0.reuse, R14, PT ;  /* 0x0000000e0000720c */ /* 0x040fe20003fa4070 */
[C---:B------:R-:W-:Y:S01]  /*cd50*/  IMAD.HI.U32 R6, R21.reuse, R13, RZ ;  /* 0x0000000d15067227 */ /* 0x040fe200078e00ff */
[----:B------:R-:W-:Y:S01]  /*cd60*/  ISETP.GT.U32.AND P6, PT, R0, R2, PT ;  /* 0x000000020000720c */ /* 0x000fe20003fc4070 */
[----:B------:R-:W2:Y:S02]  /*cd70*/  LDL.LU R16, [R1+0x57c] ;  /* 0x00057c0001107983 */ /* 0x000ea40000300800 */
[----:B------:R-:W-:-:S08]  /*cd80*/  IMAD.HI.U32 R7, R21, R12, RZ ;  /* 0x0000000c15077227 */ /* 0x000fd000078e00ff */
[----:B------:R-:W-:Y:S02]  /*cd90*/  @!P5 IMAD.IADD R14, R14, 0x1, -R0 ;  /* 0x000000010e0ed824 */ /* 0x000fe400078e0a00 */
[----:B------:R-:W-:Y:S02]  /*cda0*/  IMAD.MOV.U32 R9, RZ, RZ, R5 ;  /* 0x000000ffff097224 */ /* 0x000fe400078e0005 */
[----:B------:R-:W-:Y:S01]  /*cdb0*/  IMAD.MOV R6, RZ, RZ, -R6 ;  /* 0x000000ffff067224 */ /* 0x000fe200078e0a06 */
[----:B------:R-:W-:Y:S01]  /*cdc0*/  ISETP.GT.U32.AND P5, PT, R0, R14, PT ;  /* 0x0000000e0000720c */ /* 0x000fe20003fa4070 */
[----:B------:R-:W-:Y:S02]  /*cdd0*/  @!P6 IMAD.IADD R2, R2, 0x1, -R0 ;  /* 0x000000010202e824 */ /* 0x000fe400078e0a00 */
[----:B-1----:R-:W-:Y:S02]  /*cde0*/  IMAD.MOV.U32 R8, RZ, RZ, R4 ;  /* 0x000000ffff087224 */ /* 0x002fe400078e0004 */
[----:B------:R-:W-:-:S02]  /*cdf0*/  IMAD.MOV R5, RZ, RZ, -R7 ;  /* 0x000000ffff057224 */ /* 0x000fc400078e0a07 */
[----:B------:R-:W-:Y:S02]  /*ce00*/  @!P0 IMAD.MOV R9, RZ, RZ, -R9 ;  /* 0x000000ffff098224 */ /* 0x000fe400078e0a09 */
[C---:B------:R-:W-:Y:S02]  /*ce10*/  IMAD R13, R0.reuse, R6, R13 ;  /* 0x00000006000d7224 */ /* 0x040fe400078e020d */
[----:B------:R-:W-:Y:S02]  /*ce20*/  IMAD.MOV.U32 R7, RZ, RZ, R2 ;  /* 0x000000ffff077224 */ /* 0x000fe400078e0002 */
[----:B------:R-:W-:Y:S01]  /*ce30*/  @!P3 IMAD.MOV R8, RZ, RZ, -R8 ;  /* 0x000000ffff08b224 */ /* 0x000fe200078e0a08 */
[----:B------:R-:W-:Y:S01]  /*ce40*/  STL [R1+0x124], R9 ;  /* 0x0001240901007387 */ /* 0x000fe20000100800 */
[C---:B------:R-:W-:Y:S02]  /*ce50*/  IMAD R12, R0.reuse, R5, R12 ;  /* 0x00000005000c7224 */ /* 0x040fe400078e020c */
[----:B------:R-:W-:Y:S01]  /*ce60*/  @!P1 IMAD.MOV R7, RZ, RZ, -R7 ;  /* 0x000000ffff079224 */ /* 0x000fe200078e0a07 */
[----:B------:R-:W-:Y:S01]  /*ce70*/  ISETP.GT.U32.AND P1, PT, R0, R13, PT ;  /* 0x0000000d0000720c */ /* 0x000fe20003f24070 */
[----:B------:R4:W-:Y:S01]  /*ce80*/  STL [R1+0x2f8], R8 ;  /* 0x0002f80801007387 */ /* 0x0009e20000100800 */
[----:B------:R-:W-:Y:S01]  /*ce90*/  ISETP.GE.AND P0, PT, R11, RZ, PT ;  /* 0x000000ff0b00720c */ /* 0x000fe20003f06270 */
[----:B------:R-:W-:-:S02]  /*cea0*/  @!P5 IMAD.IADD R14, R14, 0x1, -R0 ;  /* 0x000000010e0ed824 */ /* 0x000fc400078e0a00 */
[----:B------:R-:W2:Y:S01]  /*ceb0*/  LDL.LU R11, [R1+0x580] ;  /* 0x00058000010b7983 */ /* 0x000ea20000300800 */
[----:B------:R-:W-:-:S07]  /*cec0*/  ISETP.GT.U32.AND P5, PT, R0, R12, PT ;  /* 0x0000000c0000720c */ /* 0x000fce0003fa4070 */
[----:B------:R-:W-:-:S06]  /*ced0*/  @!P1 IMAD.IADD R13, R13, 0x1, -R0 ;  /* 0x000000010d0d9824 */ /* 0x000fcc00078e0a00 */
[----:B------:R-:W-:Y:S01]  /*cee0*/  @!P5 IMAD.IADD R12, R12, 0x1, -R0 ;  /* 0x000000010c0cd824 */ /* 0x000fe200078e0a00 */
[----:B------:R-:W-:Y:S01]  /*cef0*/  ISETP.GT.U32.AND P5, PT, R0, R13, PT ;  /* 0x0000000d0000720c */ /* 0x000fe20003fa4070 */
[----:B------:R-:W-:-:S04]  /*cf00*/  IMAD.MOV.U32 R15, RZ, RZ, R14 ;  /* 0x000000ffff0f7224 */ /* 0x000fc800078e000e */
[----:B------:R-:W-:-:S08]  /*cf10*/  @!P4 IMAD.MOV R15, RZ, RZ, -R15 ;  /* 0x000000ffff0fc224 */ /* 0x000fd000078e0a0f */
[----:B------:R-:W-:Y:S01]  /*cf20*/  @!P5 IMAD.IADD R13, R13, 0x1, -R0 ;  /* 0x000000010d0dd824 */ /* 0x000fe200078e0a00 */
[----:B----4-:R-:W-:Y:S02]  /*cf30*/  IABS R8, R29 ;  /* 0x0000001d00087213 */ /* 0x010fe40000000000 */
[----:B---3--:R-:W-:Y:S02]  /*cf40*/  ISETP.GE.AND P3, PT, R17, RZ, PT ;  /* 0x000000ff1100720c */ /* 0x008fe40003f66270 */
[----:B------:R-:W-:Y:S02]  /*cf50*/  IABS R9, R17 ;  /* 0x0000001100097213 */ /* 0x000fe40000000000 */
[----:B--2---:R-:W-:Y:S02]  /*cf60*/  ISETP.GE.AND P6, PT, R28, RZ, PT ;  /* 0x000000ff1c00720c */ /* 0x004fe40003fc6270 */
[----:B------:R-:W-:Y:S01]  /*cf70*/  IABS R10, R28 ;  /* 0x0000001c000a7213 */ /* 0x000fe20000000000 */
[----:B------:R-:W-:-:S02]  /*cf80*/  IMAD.MOV.U32 R28, RZ, RZ, R3 ;  /* 0x000000ffff1c7224 */ /* 0x000fc400078e0003 */
[----:B------:R-:W2:Y:S04]  /*cf90*/  LDL.LU R3, [R1+0x584] ;  /* 0x0005840001037983 */ /* 0x000ea80000300800 */
[----:B------:R0:W-:Y:S01]  /*cfa0*/  STL [R1+0x20f4], R29 ;  /* 0x0020f41d01007387 */ /* 0x0001e20000100800 */
[----:B------:R-:W-:-:S03]  /*cfb0*/  IABS R4, R20 ;  /* 0x0000001400047213 */ /* 0x000fc60000000000 */
[----:B------:R-:W-:Y:S04]  /*cfc0*/  STL [R1+0x2f0], R7 ;  /* 0x0002f00701007387 */ /* 0x000fe80000100800 */
[----:B------:R-:W3:Y:S01]  /*cfd0*/  LDL.LU R17, [R1+0x58c] ;  /* 0x00058c0001117983 */ /* 0x000ee20000300800 */
[----:B0-----:R-:W-:-:S03]  /*cfe0*/  IMAD.MOV.U32 R29, RZ, RZ, R13 ;  /* 0x000000ffff1d7224 */ /* 0x001fc600078e000d */
[----:B------:R-:W4:Y:S01]  /*cff0*/  LDL.LU R20, [R1+0x590] ;  /* 0x0005900001147983 */ /* 0x000f220000300800 */
[----:B------:R-:W-:-:S03]  /*d000*/  @!P2 IMAD.MOV R29, RZ, RZ, -R29 ;  /* 0x000000ffff1da224 */ /* 0x000fc600078e0a1d */
[----:B------:R-:W-:Y:S04]  /*d010*/  STL [R1+0x118], R15 ;  /* 0x0001180f01007387 */ /* 0x000fe80000100800 */
[----:B------:R0:W-:Y:S04]  /*d020*/  STL [R1+0x114], R29 ;  /* 0x0001141d01007387 */ /* 0x0001e80000100800 */
[----:B0-----:R-:W2:Y:S01]  /*d030*/  LDL.LU R29, [R1+0x20f4] ;  /* 0x0020f400011d7983 */ /* 0x001ea20000300800 */
[----:B------:R-:W-:-:S04]  /*d040*/  IMAD.HI.U32 R2, R21, R10, RZ ;  /* 0x0000000a15027227 */ /* 0x000fc800078e00ff */
[----:B------:R-:W-:-:S04]  /*d050*/  IMAD.MOV R2, RZ, RZ, -R2 ;  /* 0x000000ffff027224 */ /* 0x000fc800078e0a02 */
[----:B------:R-:W-:Y:S01]  /*d060*/  IMAD R10, R0, R2, R10 ;  /* 0x00000002000a7224 */ /* 0x000fe200078e020a */
[----:B------:R-:W-:-:S05]  /*d070*/  IABS R5, R16 ;  /* 0x0000001000057213 */ /* 0x000fca0000000000 */
[----:B------:R-:W-:-:S04]  /*d080*/  IMAD.HI.U32 R2, R21, R5, RZ ;  /* 0x0000000515027227 */ /* 0x000fc800078e00ff */
[----:B------:R-:W-:Y:S02]  /*d090*/  IMAD.MOV R2, RZ, RZ, -R2 ;  /* 0x000000ffff027224 */ /* 0x000fe400078e0a02 */
[----:B------:R-:W-:-:S04]  /*d0a0*/  IMAD.HI.U32 R6, R21, R9, RZ ;  /* 0x0000000915067227 */ /* 0x000fc800078e00ff */
[----:B------:R-:W-:Y:S02]  /*d0b0*/  IMAD R5, R0, R2, R5 ;  /* 0x0000000200057224 */ /* 0x000fe400078e0205 */
[----:B------:R-:W-:-:S04]  /*d0c0*/  IMAD.MOV R6, RZ, RZ, -R6 ;  /* 0x000000ffff067224 */ /* 0x000fc800078e0a06 */
[----:B------:R-:W-:-:S05]  /*d0d0*/  IMAD R9, R0, R6, R9 ;  /* 0x0000000600097224 */ /* 0x000fca00078e0209 */
[----:B------:R-:W-:Y:S02]  /*d0e0*/  ISETP.GT.U32.AND P1, PT, R0, R9, PT ;  /* 0x000000090000720c */ /* 0x000fe40003f24070 */
[----:B------:R-:W-:-:S05]  /*d0f0*/  IABS R2, R11 ;  /* 0x0000000b00027213 */ /* 0x000fca0000000000 */
[----:B------:R-:W-:-:S04]  /*d100*/  IMAD.HI.U32 R15, R21, R2, RZ ;  /* 0x00000002150f7227 */ /* 0x000fc800078e00ff */
[----:B------:R-:W-:-:S04]  /*d110*/  IMAD.MOV R15, RZ, RZ, -R15 ;  /* 0x000000ffff0f7224 */ /* 0x000fc800078e0a0f */
[C---:B------:R-:W-:Y:S02]  /*d120*/  IMAD R2, R0.reuse, R15, R2 ;  /* 0x0000000f00027224 */ /* 0x040fe400078e0202 */
[----:B------:R-:W4:Y:S01]  /*d130*/  LDL.LU R15, [R1+0x578] ;  /* 0x00057800010f7983 */ /* 0x000f220000300800 */
[----:B------:R-:W-:Y:S01]  /*d140*/  @!P1 IMAD.IADD R9, R9, 0x1, -R0 ;  /* 0x0000000109099824 */ /* 0x000fe200078e0a00 */
[C---:B------:R-:W-:Y:S02]  /*d150*/  ISETP.GT.U32.AND P1, PT, R0.reuse, R12, PT ;  /* 0x0000000c0000720c */ /* 0x040fe40003f24070 */
[----:B------:R-:W-:-:S11]  /*d160*/  ISETP.GT.U32.AND P5, PT, R0, R10, PT ;  /* 0x0000000a0000720c */ /* 0x000fd60003fa4070 */
[--C-:B------:R-:W-:Y:S02]  /*d170*/  @!P1 IMAD.IADD R12, R12, 0x1, -R0.reuse ;  /* 0x000000010c0c9824 */ /* 0x100fe400078e0a00 */
[----:B------:R-:W-:Y:S02]  /*d180*/  @!P5 IMAD.IADD R10, R10, 0x1, -R0 ;  /* 0x000000010a0ad824 */ /* 0x000fe400078e0a00 */
[----:B------:R-:W-:-:S05]  /*d190*/  @!P0 IMAD.MOV R12, RZ, RZ, -R12 ;  /* 0x000000ffff0c8224 */ /* 0x000fca00078e0a0c */
[----:B------:R-:W-:Y:S01]  /*d1a0*/  STL [R1+0x108], R12 ;  /* 0x0001080c01007387 */ /* 0x000fe20000100800 */
[----:B--2---:R-:W-:Y:S01]  /*d1b0*/  ISETP.GE.AND P5, PT, R29, RZ, PT ;  /* 0x000000ff1d00720c */ /* 0x004fe20003fa6270 */
[----:B------:R-:W-:Y:S02]  /*d1c0*/  IMAD.MOV.U32 R29, RZ, RZ, R22 ;  /* 0x000000ffff1d7224 */ /* 0x000fe400078e0016 */
[----:B------:R-:W-:Y:S02]  /*d1d0*/  IMAD.MOV.U32 R22, RZ, RZ, R24 ;  /* 0x000000ffff167224 */ /* 0x000fe400078e0018 */
[----:B------:R-:W2:Y:S01]  /*d1e0*/  LDL.LU R24, [R1+0x594] ;  /* 0x0005940001187983 */ /* 0x000ea20000300800 */
[----:B------:R-:W-:Y:S01]  /*d1f0*/  IMAD.HI.U32 R7, R21, R8, RZ ;  /* 0x0000000815077227 */ /* 0x000fe200078e00ff */
[----:B------:R-:W-:-:S03]  /*d200*/  ISETP.GT.U32.AND P4, PT, R0, R9, PT ;  /* 0x000000090000720c */ /* 0x000fc60003f84070 */
[----:B------:R-:W-:-:S04]  /*d210*/  IMAD.HI.U32 R6, R21, R4, RZ ;  /* 0x0000000415067227 */ /* 0x000fc800078e00ff */
[----:B------:R-:W-:Y:S02]  /*d220*/  IMAD.MOV R7, RZ, RZ, -R7 ;  /* 0x000000ffff077224 */ /* 0x000fe400078e0a07 */
[----:B------:R-:W-:Y:S02]  /*d230*/  IMAD.MOV R6, RZ, RZ, -R6 ;  /* 0x000000ffff067224 */ /* 0x000fe400078e0a06 */
[C---:B------:R-:W-:Y:S02]  /*d240*/  IMAD R8, R0.reuse, R7, R8 ;  /* 0x0000000700087224 */ /* 0x040fe400078e0208 */
[----:B------:R-:W-:-:S03]  /*d250*/  IMAD R4, R0, R6, R4 ;  /* 0x0000000600047224 */ /* 0x000fc600078e0204 */
[C---:B------:R-:W-:Y:S02]  /*d260*/  ISETP.GT.U32.AND P2, PT, R0.reuse, R8, PT ;  /* 0x000000080000720c */ /* 0x040fe40003f44070 */
[C---:B------:R-:W-:Y:S01]  /*d270*/  ISETP.GT.U32.AND P1, PT, R0.reuse, R4, PT ;  /* 0x000000040000720c */ /* 0x040fe20003f24070 */
[----:B------:R-:W-:Y:S01]  /*d280*/  @!P4 IMAD.IADD R9, R9, 0x1, -R0 ;  /* 0x000000010909c824 */ /* 0x000fe200078e0a00 */
[----:B------:R-:W-:Y:S02]  /*d290*/  IABS R7, R3 ;  /* 0x0000000300077213 */ /* 0x000fe40000000000 */
[----:B------:R-:W-:-:S03]  /*d2a0*/  ISETP.GT.U32.AND P4, PT, R0, R5, PT ;  /* 0x000000050000720c */ /* 0x000fc60003f84070 */
[----:B------:R-:W-:Y:S01]  /*d2b0*/  IMAD.HI.U32 R14, R21, R7, RZ ;  /* 0x00000007150e7227 */ /* 0x000fe200078e00ff */
[----:B------:R-:W-:-:S03]  /*d2c0*/  IABS R6, R28 ;  /* 0x0000001c00067213 */ /* 0x000fc60000000000 */
[----:B------:R-:W-:Y:S01]  /*d2d0*/  @!P2 IMAD.IADD R8, R8, 0x1, -R0 ;  /* 0x000000010808a824 */ /* 0x000fe200078e0a00 */
[----:B------:R-:W-:Y:S01]  /*d2e0*/  ISETP.GT.U32.AND P2, PT, R0, R10, PT ;  /* 0x0000000a0000720c */ /* 0x000fe20003f44070 */
[----:B------:R-:W-:Y:S02]  /*d2f0*/  IMAD.MOV R14, RZ, RZ, -R14 ;  /* 0x000000ffff0e7224 */ /* 0x000fe400078e0a0e */
[----:B------:R-:W-:Y:S02]  /*d300*/  @!P1 IMAD.IADD R4, R4, 0x1, -R0 ;  /* 0x0000000104049824 */ /* 0x000fe400078e0a00 */
[----:B------:R-:W-:-:S04]  /*d310*/  IMAD.HI.U32 R13, R21, R6, RZ ;  /* 0x00000006150d7227 */ /* 0x000fc800078e00ff */
[C---:B------:R-:W-:Y:S02]  /*d320*/  IMAD R7, R0.reuse, R14, R7 ;  /* 0x0000000e00077224 */ /* 0x040fe400078e0207 */
[--C-:B------:R-:W-:Y:S01]  /*d330*/  @!P4 IMAD.IADD R5, R5, 0x1, -R0.reuse ;  /* 0x000000010505c824 */ /* 0x100fe200078e0a00 */
[----:B------:R-:W-:Y:S01]  /*d340*/  ISETP.GT.U32.AND P4, PT, R0, R4, PT ;  /* 0x000000040000720c */ /* 0x000fe20003f84070 */
[----:B------:R-:W-:Y:S01]  /*d350*/  IMAD.MOV.U32 R14, RZ, RZ, R9 ;  /* 0x000000ffff0e7224 */ /* 0x000fe200078e0009 */
[----:B------:R-:W-:Y:S01]  /*d360*/  IADD3 R13, PT, PT, -R13, RZ, RZ ;  /* 0x000000ff0d0d7210 */ /* 0x000fe20007ffe1ff */
[----:B------:R-:W-:Y:S01]  /*d370*/  @!P2 IMAD.IADD R10, R10, 0x1, -R0 ;  /* 0x000000010a0aa824 */ /* 0x000fe200078e0a00 */
[C---:B------:R-:W-:Y:S01]  /*d380*/  ISETP.GT.U32.AND P1, PT, R0.reuse, R8, PT ;  /* 0x000000080000720c */ /* 0x040fe20003f24070 */
[----:B------:R-:W-:Y:S01]  /*d390*/  @!P3 IMAD.MOV R14, RZ, RZ, -R14 ;  /* 0x000000ffff0eb224 */ /* 0x000fe200078e0a0e */
[C---:B------:R-:W-:Y:S02]  /*d3a0*/  ISETP.GT.U32.AND P3, PT, R0.reuse, R2, PT ;  /* 0x000000020000720c */ /* 0x040fe40003f64070 */
[C---:B------:R-:W-:Y:S01]  /*d3b0*/  ISETP.GT.U32.AND P2, PT, R0.reuse, R7, PT ;  /* 0x000000070000720c */ /* 0x040fe20003f44070 */
[C---:B------:R-:W-:Y:S01]  /*d3c0*/  IMAD R6, R0.reuse, R13, R6 ;  /* 0x0000000d00067224 */ /* 0x040fe200078e0206 */
[----:B------:R-:W-:-:S03]  /*d3d0*/  ISETP.GT.U32.AND P0, PT, R0, R5, PT ;  /* 0x000000050000720c */ /* 0x000fc60003f04070 */
[--C-:B------:R-:W-:Y:S01]  /*d3e0*/  @!P4 IMAD.IADD R4, R4, 0x1, -R0.reuse ;  /* 0x000000010404c824 */ /* 0x100fe200078e0a00 */
[----:B------:R-:W-:Y:S02]  /*d3f0*/  ISETP.GT.U32.AND P4, PT, R0, R6, PT ;  /* 0x000000060000720c */ /* 0x000fe40003f84070 */
[----:B---3--:R-:W-:Y:S01]  /*d400*/  IABS R13, R17 ;  /* 0x00000011000d7213 */ /* 0x008fe20000000000 */
[--C-:B------:R-:W-:Y:S02]  /*d410*/  @!P1 IMAD.IADD R8, R8, 0x1, -R0.reuse ;  /* 0x0000000108089824 */ /* 0x100fe400078e0a00 */
[--C-:B------:R-:W-:Y:S01]  /*d420*/  @!P3 IMAD.IADD R2, R2, 0x1, -R0.reuse ;  /* 0x000000010202b824 */ /* 0x100fe200078e0a00 */
[----:B------:R-:W-:Y:S01]  /*d430*/  ISETP.GE.AND P3, PT, R11, RZ, PT ;  /* 0x000000ff0b00720c */ /* 0x000fe20003f66270 */
[----:B------:R-:W-:Y:S01]  /*d440*/  @!P2 IMAD.IADD R7, R7, 0x1, -R0 ;  /* 0x000000010707a824 */ /* 0x000fe200078e0a00 */
[----:B------:R-:W-:Y:S01]  /*d450*/  ISETP.GE.AND P2, PT, R3, RZ, PT ;  /* 0x000000ff0300720c */ /* 0x000fe20003f46270 */
[----:B------:R-:W-:Y:S01]  /*d460*/  IMAD.MOV.U32 R11, RZ, RZ, R10 ;  /* 0x000000ffff0b7224 */ /* 0x000fe200078e000a */
[----:B----4-:R-:W-:Y:S01]  /*d470*/  ISETP.GE.AND P1, PT, R15, RZ, PT ;  /* 0x000000ff0f00720c */ /* 0x010fe20003f26270 */
[----:B------:R-:W-:-:S02]  /*d480*/  IMAD.MOV.U32 R9, RZ, RZ, R13 ;  /* 0x000000ffff097224 */ /* 0x000fc400078e000d */
[----:B------:R-:W-:Y:S01]  /*d490*/  @!P0 IMAD.IADD R5, R5, 0x1, -R0 ;  /* 0x0000000105058824 */ /* 0x000fe200078e0a00 */
[----:B------:R-:W-:Y:S01]  /*d4a0*/  ISETP.GE.AND P0, PT, R16, RZ, PT ;  /* 0x000000ff1000720c */ /* 0x000fe20003f06270 */
[----:B------:R-:W-:Y:S01]  /*d4b0*/  IMAD.MOV.U32 R3, RZ, RZ, R8 ;  /* 0x000000ffff037224 */ /* 0x000fe200078e0008 */
[----:B------:R0:W-:Y:S01]  /*d4c0*/  STL [R1+0x104], R14 ;  /* 0x0001040e01007387 */ /* 0x0001e20000100800 */
[----:B------:R-:W-:Y:S02]  /*d4d0*/  @!P6 IMAD.MOV R11, RZ, RZ, -R11 ;  /* 0x000000ffff0be224 */ /* 0x000fe400078e0a0b */
[----:B------:R-:W-:Y:S01]  /*d4e0*/  @!P5 IMAD.MOV R3, RZ, RZ, -R3 ;  /* 0x000000ffff03d224 */ /* 0x000fe200078e0a03 */
[----:B------:R-:W-:Y:S01]  /*d4f0*/  ISETP.GT.U32.AND P5, PT, R0, R7, PT ;  /* 0x000000070000720c */ /* 0x000fe20003fa4070 */
[----:B------:R-:W-:Y:S01]  /*d500*/  @!P4 IMAD.IADD R6, R6, 0x1, -R0 ;  /* 0x000000010606c824 */ /* 0x000fe200078e0a00 */
[----:B------:R-:W-:Y:S01]  /*d510*/  ISETP.GT.U32.AND P4, PT, R0, R2, PT ;  /* 0x000000020000720c */ /* 0x000fe20003f84070 */
[----:B0-----:R-:W-:Y:S01]  /*d520*/  IMAD.HI.U32 R14, R21, R9, RZ ;  /* 0x00000009150e7227 */ /* 0x001fe200078e00ff */
[----:B------:R0:W-:Y:S03]  /*d530*/  STL [R1+0x100], R11 ;  /* 0x0001000b01007387 */ /* 0x0001e60000100800 */
[----:B------:R-:W-:Y:S01]  /*d540*/  IMAD.MOV R14, RZ, RZ, -R14 ;  /* 0x000000ffff0e7224 */ /* 0x000fe200078e0a0e */
[----:B------:R1:W-:Y:S01]  /*d550*/  STL [R1+0xfc], R3 ;  /* 0x0000fc0301007387 */ /* 0x0003e20000100800 */
[----:B------:R-:W-:-:S02]  /*d560*/  @!P1 IMAD.MOV R4, RZ, RZ, -R4 ;  /* 0x000000ffff049224 */ /* 0x000fc400078e0a04 */
[C---:B------:R-:W-:Y:S01]  /*d570*/  IMAD R9, R0.reuse, R14, R9 ;  /* 0x0000000e00097224 */ /* 0x040fe200078e0209 */
[C---:B------:R-:W-:Y:S01]  /*d580*/  ISETP.GT.U32.AND P6, PT, R0.reuse, R6, PT ;  /* 0x000000060000720c */ /* 0x040fe20003fc4070 */
[----:B------:R-:W-:Y:S01]  /*d590*/  IMAD.MOV.U32 R15, RZ, RZ, R28 ;  /* 0x000000ffff0f7224 */ /* 0x000fe200078e001c */
[----:B------:R-:W-:Y:S01]  /*d5a0*/  IABS R12, R20 ;  /* 0x00000014000c7213 */ /* 0x000fe20000000000 */
[----:B0-----:R-:W3:Y:S01]  /*d5b0*/  LDL.LU R11, [R1+0x5a0] ;  /* 0x0005a000010b7983 */ /* 0x001ee20000300800 */
[----:B-1----:R-:W-:Y:S01]  /*d5c0*/  IMAD.MOV.U32 R3, RZ, RZ, R5 ;  /* 0x000000ffff037224 */ /* 0x002fe200078e0005 */
[----:B------:R-:W-:-:S03]  /*d5d0*/  ISETP.GT.U32.AND P1, PT, R0, R9, PT ;  /* 0x000000090000720c */ /* 0x000fc60003f24070 */
[----:B------:R-:W-:Y:S01]  /*d5e0*/  @!P0 IMAD.MOV R3, RZ, RZ, -R3 ;  /* 0x000000ffff038224 */ /* 0x000fe200078e0a03 */
[----:B------:R-:W-:Y:S01]  /*d5f0*/  STL [R1+0xf8], R4 ;  /* 0x0000f80401007387 */ /* 0x000fe20000100800 */
[----:B------:R-:W-:Y:S02]  /*d600*/  IMAD.MOV.U32 R28, RZ, RZ, R22 ;  /* 0x000000ffff1c7224 */ /* 0x000fe400078e0016 */
[--C-:B------:R-:W-:Y:S01]  /*d610*/  @!P5 IMAD.IADD R7, R7, 0x1, -R0.reuse ;  /* 0x000000010707d824 */ /* 0x100fe200078e0a00 */
[----:B------:R0:W-:Y:S01]  /*d620*/  STL [R1+0xf4], R3 ;  /* 0x0000f40301007387 */ /* 0x0001e20000100800 */
[----:B------:R-:W-:Y:S02]  /*d630*/  IMAD.MOV.U32 R22, RZ, RZ, R23 ;  /* 0x000000ffff167224 */ /* 0x000fe400078e0017 */
[----:B------:R-:W-:Y:S02]  /*d640*/  IMAD.MOV.U32 R23, RZ, RZ, R25 ;  /* 0x000000ffff177224 */ /* 0x000fe400078e0019 */
[----:B------:R-:W-:-:S02]  /*d650*/  @!P4 IMAD.IADD R2, R2, 0x1, -R0 ;  /* 0x000000010202c824 */ /* 0x000fc400078e0a00 */
[----:B------:R-:W-:Y:S01]  /*d660*/  IMAD.MOV.U32 R16, RZ, RZ, R29 ;  /* 0x000000ffff107224 */ /* 0x000fe200078e001d */
[----:B0-----:R-:W4:Y:S01]  /*d670*/  LDL.LU R3, [R1+0x5a4] ;  /* 0x0005a40001037983 */ /* 0x001f220000300800 */
[----:B------:R-:W-:-:S03]  /*d680*/  IMAD.HI.U32 R13, R21, R12, RZ ;  /* 0x0000000c150d7227 */ /* 0x000fc600078e00ff */
[----:B------:R-:W4:Y:S04]  /*d690*/  LDL.LU R25, [R1+0x5a8] ;  /* 0x0005a80001197983 */ /* 0x000f280000300800 */
[----:B------:R-:W4:Y:S01]  /*d6a0*/  LDL.LU R29, [R1+0x5ac] ;  /* 0x0005ac00011d7983 */ /* 0x000f220000300800 */
[----:B------:R-:W-:-:S03]  /*d6b0*/  IMAD.MOV R13, RZ, RZ, -R13 ;  /* 0x000000ffff0d7224 */ /* 0x000fc600078e0a0d */
[----:B------:R0:W-:Y:S01]  /*d6c0*/  STL [R1+0x20f0], R7 ;  /* 0x0020f00701007387 */ /* 0x0001e20000100800 */
[----:B------:R-:W-:Y:S01]  /*d6d0*/  @!P6 IADD3 R6, PT, PT, R6, -R0, RZ ;  /* 0x800000000606e210 */ /* 0x000fe20007ffe0ff */
[----:B------:R-:W-:Y:S01]  /*d6e0*/  IMAD R10, R0, R13, R12 ;  /* 0x0000000d000a7224 */ /* 0x000fe200078e020c */
[----:B------:R-:W-:Y:S01]  /*d6f0*/  ISETP.GE.AND P6, PT, R20, RZ, PT ;  /* 0x000000ff1400720c */ /* 0x000fe20003fc6270 */
[----:B------:R-:W-:Y:S01]  /*d700*/  @!P1 IMAD.IADD R9, R9, 0x1, -R0 ;  /* 0x0000000109099824 */ /* 0x000fe200078e0a00 */
[----:B------:R-:W4:Y:S01]  /*d710*/  LDL.LU R20, [R1+0x5b0] ;  /* 0x0005b00001147983 */ /* 0x000f220000300800 */
[----:B0-----:R-:W-:-:S04]  /*d720*/  IMAD.MOV.U32 R7, RZ, RZ, R2 ;  /* 0x000000ffff077224 */ /* 0x001fc800078e0002 */
[----:B------:R-:W-:Y:S01]  /*d730*/  @!P3 IMAD.MOV R7, RZ, RZ, -R7 ;  /* 0x000000ffff07b224 */ /* 0x000fe200078e0a07 */
[----:B--2---:R-:W-:Y:S02]  /*d740*/  IABS R13, R24 ;  /* 0x00000018000d7213 */ /* 0x004fe40000000000 */
[----:B------:R-:W-:Y:S02]  /*d750*/  ISETP.GE.AND P1, PT, R24, RZ, PT ;  /* 0x000000ff1800720c */ /* 0x000fe40003f26270 */
[----:B------:R-:W2:Y:S04]  /*d760*/  LDL.LU R24, [R1+0x5b4] ;  /* 0x0005b40001187983 */ /* 0x000ea80000300800 */
[----:B------:R0:W-:Y:S04]  /*d770*/  STL [R1+0xf0], R7 ;  /* 0x0000f00701007387 */ /* 0x0001e80000100800 */
[----:B0-----:R-:W2:Y:S01]  /*d780*/  LDL.LU R7, [R1+0x598] ;  /* 0x0005980001077983 */ /* 0x001ea20000300800 */
[----:B------:R-:W-:-:S02]  /*d790*/  ISETP.GT.U32.AND P4, PT, R0, R10, PT ;  /* 0x0000000a0000720c */ /* 0x000fc40003f84070 */
[----:B------:R-:W-:-:S05]  /*d7a0*/  IABS R4, R16 ;  /* 0x0000001000047213 */ /* 0x000fca0000000000 */
[----:B------:R-:W-:-:S06]  /*d7b0*/  IMAD.HI.U32 R5, R21, R4, RZ ;  /* 0x0000000415057227 */ /* 0x000fcc00078e00ff */
[----:B------:R-:W-:-:S05]  /*d7c0*/  @!P4 IMAD.IADD R10, R10, 0x1, -R0 ;  /* 0x000000010a0ac824 */ /* 0x000fca00078e0a00 */
[----:B------:R-:W-:Y:S01]  /*d7d0*/  ISETP.GT.U32.AND P3, PT, R0, R10, PT ;  /* 0x0000000a0000720c */ /* 0x000fe20003f64070 */
[----:B------:R-:W-:-:S04]  /*d7e0*/  IMAD.MOV R2, RZ, RZ, -R5 ;  /* 0x000000ffff027224 */ /* 0x000fc800078e0a05 */
[----:B------:R-:W-:-:S08]  /*d7f0*/  IMAD R2, R0, R2, R4 ;  /* 0x0000000200027224 */ /* 0x000fd000078e0204 */
[----:B------:R-:W-:Y:S01]  /*d800*/  @!P3 IMAD.IADD R10, R10, 0x1, -R0 ;  /* 0x000000010a0ab824 */ /* 0x000fe200078e0a00 */
[----:B------:R-:W-:-:S13]  /*d810*/  ISETP.GT.U32.AND P3, PT, R0, R2, PT ;  /* 0x000000020000720c */ /* 0x000fda0003f64070 */
[----:B------:R-:W-:Y:S01]  /*d820*/  @!P3 IMAD.IADD R2, R2, 0x1, -R0 ;  /* 0x000000010202b824 */ /* 0x000fe200078e0a00 */
[----:B------:R-:W-:Y:S02]  /*d830*/  ISETP.GE.AND P5, PT, R17, RZ, PT ;  /* 0x000000ff1100720c */ /* 0x000fe40003fa6270 */
[----:B---3--:R-:W-:-:S05]  /*d840*/  IABS R17, R11 ;  /* 0x0000000b00117213 */ /* 0x008fca0000000000 */
[----:B------:R-:W-:-:S04]  /*d850*/  IMAD.HI.U32 R16, R21, R17, RZ ;  /* 0x0000001115107227 */ /* 0x000fc800078e00ff */
[----:B------:R-:W-:-:S04]  /*d860*/  IMAD.MOV R16, RZ, RZ, -R16 ;  /* 0x000000ffff107224 */ /* 0x000fc800078e0a10 */
[C---:B------:R-:W-:Y:S01]  /*d870*/  IMAD R16, R0.reuse, R16, R17 ;  /* 0x0000001000107224 */ /* 0x040fe200078e0211 */
[----:B--2---:R-:W-:Y:S02]  /*d880*/  ISETP.GE.AND P3, PT, R7, RZ, PT ;  /* 0x000000ff0700720c */ /* 0x004fe40003f66270 */
[----:B------:R-:W2:Y:S04]  /*d890*/  LDL.LU R7, [R1+0x20f0] ;  /* 0x0020f00001077983 */ /* 0x000ea80000300800 */
[----:B------:R-:W3:Y:S01]  /*d8a0*/  LDL.LU R17, [R1+0x59c] ;  /* 0x00059c0001117983 */ /* 0x000ee20000300800 */
[----:B------:R-:W-:Y:S01]  /*d8b0*/  ISETP.GT.U32.AND P4, PT, R0, R9, PT ;  /* 0x000000090000720c */ /* 0x000fe20003f84070 */
[----:B------:R-:W-:-:S04]  /*d8c0*/  IMAD.HI.U32 R8, R21, R13, RZ ;  /* 0x0000000d15087227 */ /* 0x000fc800078e00ff */
[----:B------:R-:W-:-:S04]  /*d8d0*/  IMAD.MOV R8, RZ, RZ, -R8 ;  /* 0x000000ffff087224 */ /* 0x000fc800078e0a08 */
[C---:B------:R-:W-:Y:S01]  /*d8e0*/  IMAD R13, R0.reuse, R8, R13 ;  /* 0x00000008000d7224 */ /* 0x040fe200078e020d */
[----:B------:R-:W-:Y:S02]  /*d8f0*/  IABS R8, R28 ;  /* 0x0000001c00087213 */ /* 0x000fe40000000000 */
[----:B----4-:R-:W-:Y:S01]  /*d900*/  IABS R12, R3 ;  /* 0x00000003000c7213 */ /* 0x010fe20000000000 */
[----:B------:R-:W-:Y:S01]  /*d910*/  @!P4 IMAD.IADD R9, R9, 0x1, -R0 ;  /* 0x000000010909c824 */ /* 0x000fe200078e0a00 */
[----:B------:R-:W-:Y:S01]  /*d920*/  ISETP.GT.U32.AND P4, PT, R0, R13, PT ;  /* 0x0000000d0000720c */ /* 0x000fe20003f84070 */
[----:B------:R-:W-:Y:S01]  /*d930*/  IMAD.HI.U32 R14, R21, R8, RZ ;  /* 0x00000008150e7227 */ /* 0x000fe200078e00ff */
[----:B------:R-:W-:-:S03]  /*d940*/  ISETP.GE.AND P0, PT, R15, RZ, PT ;  /* 0x000000ff0f00720c */ /* 0x000fc60003f06270 */
[----:B------:R-:W-:-:S04]  /*d950*/  IMAD.HI.U32 R15, R21, R12, RZ ;  /* 0x0000000c150f7227 */ /* 0x000fc800078e00ff */
[----:B------:R-:W-:Y:S02]  /*d960*/  IMAD.MOV R14, RZ, RZ, -R14 ;  /* 0x000000ffff0e7224 */ /* 0x000fe400078e0a0e */
[----:B------:R-:W-:Y:S02]  /*d970*/  IMAD.MOV R15, RZ, RZ, -R15 ;  /* 0x000000ffff0f7224 */ /* 0x000fe400078e0a0f */
[C---:B------:R-:W-:Y:S02]  /*d980*/  IMAD R8, R0.reuse, R14, R8 ;  /* 0x0000000e00087224 */ /* 0x040fe400078e0208 */
[C---:B------:R-:W-:Y:S01]  /*d990*/  IMAD R12, R0.reuse, R15, R12 ;  /* 0x0000000f000c7224 */ /* 0x040fe200078e020c */
[----:B------:R-:W-:Y:S01]  /*d9a0*/  IABS R4, R25 ;  /* 0x0000001900047213 */ /* 0x000fe20000000000 */
[----:B------:R-:W-:Y:S01]  /*d9b0*/  @!P4 IMAD.IADD R13, R13, 0x1, -R0 ;  /* 0x000000010d0dc824 */ /* 0x000fe200078e0a00 */
[----:B------:R-:W-:-:S03]  /*d9c0*/  ISETP.GT.U32.AND P4, PT, R0, R8, PT ;  /* 0x000000080000720c */ /* 0x000fc60003f84070 */
[----:B------:R-:W-:-:S04]  /*d9d0*/  IMAD.HI.U32 R14, R21, R4, RZ ;  /* 0x00000004150e7227 */ /* 0x000fc800078e00ff */
[----:B------:R-:W-:Y:S02]  /*d9e0*/  IMAD.MOV R14, RZ, RZ, -R14 ;  /* 0x000000ffff0e7224 */ /* 0x000fe400078e0a0e */
[----:B------:R-:W-:Y:S01]  /*d9f0*/  @!P0 IMAD.MOV R6, RZ, RZ, -R6 ;  /* 0x000000ffff068224 */ /* 0x000fe200078e0a06 */
[C---:B------:R-:W-:Y:S01]  /*da00*/  ISETP.GT.U32.AND P0, PT, R0.reuse, R2, PT ;  /* 0x000000020000720c */ /* 0x040fe20003f04070 */
[C---:B------:R-:W-:Y:S02]  /*da10*/  IMAD R4, R0.reuse, R14, R4 ;  /* 0x0000000e00047224 */ /* 0x040fe400078e0204 */
[----:B------:R-:W-:Y:S01]  /*da20*/  @!P5 IMAD.MOV R9, RZ, RZ, -R9 ;  /* 0x000000ffff09d224 */ /* 0x000fe200078e0a09 */
[----:B------:R-:W-:Y:S01]  /*da30*/  ISETP.GT.U32.AND P5, PT, R0, R16, PT ;  /* 0x000000100000720c */ /* 0x000fe20003fa4070 */
[----:B------:R-:W-:Y:S02]  /*da40*/  @!P4 IMAD.IADD R8, R8, 0x1, -R0 ;  /* 0x000000010808c824 */ /* 0x000fe400078e0a00 */
[----:B------:R-:W-:Y:S01]  /*da50*/  @!P6 IMAD.MOV R10, RZ, RZ, -R10 ;  /* 0x000000ffff0ae224 */ /* 0x000fe200078e0a0a */
[----:B------:R-:W-:-:S02]  /*da60*/  ISETP.GT.U32.AND P6, PT, R0, R12, PT ;  /* 0x0000000c0000720c */ /* 0x000fc40003fc4070 */
[----:B------:R-:W-:-:S03]  /*da70*/  ISETP.GT.U32.AND P4, PT, R0, R8, PT ;  /* 0x000000080000720c */ /* 0x000fc60003f84070 */
[----:B------:R-:W-:-:S04]  /*da80*/  @!P0 IMAD.IADD R2, R2, 0x1, -R0 ;  /* 0x0000000102028824 */ /* 0x000fc800078e0a00 */
[----:B------:R-:W-:Y:S01]  /*da90*/  @!P5 IMAD.IADD R16, R16, 0x1, -R0 ;  /* 0x000000011010d824 */ /* 0x000fe200078e0a00 */
[----:B------:R-:W-:Y:S01]  /*daa0*/  ISETP.GE.AND P5, PT, R11, RZ, PT ;  /* 0x000000ff0b00720c */ /* 0x000fe20003fa6270 */
[----:B------:R-:W-:Y:S02]  /*dab0*/  @!P3 IMAD.MOV R2, RZ, RZ, -R2 ;  /* 0x000000ffff02b224 */ /* 0x000fe400078e0a02 */
[--C-:B------:R-:W-:Y:S01]  /*dac0*/  @!P6 IMAD.IADD R12, R12, 0x1, -R0.reuse ;  /* 0x000000010c0ce824 */ /* 0x100fe200078e0a00 */
[----:B------:R-:W-:Y:S01]  /*dad0*/  ISETP.GE.AND P6, PT, R3, RZ, PT ;  /* 0x000000ff0300720c */ /* 0x000fe20003fc6270 */
[----:B------:R-:W-:Y:S01]  /*dae0*/  @!P4 IMAD.IADD R8, R8, 0x1, -R0 ;  /* 0x000000010808c824 */ /* 0x000fe200078e0a00 */
[----:B------:R-:W-:Y:S01]  /*daf0*/  IABS R14, R20 ;  /* 0x00000014000e7213 */ /* 0x000fe20000000000 */
[----:B------:R-:W-:Y:S02]  /*db00*/  IMAD.MOV.U32 R28, RZ, RZ, R23 ;  /* 0x000000ffff1c7224 */ /* 0x000fe400078e0017 */
[----:B------:R-:W-:-:S02]  /*db10*/  IMAD.MOV.U32 R23, RZ, RZ, R26 ;  /* 0x000000ffff177224 */ /* 0x000fc400078e001a */
[----:B------:R-:W-:Y:S02]  /*db20*/  IMAD.MOV.U32 R26, RZ, RZ, R27 ;  /* 0x000000ffff1a7224 */ /* 0x000fe400078e001b */
[----:B--2---:R-:W-:-:S04]  /*db30*/  IMAD.MOV.U32 R15, RZ, RZ, R7 ;  /* 0x000000ffff0f7224 */ /* 0x004fc800078e0007 */
[----:B------:R-:W-:Y:S01]  /*db40*/  @!P2 IMAD.MOV R15, RZ, RZ, -R15 ;  /* 0x000000ffff0fa224 */ /* 0x000fe200078e0a0f */
[----:B------:R-:W-:-:S04]  /*db50*/  ISETP.GT.U32.AND P2, PT, R0, R13, PT ;  /* 0x0000000d0000720c */ /* 0x000fc80003f44070 */
[----:B------:R-:W-:Y:S09]  /*db60*/  STL [R1+0xe8], R15 ;  /* 0x0000e80f01007387 */ /* 0x000ff20000100800 */
[----:B------:R-:W-:Y:S01]  /*db70*/  @!P2 IMAD.IADD R13, R13, 0x1, -R0 ;  /* 0x000000010d0da824 */ /* 0x000fe200078e0a00 */
[----:B------:R-:W-:Y:S01]  /*db80*/  ISETP.GT.U32.AND P2, PT, R0, R4, PT ;  /* 0x000000040000720c */ /* 0x000fe20003f44070 */
[----:B------:R-:W-:Y:S04]  /*db90*/  STL [R1+0xe4], R6 ;  /* 0x0000e40601007387 */ /* 0x000fe80000100800 */
[----:B------:R-:W-:Y:S01]  /*dba0*/  STL [R1+0xe0], R9 ;  /* 0x0000e00901007387 */ /* 0x000fe20000100800 */
[----:B---3--:R-:W-:-:S03]  /*dbb0*/  ISETP.GE.AND P0, PT, R17, RZ, PT ;  /* 0x000000ff1100720c */ /* 0x008fc60003f06270 */
[----:B------:R0:W-:Y:S04]  /*dbc0*/  STL [R1+0xdc], R10 ;  /* 0x0000dc0a01007387 */ /* 0x0001e80000100800 */
[----:B------:R-:W-:Y:S02]  /*dbd0*/  @!P2 IMAD.IADD R4, R4, 0x1, -R0 ;  /* 0x000000010404a824 */ /* 0x000fe400078e0a00 */
[----:B0-----:R-:W-:Y:S01]  /*dbe0*/  IMAD.MOV.U32 R10, RZ, RZ, R13 ;  /* 0x000000ffff0a7224 */ /* 0x001fe200078e000d */
[----:B------:R-:W-:Y:S01]  /*dbf0*/  ISETP.GT.U32.AND P2, PT, R0, R16, PT ;  /* 0x000000100000720c */ /* 0x000fe20003f44070 */
[----:B------:R-:W2:Y:S02]  /*dc00*/  LDL.LU R11, [R1+0x20ec] ;  /* 0x0020ec00010b7983 */ /* 0x000ea40000300800 */
[----:B------:R-:W-:-:S02]  /*dc10*/  @!P1 IMAD.MOV R10, RZ, RZ, -R10 ;  /* 0x000000ffff0a9224 */ /* 0x000fc400078e0a0a */
[----:B------:R-:W3:Y:S04]  /*dc20*/  LDL.LU R3, [R1+0x20e8] ;  /* 0x0020e80001037983 */ /* 0x000ee80000300800 */
[----:B------:R-:W-:Y:S04]  /*dc30*/  STL [R1+0xd0], R10 ;  /* 0x0000d00a01007387 */ /* 0x000fe80000100800 */
[----:B------:R0:W-:Y:S01]  /*dc40*/  STL [R1+0xcc], R2 ;  /* 0x0000cc0201007387 */ /* 0x0001e20000100800 */
[----:B------:R-:W-:Y:S02]  /*dc50*/  @!P2 IMAD.IADD R16, R16, 0x1, -R0 ;  /* 0x000000011010a824 */ /* 0x000fe400078e0a00 */
[----:B0-----:R-:W-:-:S04]  /*dc60*/  IMAD.MOV.U32 R2, RZ, RZ, R8 ;  /* 0x000000ffff027224 */ /* 0x001fc800078e0008 */
[----:B------:R-:W-:Y:S01]  /*dc70*/  @!P0 IMAD.MOV R2, RZ, RZ, -R2 ;  /* 0x000000ffff028224 */ /* 0x000fe200078e0a02 */
[----:B------:R-:W-:Y:S01]  /*dc80*/  ISETP.GE.AND P2, PT, R25, RZ, PT ;  /* 0x000000ff1900720c */ /* 0x000fe20003f46270 */
[----:B------:R-:W-:-:S03]  /*dc90*/  IMAD.MOV.U32 R6, RZ, RZ, R14 ;  /* 0x000000ffff067224 */ /* 0x000fc600078e000e */
[----:B------:R-:W-:Y:S01]  /*dca0*/  STL [R1+0xc4], R2 ;  /* 0x0000c40201007387 */ /* 0x000fe20000100800 */
[----:B------:R-:W-:-:S03]  /*dcb0*/  IMAD.HI.U32 R9, R21, R6, RZ ;  /* 0x0000000615097227 */ /* 0x000fc600078e00ff */
[----:B------:R-:W4:Y:S01]  /*dcc0*/  LDL R25, [R1+0x688] ;  /* 0x0006880001197983 */ /* 0x000f220000100800 */
[----:B------:R-:W-:-:S04]  /*dcd0*/  IMAD.MOV R9, RZ, RZ, -R9 ;  /* 0x000000ffff097224 */ /* 0x000fc800078e0a09 */
[----:B------:R-:W-:-:S05]  /*dce0*/  IMAD R6, R0, R9, R6 ;  /* 0x0000000900067224 */ /* 0x000fca00078e0206 */
[----:B------:R-:W-:Y:S02]  /*dcf0*/  ISETP.GT.U32.AND P0, PT, R0, R6, PT ;  /* 0x000000060000720c */ /* 0x000fe40003f04070 */
[----:B------:R-:W-:-:S11]  /*dd00*/  IABS R7, R24 ;  /* 0x0000001800077213 */ /* 0x000fd60000000000 */
[----:B------:R-:W-:Y:S01]  /*dd10*/  @!P0 IMAD.IADD R6, R6, 0x1, -R0 ;  /* 0x0000000106068824 */ /* 0x000fe200078e0a00 */
[----:B------:R-:W-:Y:S01]  /*dd20*/  ISETP.GE.AND P0, PT, R24, RZ, PT ;  /* 0x000000ff1800720c */ /* 0x000fe20003f06270 */
[----:B------:R-:W-:Y:S02]  /*dd30*/  IMAD.MOV.U32 R24, RZ, RZ, R26 ;  /* 0x000000ffff187224 */ /* 0x000fe400078e001a */
[----:B------:R-:W2:Y:S01]  /*dd40*/  LDL.LU R26, [R1+0x5c8] ;  /* 0x0005c800011a7983 */ /* 0x000ea20000300800 */
[----:B------:R-:W-:Y:S01]  /*dd50*/  IABS R5, R29 ;  /* 0x0000001d00057213 */ /* 0x000fe20000000000 */
[----:B------:R-:W-:-:S04]  /*dd60*/  IMAD.MOV.U32 R27, RZ, RZ, R18 ;  /* 0x000000ffff1b7224 */ /* 0x000fc800078e0012 */
[----:B------:R-:W-:-:S04]  /*dd70*/  IMAD.HI.U32 R18, R21, R5, RZ ;  /* 0x0000000515127227 */ /* 0x000fc800078e00ff */
[----:B------:R-:W-:Y:S02]  /*dd80*/  IMAD.MOV R18, RZ, RZ, -R18 ;  /* 0x000000ffff127224 */ /* 0x000fe400078e0a12 */
[----:B------:R-:W-:Y:S01]  /*dd90*/  IMAD.MOV.U32 R14, RZ, RZ, R7 ;  /* 0x000000ffff0e7224 */ /* 0x000fe200078e0007 */
[C---:B------:R-:W-:Y:S01]  /*dda0*/  ISETP.GT.U32.AND P1, PT, R0.reuse, R12, PT ;  /* 0x0000000c0000720c */ /* 0x040fe20003f24070 */
[C---:B------:R-:W-:Y:S02]  /*ddb0*/  IMAD R5, R0.reuse, R18, R5 ;  /* 0x0000001200057224 */ /* 0x040fe400078e0205 */
[----:B------:R-:W-:Y:S01]  /*ddc0*/  IMAD.HI.U32 R7, R21, R14, RZ ;  /* 0x0000000e15077227 */ /* 0x000fe200078e00ff */
[C---:B------:R-:W-:Y:S01]  /*ddd0*/  ISETP.GT.U32.AND P3, PT, R0.reuse, R4, PT ;  /* 0x000000040000720c */ /* 0x040fe20003f64070 */
[----:B------:R-:W0:Y:S01]  /*dde0*/  LDC R18, c[0x0][0x3ac] ;  /* 0x0000eb00ff127b82 */ /* 0x000e220000000800 */
[----:B------:R-:W-:Y:S02]  /*ddf0*/  ISETP.GT.U32.AND P4, PT, R0, R5, PT ;  /* 0x000000050000720c */ /* 0x000fe40003f84070 */
[----:B------:R-:W-:-:S05]  /*de00*/  IADD3 R7, PT, PT, -R7, RZ, RZ ;  /* 0x000000ff07077210 */ /* 0x000fca0007ffe1ff */
[----:B------:R-:W-:Y:S02]  /*de10*/  IMAD R14, R0, R7, R14 ;  /* 0x00000007000e7224 */ /* 0x000fe400078e020e */
[----:B------:R-:W-:-:S03]  /*de20*/  @!P1 IMAD.IADD R12, R12, 0x1, -R0 ;  /* 0x000000010c0c9824 */ /* 0x000fc600078e0a00 */
[----:B------:R-:W-:Y:S01]  /*de30*/  ISETP.GT.U32.AND P1, PT, R0, R14, PT ;  /* 0x0000000e0000720c */ /* 0x000fe20003f24070 */
[----:B------:R-:W-:Y:S01]  /*de40*/  @!P4 IMAD.IADD R5, R5, 0x1, -R0 ;  /* 0x000000010505c824 */ /* 0x000fe200078e0a00 */
[----:B------:R-:W-:Y:S01]  /*de50*/  IABS R17, R28 ;  /* 0x0000001c00117213 */ /* 0x000fe20000000000 */
[----:B------:R-:W-:-:S03]  /*de60*/  IMAD.MOV.U32 R8, RZ, RZ, R16 ;  /* 0x000000ffff087224 */ /* 0x000fc600078e0010 */
[----:B------:R-:W-:Y:S01]  /*de70*/  ISETP.GT.U32.AND P4, PT, R0, R5, PT ;  /* 0x000000050000720c */ /* 0x000fe20003f84070 */
[----:B------:R-:W-:-:S04]  /*de80*/  IMAD.HI.U32 R7, R21, R17, RZ ;  /* 0x0000001115077227 */ /* 0x000fc800078e00ff */
[----:B------:R-:W-:Y:S02]  /*de90*/  @!P5 IMAD.MOV R8, RZ, RZ, -R8 ;  /* 0x000000ffff08d224 */ /* 0x000fe400078e0a08 */
[--C-:B------:R-:W-:Y:S01]  /*dea0*/  @!P1 IMAD.IADD R14, R14, 0x1, -R0.reuse ;  /* 0x000000010e0e9824 */ /* 0x100fe200078e0a00 */
[----:B------:R-:W-:Y:S01]  /*deb0*/  ISETP.GT.U32.AND P1, PT, R0, R6, PT ;  /* 0x000000060000720c */ /* 0x000fe20003f24070 */
[----:B------:R-:W-:Y:S01]  /*dec0*/  IMAD.MOV R7, RZ, RZ, -R7 ;  /* 0x000000ffff077224 */ /* 0x000fe200078e0a07 */
[----:B------:R1:W-:Y:S01]  /*ded0*/  STL [R1+0xc0], R8 ;  /* 0x0000c00801007387 */ /* 0x0003e20000100800 */
[--C-:B------:R-:W-:Y:S01]  /*dee0*/  @!P3 IMAD.IADD R4, R4, 0x1, -R0.reuse ;  /* 0x000000010404b824 */ /* 0x100fe200078e0a00 */
[----:B------:R-:W-:Y:S01]  /*def0*/  ISETP.GE.AND P3, PT, R29, RZ, PT ;  /* 0x000000ff1d00720c */ /* 0x000fe20003f66270 */
[----:B------:R-:W-:Y:S01]  /*df00*/  @!P4 IMAD.IADD R5, R5, 0x1, -R0 ;  /* 0x000000010505c824 */ /* 0x000fe200078e0a00 */
[----:B------:R-:W-:Y:S01]  /*df10*/  ISETP.GE.AND P4, PT, R20, RZ, PT ;  /* 0x000000ff1400720c */ /* 0x000fe20003f86270 */
[C---:B------:R-:W-:Y:S01]  /*df20*/  IMAD R17, R0.reuse, R7, R17 ;  /* 0x0000000700117224 */ /* 0x040fe200078e0211 */
[----:B------:R-:W-:Y:S01]  /*df30*/  ISETP.GT.U32.AND P5, PT, R0, R14, PT ;  /* 0x0000000e0000720c */ /* 0x000fe20003fa4070 */
[----:B-1----:R-:W-:Y:S01]  /*df40*/  IMAD.MOV.U32 R8, RZ, RZ, R12 ;  /* 0x000000ffff087224 */ /* 0x002fe200078e000c */
[----:B------:R-:W3:Y:S01]  /*df50*/  LDL.LU R20, [R1+0x5cc] ;  /* 0x0005cc0001147983 */ /* 0x000ee20000300800 */
[----:B------:R-:W-:-:S02]  /*df60*/  @!P2 IMAD.MOV R4, RZ, RZ, -R4 ;  /* 0x000000ffff04a224 */ /* 0x000fc400078e0a04 */
[----:B------:R-:W-:Y:S01]  /*df70*/  @!P6 IMAD.MOV R8, RZ, RZ, -R8 ;  /* 0x000000ffff08e224 */ /* 0x000fe200078e0a08 */
[----:B------:R-:W-:Y:S01]  /*df80*/  ISETP.GT.U32.AND P6, PT, R0, R17, PT ;  /* 0x000000110000720c */ /* 0x000fe20003fc4070 */
[----:B------:R-:W-:-:S03]  /*df90*/  @!P1 IMAD.IADD R6, R6, 0x1, -R0 ;  /* 0x0000000106069824 */ /* 0x000fc600078e0a00 */
[----:B------:R-:W-:Y:S01]  /*dfa0*/  STL [R1+0xbc], R8 ;  /* 0x0000bc0801007387 */ /* 0x000fe20000100800 */
[----:B------:R-:W-:-:S03]  /*dfb0*/  IABS R13, R22 ;  /* 0x00000016000d7213 */ /* 0x000fc60000000000 */
[----:B------:R1:W-:Y:S01]  /*dfc0*/  STL [R1+0xb8], R4 ;  /* 0x0000b80401007387 */ /* 0x0003e20000100800 */
[----:B------:R-:W-:Y:S02]  /*dfd0*/  @!P3 IMAD.MOV R5, RZ, RZ, -R5 ;  /* 0x000000ffff05b224 */ /* 0x000fe400078e0a05 */
[----:B------:R-:W-:-:S04]  /*dfe0*/  IMAD.HI.U32 R2, R21, R13, RZ ;  /* 0x0000000d15027227 */ /* 0x000fc800078e00ff */
[----:B-1----:R-:W-:-:S04]  /*dff0*/  IMAD.MOV.U32 R4, RZ, RZ, R6 ;  /* 0x000000ffff047224 */ /* 0x002fc800078e0006 */
[----:B------:R-:W-:Y:S01]  /*e000*/  @!P4 IMAD.MOV R4, RZ, RZ, -R4 ;  /* 0x000000ffff04c224 */ /* 0x000fe200078e0a04 */
[----:B------:R1:W-:Y:S01]  /*e010*/  STL [R1+0xb0], R5 ;  /* 0x0000b00501007387 */ /* 0x0003e20000100800 */
[--C-:B------:R-:W-:Y:S01]  /*e020*/  @!P5 IMAD.IADD R14, R14, 0x1, -R0.reuse ;  /* 0x000000010e0ed824 */ /* 0x100fe200078e0a00 */
[----:B------:R-:W-:Y:S01]  /*e030*/  ISETP.GE.AND P5, PT, R23, RZ, PT ;  /* 0x000000ff1700720c */ /* 0x000fe20003fa6270 */
[----:B------:R-:W-:Y:S01]  /*e040*/  @!P6 IMAD.IADD R17, R17, 0x1, -R0 ;  /* 0x000000011111e824 */ /* 0x000fe200078e0a00 */
[----:B------:R-:W-:Y:S01]  /*e050*/  IABS R7, R23 ;  /* 0x0000001700077213 */ /* 0x000fe20000000000 */
[----:B------:R0:W-:Y:S01]  /*e060*/  STL [R1+0xb4], R4 ;  /* 0x0000b40401007387 */ /* 0x0001e20000100800 */
[----:B------:R-:W-:Y:S01]  /*e070*/  ISETP.GE.AND P1, PT, R22, RZ, PT ;  /* 0x000000ff1600720c */ /* 0x000fe20003f26270 */
[----:B------:R-:W-:Y:S01]  /*e080*/  IMAD.MOV R2, RZ, RZ, -R2 ;  /* 0x000000ffff027224 */ /* 0x000fe200078e0a02 */
[----:B------:R-:W-:Y:S01]  /*e090*/  ISETP.GE.AND P6, PT, R24, RZ, PT ;  /* 0x000000ff1800720c */ /* 0x000fe20003fc6270 */
[----:B------:R-:W3:Y:S01]  /*e0a0*/  LDL.LU R23, [R1+0x5d0] ;  /* 0x0005d00001177983 */ /* 0x000ee20000300800 */
[----:B------:R-:W-:-:S02]  /*e0b0*/  IABS R6, R24 ;  /* 0x0000001800067213 */ /* 0x000fc40000000000 */
[----:B------:R-:W-:Y:S01]  /*e0c0*/  ISETP.GE.AND P2, PT, R28, RZ, PT ;  /* 0x000000ff1c00720c */ /* 0x000fe20003f46270 */
[----:B------:R-:W3:Y:S01]  /*e0d0*/  LDL.LU R24, [R1+0x5d4] ;  /* 0x0005d40001187983 */ /* 0x000ee20000300800 */
[----:B------:R-:W0:Y:S01]  /*e0e0*/  S2R R22, SR_TID.X ;  /* 0x0000000000167919 */ /* 0x000e220000002100 */
[C---:B------:R-:W-:Y:S02]  /*e0f0*/  IMAD R13, R0.reuse, R2, R13 ;  /* 0x00000002000d7224 */ /* 0x040fe400078e020d */
[----:B------:R-:W3:Y:S03]  /*e100*/  LDL.LU R28, [R1+0x5d8] ;  /* 0x0005d800011c7983 */ /* 0x000ee60000300800 */
[----:B------:R-:W-:-:S13]  /*e110*/  ISETP.GT.U32.AND P3, PT, R0, R13, PT ;  /* 0x0000000d0000720c */ /* 0x000fda0003f64070 */
[----:B------:R-:W-:Y:S01]  /*e120*/  @!P3 IMAD.IADD R13, R13, 0x1, -R0 ;  /* 0x000000010d0db824 */ /* 0x000fe200078e0a00 */
[----:B------:R-:W-:-:S04]  /*e130*/  ISETP.GT.U32.AND P3, PT, R0, R17, PT ;  /* 0x000000110000720c */ /* 0x000fc80003f64070 */
[----:B------:R-:W-:Y:S01]  /*e140*/  ISETP.GT.U32.AND P4, PT, R0, R13, PT ;  /* 0x0000000d0000720c */ /* 0x000fe20003f84070 */
[----:B-1----:R-:W-:Y:S01]  /*e150*/  IMAD.HI.U32 R5, R21, R7, RZ ;  /* 0x0000000715057227 */ /* 0x002fe200078e00ff */
[----:B0-----:R-:W-:-:S07]  /*e160*/  LOP3.LUT R22, R22, 0x3f, RZ, 0xc0, !PT ;  /* 0x0000003f16167812 */ /* 0x001fce00078ec0ff */
[--C-:B------:R-:W-:Y:S02]  /*e170*/  @!P3 IMAD.IADD R17, R17, 0x1, -R0.reuse ;  /* 0x000000011111b824 */ /* 0x100fe400078e0a00 */
[----:B------:R-:W-:Y:S02]  /*e180*/  IMAD R15, R22, R18, RZ ;  /* 0x00000012160f7224 */ /* 0x000fe400078e02ff */
[----:B------:R-:W-:Y:S02]  /*e190*/  IMAD.MOV R5, RZ, RZ, -R5 ;  /* 0x000000ffff057224 */ /* 0x000fe400078e0a05 */
[----:B------:R-:W-:Y:S01]  /*e1a0*/  @!P4 IMAD.IADD R13, R13, 0x1, -R0 ;  /* 0x000000010d0dc824 */ /* 0x000fe200078e0a00 */
[----:B------:R-:W-:Y:S01]  /*e1b0*/  LEA R4, P4, R15, UR14, 0x1 ;  /* 0x0000000e0f047c11 */ /* 0x000fe2000f8808ff */
[----:B------:R-:W-:-:S03]  /*e1c0*/  IMAD R7, R0, R5, R7 ;  /* 0x0000000500077224 */ /* 0x000fc600078e0207 */
[----:B------:R-:W-:-:S05]  /*e1d0*/  LEA.HI.X.SX32 R5, R15, UR15, 0x1, P4 ;  /* 0x0000000f0f057c11 */ /* 0x000fca000a0f0eff */
[----:B------:R0:W-:Y:S02]  /*e1e0*/  STL.64 [R1+0x1f88], R4 ;  /* 0x001f880401007387 */ /* 0x0001e40000100a00 */
[----:B0-----:R-:W-:-:S04]  /*e1f0*/  IMAD.MOV.U32 R5, RZ, RZ, R14 ;  /* 0x000000ffff057224 */ /* 0x001fc800078e000e */
[----:B------:R-:W-:Y:S01]  /*e200*/  @!P0 IMAD.MOV R5, RZ, RZ, -R5 ;  /* 0x000000ffff058224 */ /* 0x000fe200078e0a05 */
[----:B------:R-:W-:Y:S01]  /*e210*/  ISETP.GT.U32.AND P4, PT, R0, R7, PT ;  /* 0x000000070000720c */ /* 0x000fe20003f84070 */
[----:B------:R-:W-:Y:S02]  /*e220*/  IMAD.MOV.U32 R4, RZ, RZ, R17 ;  /* 0x000000ffff047224 */ /* 0x000fe400078e0011 */
[----:B------:R-:W-:Y:S02]  /*e230*/  IMAD R15, R18, 0x40, R15 ;  /* 0x00000040120f7824 */ /* 0x000fe400078e020f */
[----:B------:R-:W-:-:S08]  /*e240*/  @!P2 IMAD.MOV R4, RZ, RZ, -R4 ;  /* 0x000000ffff04a224 */ /* 0x000fd000078e0a04 */
[----:B------:R-:W-:Y:S01]  /*e250*/  @!P4 IMAD.IADD R7, R7, 0x1, -R0 ;  /* 0x000000010707c824 */ /* 0x000fe200078e0a00 */
[----:B------:R-:W-:Y:S02]  /*e260*/  LEA R14, P4, R15, UR14, 0x1 ;  /* 0x0000000e0f0e7c11 */ /* 0x000fe4000f8808ff */
[----:B----4-:R-:W-:-:S05]  /*e270*/  IABS R8, R25 ;  /* 0x0000001900087213 */ /* 0x010fca0000000000 */
[----:B------:R-:W-:-:S04]  /*e280*/  IMAD.HI.U32 R2, R21, R8, RZ ;  /* 0x0000000815027227 */ /* 0x000fc800078e00ff */
[----:B------:R-:W-:-:S04]  /*e290*/  IMAD.MOV R2, RZ, RZ, -R2 ;  /* 0x000000ffff027224 */ /* 0x000fc800078e0a02 */
[----:B------:R-:W-:-:S05]  /*e2a0*/  IMAD R8, R0, R2, R8 ;  /* 0x0000000200087224 */ /* 0x000fca00078e0208 */
[----:B------:R-:W-:Y:S02]  /*e2b0*/  ISETP.GT.U32.AND P3, PT, R0, R8, PT ;  /* 0x000000080000720c */ /* 0x000fe40003f64070 */
[----:B--2---:R-:W-:-:S11]  /*e2c0*/  IABS R9, R26 ;  /* 0x0000001a00097213 */ /* 0x004fd60000000000 */
[----:B------:R-:W-:Y:S01]  /*e2d0*/  @!P3 IMAD.IADD R8, R8, 0x1, -R0 ;  /* 0x000000010808b824 */ /* 0x000fe200078e0a00 */
[----:B------:R-:W-:Y:S02]  /*e2e0*/  ISETP.GE.AND P3, PT, R26, RZ, PT ;  /* 0x000000ff1a00720c */ /* 0x000fe40003f66270 */
[----:B------:R-:W2:Y:S04]  /*e2f0*/  LDL.LU R26, [R1+0x5dc] ;  /* 0x0005dc00011a7983 */ /* 0x000ea80000300800 */
[----:B------:R-:W-:Y:S04]  /*e300*/  STL [R1+0xac], R5 ;  /* 0x0000ac0501007387 */ /* 0x000fe80000100800 */
[----:B------:R-:W4:Y:S04]  /*e310*/  LDL.LU R22, [R1+0x5e0] ;  /* 0x0005e00001167983 */ /* 0x000f280000300800 */
[----:B------:R0:W-:Y:S01]  /*e320*/  STL [R1+0x9c], R4 ;  /* 0x00009c0401007387 */ /* 0x0001e20000100800 */
[----:B------:R-:W-:Y:S01]  /*e330*/  LEA.HI.X.SX32 R15, R15, UR15, 0x1, P4 ;  /* 0x0000000f0f0f7c11 */ /* 0x000fe2000a0f0eff */
[----:B0-----:R-:W-:-:S02]  /*e340*/  IMAD.MOV.U32 R4, RZ, RZ, R13 ;  /* 0x000000ffff047224 */ /* 0x001fc400078e000d */
[----:B------:R-:W-:Y:S02]  /*e350*/  STL [R1+0x1fe4], R14 ;  /* 0x001fe40e01007387 */ /* 0x000fe40000100800 */
[----:B------:R-:W-:Y:S02]  /*e360*/  @!P1 IMAD.MOV R4, RZ, RZ, -R4 ;  /* 0x000000ffff049224 */ /* 0x000fe400078e0a04 */
[----:B------:R-:W-:Y:S01]  /*e370*/  STL [R1+0x1fe0], R15 ;  /* 0x001fe00f01007387 */ /* 0x000fe20000100800 */
[----:B------:R-:W-:-:S03]  /*e380*/  ISETP.GE.AND P4, PT, R25, RZ, PT ;  /* 0x000000ff1900720c */ /* 0x000fc60003f86270 */
[----:B------:R0:W-:Y:S04]  /*e390*/  STL [R1+0x98], R4 ;  /* 0x0000980401007387 */ /* 0x0001e80000100800 */
[----:B------:R-:W4:Y:S01]  /*e3a0*/  LDL.LU R25, [R1+0x5e4] ;  /* 0x0005e40001197983 */ /* 0x000f220000300800 */
[----:B------:R-:W-:Y:S01]  /*e3b0*/  IMAD.HI.U32 R16, R21, R6, RZ ;  /* 0x0000000615107227 */ /* 0x000fe200078e00ff */
[----:B------:R-:W-:-:S03]  /*e3c0*/  ISETP.GT.U32.AND P0, PT, R0, R8, PT ;  /* 0x000000080000720c */ /* 0x000fc60003f04070 */
[----:B------:R-:W-:-:S04]  /*e3d0*/  IMAD.HI.U32 R2, R21, R9, RZ ;  /* 0x0000000915027227 */ /* 0x000fc800078e00ff */
[----:B------:R-:W-:Y:S01]  /*e3e0*/  IMAD.MOV R16, RZ, RZ, -R16 ;  /* 0x000000ffff107224 */ /* 0x000fe200078e0a10 */
[----:B------:R-:W-:-:S03]  /*e3f0*/  IADD3 R2, PT, PT, -R2, RZ, RZ ;  /* 0x000000ff02027210 */ /* 0x000fc60007ffe1ff */
[C---:B------:R-:W-:Y:S02]  /*e400*/  IMAD R6, R0.reuse, R16, R6 ;  /* 0x0000001000067224 */ /* 0x040fe400078e0206 */
[C---:B------:R-:W-:Y:S01]  /*e410*/  IMAD R9, R0.reuse, R2, R9 ;  /* 0x0000000200097224 */ /* 0x040fe200078e0209 */
[----:B---3--:R-:W-:Y:S02]  /*e420*/  IABS R10, R20 ;  /* 0x00000014000a7213 */ /* 0x008fe40000000000 */
[----:B------:R-:W-:Y:S01]  /*e430*/  ISETP.GT.U32.AND P1, PT, R0, R6, PT ;  /* 0x000000060000720c */ /* 0x000fe20003f24070 */
[----:B------:R-:W-:Y:S01]  /*e440*/  @!P0 IMAD.IADD R8, R8, 0x1, -R0 ;  /* 0x0000000108088824 */ /* 0x000fe200078e0a00 */
[C---:B------:R-:W-:Y:S01]  /*e450*/  ISETP.GT.U32.AND P2, PT, R0.reuse, R7, PT ;  /* 0x000000070000720c */ /* 0x040fe20003f44070 */
[----:B------:R-:W-:Y:S01]  /*e460*/  IMAD.HI.U32 R12, R21, R10, RZ ;  /* 0x0000000a150c7227 */ /* 0x000fe200078e00ff */
[----:B------:R-:W-:-:S03]  /*e470*/  ISETP.GT.U32.AND P0, PT, R0, R9, PT ;  /* 0x000000090000720c */ /* 0x000fc60003f04070 */
[----:B------:R-:W-:-:S04]  /*e480*/  IMAD.MOV R12, RZ, RZ, -R12 ;  /* 0x000000ffff0c7224 */ /* 0x000fc800078e0a0c */
[----:B------:R-:W-:Y:S02]  /*e490*/  IMAD R10, R0, R12, R10 ;  /* 0x0000000c000a7224 */ /* 0x000fe400078e020a */
[--C-:B------:R-:W-:Y:S02]  /*e4a0*/  @!P1 IMAD.IADD R6, R6, 0x1, -R0.reuse ;  /* 0x0000000106069824 */ /* 0x100fe400078e0a00 */
[--C-:B------:R-:W-:Y:S01]  /*e4b0*/  @!P2 IMAD.IADD R7, R7, 0x1, -R0.reuse ;  /* 0x000000010707a824 */ /* 0x100fe200078e0a00 */
[C---:B------:R-:W-:Y:S01]  /*e4c0*/  ISETP.GT.U32.AND P2, PT, R0.reuse, R10, PT ;  /* 0x0000000a0000720c */ /* 0x040fe20003f44070 */
[----:B------:R-:W-:Y:S01]  /*e4d0*/  @!P0 IMAD.IADD R9, R9, 0x1, -R0 ;  /* 0x0000000109098824 */ /* 0x000fe200078e0a00 */
[----:B------:R-:W-:Y:S01]  /*e4e0*/  ISETP.GT.U32.AND P0, PT, R0, R6, PT ;  /* 0x000000060000720c */ /* 0x000fe20003f04070 */
[----:B0-----:R-:W-:-:S04]  /*e4f0*/  IMAD.MOV.U32 R4, RZ, RZ, R8 ;  /* 0x000000ffff047224 */ /* 0x001fc800078e0008 */
[----:B------:R-:W-:Y:S01]  /*e500*/  @!P4 IMAD.MOV R4, RZ, RZ, -R4 ;  /* 0x000000ffff04c224 */ /* 0x000fe200078e0a04 */
[----:B------:R-:W-:Y:S02]  /*e510*/  IABS R12, R24 ;  /* 0x00000018000c7213 */ /* 0x000fe40000000000 */
[----:B------:R-:W-:-:S05]  /*e520*/  IABS R16, R28 ;  /* 0x0000001c00107213 */ /* 0x000fca0000000000 */
[----:B------:R-:W-:Y:S02]  /*e530*/  IMAD.MOV.U32 R13, RZ, RZ, R16 ;  /* 0x000000ffff0d7224 */ /* 0x000fe400078e0010 */
[----:B------:R-:W-:-:S04]  /*e540*/  IMAD.HI.U32 R16, R21, R12, RZ ;  /* 0x0000000c15107227 */ /* 0x000fc800078e00ff */
[----:B------:R-:W-:-:S04]  /*e550*/  IMAD.MOV R16, RZ, RZ, -R16 ;  /* 0x000000ffff107224 */ /* 0x000fc800078e0a10 */
[----:B------:R-:W-:Y:S02]  /*e560*/  IMAD R12, R0, R16, R12 ;  /* 0x00000010000c7224 */ /* 0x000fe400078e020c */
[--C-:B------:R-:W-:Y:S02]  /*e570*/  @!P2 IMAD.IADD R10, R10, 0x1, -R0.reuse ;  /* 0x000000010a0aa824 */ /* 0x100fe400078e0a00 */
[----:B------:R-:W-:Y:S01]  /*e580*/  @!P0 IMAD.IADD R6, R6, 0x1, -R0 ;  /* 0x0000000106068824 */ /* 0x000fe200078e0a00 */
[C---:B------:R-:W-:Y:S01]  /*e590*/  ISETP.GT.U32.AND P0, PT, R0.reuse, R12, PT ;  /* 0x0000000c0000720c */ /* 0x040fe20003f04070 */
[----:B------:R0:W-:Y:S01]  /*e5a0*/  STL [R1+0x80], R4 ;  /* 0x0000800401007387 */ /* 0x0001e20000100800 */
[C---:B------:R-:W-:Y:S02]  /*e5b0*/  ISETP.GT.U32.AND P2, PT, R0.reuse, R10, PT ;  /* 0x0000000a0000720c */ /* 0x040fe40003f44070 */
[----:B------:R-:W-:Y:S01]  /*e5c0*/  ISETP.GT.U32.AND P4, PT, R0, R9, PT ;  /* 0x000000090000720c */ /* 0x000fe20003f84070 */
[----:B0-----:R-:W-:Y:S01]  /*e5d0*/  IMAD.MOV.U32 R4, RZ, RZ, R7 ;  /* 0x000000ffff047224 */ /* 0x001fe200078e0007 */
[----:B------:R-:W-:-:S02]  /*e5e0*/  ISETP.GE.AND P1, PT, R20, RZ, PT ;  /* 0x000000ff1400720c */ /* 0x000fc40003f26270 */
[----:B------:R-:W3:Y:S01]  /*e5f0*/  LDL.LU R20, [R1+0x5e8] ;  /* 0x0005e80001147983 */ /* 0x000ee20000300800 */
[----:B------:R-:W-:-:S04]  /*e600*/  @!P5 IMAD.MOV R4, RZ, RZ, -R4 ;  /* 0x000000ffff04d224 */ /* 0x000fc800078e0a04 */
[--C-:B------:R-:W-:Y:S01]  /*e610*/  @!P0 IMAD.IADD R12, R12, 0x1, -R0.reuse ;  /* 0x000000010c0c8824 */ /* 0x100fe200078e0a00 */
[----:B------:R0:W-:Y:S01]  /*e620*/  STL [R1+0x8c], R4 ;  /* 0x00008c0401007387 */ /* 0x0001e20000100800 */
[--C-:B------:R-:W-:Y:S01]  /*e630*/  @!P2 IMAD.IADD R10, R10, 0x1, -R0.reuse ;  /* 0x000000010a0aa824 */ /* 0x100fe200078e0a00 */
[----:B------:R-:W-:Y:S01]  /*e640*/  IABS R2, R23 ;  /* 0x0000001700027213 */ /* 0x000fe20000000000 */
[----:B------:R-:W-:Y:S01]  /*e650*/  @!P4 IMAD.IADD R9, R9, 0x1, -R0 ;  /* 0x000000010909c824 */ /* 0x000fe200078e0a00 */
[----:B------:R-:W-:Y:S02]  /*e660*/  ISETP.GE.AND P2, PT, R23, RZ, PT ;  /* 0x000000ff1700720c */ /* 0x000fe40003f46270 */
[----:B------:R-:W3:Y:S01]  /*e670*/  LDL.LU R23, [R1+0x5ec] ;  /* 0x0005ec0001177983 */ /* 0x000ee20000300800 */
[----:B0-----:R-:W-:Y:S01]  /*e680*/  IMAD.MOV.U32 R4, RZ, RZ, R6 ;  /* 0x000000ffff047224 */ /* 0x001fe200078e0006 */
[----:B------:R-:W-:Y:S01]  /*e690*/  ISETP.GE.AND P0, PT, R24, RZ, PT ;  /* 0x000000ff1800720c */ /* 0x000fe20003f06270 */
[----:B------:R-:W-:Y:S01]  /*e6a0*/  IMAD.MOV.U32 R5, RZ, RZ, R9 ;  /* 0x000000ffff057224 */ /* 0x000fe200078e0009 */
[----:B------:R-:W3:Y:S01]  /*e6b0*/  LDL.LU R24, [R1+0x5f0] ;  /* 0x0005f00001187983 */ /* 0x000ee20000300800 */
[----:B------:R-:W-:Y:S01]  /*e6c0*/  @!P6 IMAD.MOV R4, RZ, RZ, -R4 ;  /* 0x000000ffff04e224 */ /* 0x000fe200078e0a04 */
[----:B------:R-:W-:Y:S01]  /*e6d0*/  ISETP.GT.U32.AND P6, PT, R0, R12, PT ;  /* 0x0000000c0000720c */ /* 0x000fe20003fc4070 */
[----:B------:R-:W-:-:S03]  /*e6e0*/  IMAD.HI.U32 R17, R21, R13, RZ ;  /* 0x0000000d15117227 */ /* 0x000fc600078e00ff */
[----:B------:R0:W-:Y:S01]  /*e6f0*/  STL [R1+0x88], R4 ;  /* 0x0000880401007387 */ /* 0x0001e20000100800 */
[----:B------:R-:W-:Y:S02]  /*e700*/  @!P3 IMAD.MOV R5, RZ, RZ, -R5 ;  /* 0x000000ffff05b224 */ /* 0x000fe400078e0a05 */
[----:B------:R-:W-:Y:S02]  /*e710*/  IMAD.MOV R17, RZ, RZ, -R17 ;  /* 0x000000ffff117224 */ /* 0x000fe400078e0a11 */
[----:B0-----:R-:W-:-:S04]  /*e720*/  IMAD.MOV.U32 R4, RZ, RZ, R10 ;  /* 0x000000ffff047224 */ /* 0x001fc800078e000a */
[----:B------:R-:W-:Y:S01]  /*e730*/  @!P1 IMAD.MOV R4, RZ, RZ, -R4 ;  /* 0x000000ffff049224 */ /* 0x000fe200078e0a04 */
[----:B------:R-:W-:Y:S01]  /*e740*/  STL [R1+0x84], R5 ;  /* 0x0000840501007387 */ /* 0x000fe20000100800 */
[----:B------:R-:W-:Y:S02]  /*e750*/  IMAD R17, R0, R17, R13 ;  /* 0x0000001100117224 */ /* 0x000fe400078e020d */
[----:B------:R-:W-:Y:S01]  /*e760*/  @!P6 IMAD.IADD R12, R12, 0x1, -R0 ;  /* 0x000000010c0ce824 */ /* 0x000fe200078e0a00 */
[----:B------:R0:W-:Y:S01]  /*e770*/  STL [R1+0x7c], R4 ;  /* 0x00007c0401007387 */ /* 0x0001e20000100800 */
[----:B------:R-:W-:-:S04]  /*e780*/  IMAD.HI.U32 R18, R21, R2, RZ ;  /* 0x0000000215127227 */ /* 0x000fc800078e00ff */
[----:B------:R-:W-:-:S04]  /*e790*/  IMAD.MOV R18, RZ, RZ, -R18 ;  /* 0x000000ffff127224 */ /* 0x000fc800078e0a12 */
[C---:B------:R-:W-:Y:S01]  /*e7a0*/  IMAD R2, R0.reuse, R18, R2 ;  /* 0x0000001200027224 */ /* 0x040fe200078e0202 */
[----:B------:R-:W-:-:S04]  /*e7b0*/  ISETP.GT.U32.AND P4, PT, R0, R17, PT ;  /* 0x000000110000720c */ /* 0x000fc80003f84070 */
[----:B------:R-:W-:-:S09]  /*e7c0*/  ISETP.GT.U32.AND P5, PT, R0, R2, PT ;  /* 0x000000020000720c */ /* 0x000fd20003fa4070 */
[----:B------:R-:W-:-:S04]  /*e7d0*/  @!P4 IMAD.IADD R17, R17, 0x1, -R0 ;  /* 0x000000011111c824 */ /* 0x000fc800078e0a00 */
[----:B------:R-:W-:-:S05]  /*e7e0*/  @!P5 IMAD.IADD R2, R2, 0x1, -R0 ;  /* 0x000000010202d824 */ /* 0x000fca00078e0a00 */
[----:B------:R-:W-:-:S13]  /*e7f0*/  ISETP.GT.U32.AND P4, PT, R0, R2, PT ;  /* 0x000000020000720c */ /* 0x000fda0003f84070 */
[----:B------:R-:W-:-:S04]  /*e800*/  @!P4 IMAD.IADD R2, R2, 0x1, -R0 ;  /* 0x000000010202c824 */ /* 0x000fc800078e0a00 */
[----:B------:R-:W-:Y:S01]  /*e810*/  @!P2 IMAD.MOV R2, RZ, RZ, -R2 ;  /* 0x000000ffff02a224 */ /* 0x000fe200078e0a02 */
[----:B--2---:R-:W-:Y:S02]  /*e820*/  IABS R13, R26 ;  /* 0x0000001a000d7213 */ /* 0x004fe40000000000 */
[----:B------:R-:W-:Y:S02]  /*e830*/  ISETP.GE.AND P6, PT, R26, RZ, PT ;  /* 0x000000ff1a00720c */ /* 0x000fe40003fc6270 */
[----:B------:R-:W2:Y:S01]  /*e840*/  LDL.LU R26, [R1+0x5f4] ;  /* 0x0005f400011a7983 */ /* 0x000ea20000300800 */
[----:B------:R-:W-:Y:S01]  /*e850*/  IMAD.MOV.U32 R8, RZ, RZ, R13 ;  /* 0x000000ffff087224 */ /* 0x000fe200078e000d */
[----:B----4-:R-:W-:-:S05]  /*e860*/  IABS R13, R22 ;  /* 0x00000016000d7213 */ /* 0x010fca0000000000 */
[----:B------:R-:W-:-:S04]  /*e870*/  IMAD.HI.U32 R18, R21, R13, RZ ;  /* 0x0000000d15127227 */ /* 0x000fc800078e00ff */
[----:B------:R-:W-:-:S04]  /*e880*/  IMAD.MOV R18, RZ, RZ, -R18 ;  /* 0x000000ffff127224 */ /* 0x000fc800078e0a12 */
[----:B------:R-:W-:-:S05]  /*e890*/  IMAD R13, R0, R18, R13 ;  /* 0x00000012000d7224 */ /* 0x000fca00078e020d */
[----:B------:R-:W-:Y:S01]  /*e8a0*/  ISETP.GT.U32.AND P4, PT, R0, R13, PT ;  /* 0x0000000d0000720c */ /* 0x000fe20003f84070 */
[----:B------:R1:W-:Y:S01]  /*e8b0*/  STL [R1+0x78], R2 ;  /* 0x0000780201007387 */ /* 0x0003e20000100800 */
[----:B------:R-:W-:-:S11]  /*e8c0*/  IABS R16, R25 ;  /* 0x0000001900107213 */ /* 0x000fd60000000000 */
[----:B------:R-:W-:Y:S01]  /*e8d0*/  @!P4 IMAD.IADD R13, R13, 0x1, -R0 ;  /* 0x000000010d0dc824 */ /* 0x000fe200078e0a00 */
[----:B------:R-:W-:Y:S02]  /*e8e0*/  ISETP.GE.AND P4, PT, R25, RZ, PT ;  /* 0x000000ff1900720c */ /* 0x000fe40003f86270 */
[----:B------:R-:W4:Y:S01]  /*e8f0*/  LDL.LU R25, [R1+0x5f8] ;  /* 0x0005f80001197983 */ /* 0x000f220000300800 */
[----:B------:R-:W-:-:S04]  /*e900*/  IMAD.HI.U32 R7, R21, R8, RZ ;  /* 0x0000000815077227 */ /* 0x000fc800078e00ff */
[----:B------:R-:W-:-:S04]  /*e910*/  IMAD.MOV R7, RZ, RZ, -R7 ;  /* 0x000000ffff077224 */ /* 0x000fc800078e0a07 */
[----:B------:R-:W-:-:S05]  /*e920*/  IMAD R7, R0, R7, R8 ;  /* 0x0000000700077224 */ /* 0x000fca00078e0208 */
[----:B------:R-:W-:Y:S01]  /*e930*/  ISETP.GT.U32.AND P5, PT, R0, R7, PT ;  /* 0x000000070000720c */ /* 0x000fe20003fa4070 */
[----:B------:R-:W-:-:S04]  /*e940*/  IMAD.MOV.U32 R8, RZ, RZ, R16 ;  /* 0x000000ffff087224 */ /* 0x000fc800078e0010 */
[----:B------:R-:W-:-:S08]  /*e950*/  IMAD.HI.U32 R16, R21, R8, RZ ;  /* 0x0000000815107227 */ /* 0x000fd000078e00ff */
[----:B------:R-:W-:Y:S01]  /*e960*/  @!P5 IMAD.IADD R7, R7, 0x1, -R0 ;  /* 0x000000010707d824 */ /* 0x000fe200078e0a00 */
[----:B------:R-:W-:Y:S02]  /*e970*/  ISETP.GT.U32.AND P5, PT, R0, R17, PT ;  /* 0x000000110000720c */ /* 0x000fe40003fa4070 */
[----:B------:R-:W-:-:S05]  /*e980*/  IADD3 R16, PT, PT, -R16, RZ, RZ ;  /* 0x000000ff10107210 */ /* 0x000fca0007ffe1ff */
[----:B------:R-:W-:-:S06]  /*e990*/  IMAD R9, R0, R16, R8 ;  /* 0x0000001000097224 */ /* 0x000fcc00078e0208 */
[----:B------:R-:W-:Y:S01]  /*e9a0*/  @!P5 IMAD.IADD R17, R17, 0x1, -R0 ;  /* 0x000000011111d824 */ /* 0x000fe200078e0a00 */
[C---:B------:R-:W-:Y:S02]  /*e9b0*/  ISETP.GT.U32.AND P5, PT, R0.reuse, R9, PT ;  /* 0x000000090000720c */ /* 0x040fe40003fa4070 */
[----:B------:R-:W-:Y:S02]  /*e9c0*/  ISETP.GT.U32.AND P3, PT, R0, R7, PT ;  /* 0x000000070000720c */ /* 0x000fe40003f64070 */
[----:B------:R-:W-:-:S09]  /*e9d0*/  ISETP.GE.AND P1, PT, R28, RZ, PT ;  /* 0x000000ff1c00720c */ /* 0x000fd20003f26270 */
[----:B------:R-:W-:Y:S01]  /*e9e0*/  @!P5 IMAD.IADD R9, R9, 0x1, -R0 ;  /* 0x000000010909d824 */ /* 0x000fe200078e0a00 */
[----:B------:R-:W-:-:S04]  /*e9f0*/  ISETP.GT.U32.AND P5, PT, R0, R13, PT ;  /* 0x0000000d0000720c */ /* 0x000fc80003fa4070 */
[----:B------:R-:W-:Y:S01]  /*ea00*/  ISETP.GT.U32.AND P2, PT, R0, R9, PT ;  /* 0x000000090000720c */ /* 0x000fe20003f44070 */
[----:B------:R-:W-:Y:S01]  /*ea10*/  @!P3 IMAD.IADD R7, R7, 0x1, -R0 ;  /* 0x000000010707b824 */ /* 0x000fe200078e0a00 */
[----:B------:R-:W-:Y:S01]  /*ea20*/  ISETP.GE.AND P3, PT, R22, RZ, PT ;  /* 0x000000ff1600720c */ /* 0x000fe20003f66270 */
[----:B0-----:R-:W-:Y:S02]  /*ea30*/  IMAD.MOV.U32 R4, RZ, RZ, R12 ;  /* 0x000000ffff047224 */ /* 0x001fe400078e000c */
[----:B------:R-:W-:Y:S02]  /*ea40*/  IMAD.MOV.U32 R12, RZ, RZ, R17 ;  /* 0x000000ffff0c7224 */ /* 0x000fe400078e0011 */
[----:B------:R-:W-:Y:S02]  /*ea50*/  @!P0 IMAD.MOV R4, RZ, RZ, -R4 ;  /* 0x000000ffff048224 */ /* 0x000fe400078e0a04 */
[----:B------:R-:W-:Y:S02]  /*ea60*/  @!P5 IMAD.IADD R13, R13, 0x1, -R0 ;  /* 0x000000010d0dd824 */ /* 0x000fe400078e0a00 */
[----:B-1----:R-:W-:-:S02]  /*ea70*/  IMAD.MOV.U32 R2, RZ, RZ, R7 ;  /* 0x000000ffff027224 */ /* 0x002fc400078e0007 */
[----:B------:R-:W-:Y:S01]  /*ea80*/  @!P2 IMAD.IADD R9, R9, 0x1, -R0 ;  /* 0x000000010909a824 */ /* 0x000fe200078e0a00 */
[----:B------:R0:W-:Y:S01]  /*ea90*/  STL [R1+0x74], R4 ;  /* 0x0000740401007387 */ /* 0x0001e20000100800 */
[----:B------:R-:W-:Y:S02]  /*eaa0*/  IMAD.MOV.U32 R5, RZ, RZ, R13 ;  /* 0x000000ffff057224 */ /* 0x000fe400078e000d */
[----:B------:R-:W-:Y:S01]  /*eab0*/  @!P1 IMAD.MOV R12, RZ, RZ, -R12 ;  /* 0x000000ffff0c9224 */ /* 0x000fe200078e0a0c */
[----:B------:R-:W4:Y:S01]  /*eac0*/  LDL.LU R22, [R1+0x5fc] ;  /* 0x0005fc0001167983 */ /* 0x000f220000300800 */
[----:B------:R-:W-:Y:S02]  /*ead0*/  @!P6 IMAD.MOV R2, RZ, RZ, -R2 ;  /* 0x000000ffff02e224 */ /* 0x000fe400078e0a02 */
[----:B------:R-:W-:Y:S02]  /*eae0*/  @!P3 IMAD.MOV R5, RZ, RZ, -R5 ;  /* 0x000000ffff05b224 */ /* 0x000fe400078e0a05 */
[----:B0-----:R-:W-:Y:S01]  /*eaf0*/  IMAD.MOV.U32 R4, RZ, RZ, R9 ;  /* 0x000000ffff047224 */ /* 0x001fe200078e0009 */
[----:B------:R-:W-:Y:S03]  /*eb00*/  STL [R1+0x20bc], R12 ;  /* 0x0020bc0c01007387 */ /* 0x000fe60000100800 */
[----:B------:R-:W-:Y:S01]  /*eb10*/  @!P4 IMAD.MOV R4, RZ, RZ, -R4 ;  /* 0x000000ffff04c224 */ /* 0x000fe200078e0a04 */
[----:B------:R-:W-:Y:S01]  /*eb20*/  STL [R1+0x58], R2 ;  /* 0x0000580201007387 */ /* 0x000fe20000100800 */
[----:B---3--:R-:W-:-:S05]  /*eb30*/  IABS R10, R23 ;  /* 0x00000017000a7213 */ /* 0x008fca0000000000 */
[----:B------:R-:W-:Y:S01]  /*eb40*/  IMAD.HI.U32 R16, R21, R10, RZ ;  /* 0x0000000a15107227 */ /* 0x000fe200078e00ff */
[----:B------:R-:W-:Y:S02]  /*eb50*/  ISETP.GE.AND P6, PT, R23, RZ, PT ;  /* 0x000000ff1700720c */ /* 0x000fe40003fc6270 */
[----:B------:R-:W3:Y:S01]  /*eb60*/  LDL.LU R23, [R1+0x600] ;  /* 0x0006000001177983 */ /* 0x000ee20000300800 */
[----:B------:R-:W-:-:S03]  /*eb70*/  IMAD.MOV R16, RZ, RZ, -R16 ;  /* 0x000000ffff107224 */ /* 0x000fc600078e0a10 */
[----:B------:R-:W-:Y:S01]  /*eb80*/  STL [R1+0x60], R5 ;  /* 0x0000600501007387 */ /* 0x000fe20000100800 */
[----:B------:R-:W-:-:S03]  /*eb90*/  IMAD R7, R0, R16, R10 ;  /* 0x0000001000077224 */ /* 0x000fc600078e020a */
[----:B------:R0:W-:Y:S01]  /*eba0*/  STL [R1+0x68], R4 ;  /* 0x0000680401007387 */ /* 0x0001e20000100800 */
[----:B------:R-:W-:-:S05]  /*ebb0*/  IABS R6, R20 ;  /* 0x0000001400067213 */ /* 0x000fca0000000000 */
[----:B------:R-:W-:-:S04]  /*ebc0*/  IMAD.HI.U32 R18, R21, R6, RZ ;  /* 0x0000000615127227 */ /* 0x000fc800078e00ff */
[----:B------:R-:W-:-:S04]  /*ebd0*/  IMAD.MOV R18, RZ, RZ, -R18 ;  /* 0x000000ffff127224 */ /* 0x000fc800078e0a12 */
[----:B------:R-:W-:-:S05]  /*ebe0*/  IMAD R6, R0, R18, R6 ;  /* 0x0000001200067224 */ /* 0x000fca00078e0206 */
[----:B------:R-:W-:-:S13]  /*ebf0*/  ISETP.GT.U32.AND P0, PT, R0, R6, PT ;  /* 0x000000060000720c */ /* 0x000fda0003f04070 */
[----:B------:R-:W-:-:S05]  /*ec00*/  @!P0 IMAD.IADD R6, R6, 0x1, -R0 ;  /* 0x0000000106068824 */ /* 0x000fca00078e0a00 */
[----:B------:R-:W-:Y:S02]  /*ec10*/  ISETP.GT.U32.AND P0, PT, R0, R6, PT ;  /* 0x000000060000720c */ /* 0x000fe40003f04070 */
[----:B------:R-:W-:Y:S02]  /*ec20*/  ISETP.GE.AND P1, PT, R20, RZ, PT ;  /* 0x000000ff1400720c */ /* 0x000fe40003f26270 */
[----:B------:R-:W-:-:S09]  /*ec30*/  IABS R8, R24 ;  /* 0x0000001800087213 */ /* 0x000fd20000000000 */
[----:B------:R-:W-:-:S04]  /*ec40*/  @!P0 IMAD.IADD R6, R6, 0x1, -R0 ;  /* 0x0000000106068824 */ /* 0x000fc800078e0a00 */
[----:B0-----:R-:W-:Y:S01]  /*ec50*/  IMAD.MOV.U32 R4, RZ, RZ, R6 ;  /* 0x000000ffff047224 */ /* 0x001fe200078e0006 */
[----:B------:R-:W-:-:S03]  /*ec60*/  ISETP.GE.AND P5, PT, R24, RZ, PT ;  /* 0x000000ff1800720c */ /* 0x000fc60003fa6270 */
[----:B------:R-:W-:Y:S01]  /*ec70*/  @!P1 IMAD.MOV R4, RZ, RZ, -R4 ;  /* 0x000000ffff049224 */ /* 0x000fe200078e0a04 */
[----:B--2---:R-:W-:Y:S02]  /*ec80*/  IABS R10, R26 ;  /* 0x0000001a000a7213 */ /* 0x004fe40000000000 */
[----:B------:R-:W-:Y:S01]  /*ec90*/  ISETP.GE.AND P4, PT, R26, RZ, PT ;  /* 0x000000ff1a00720c */ /* 0x000fe20003f86270 */
[----:B------:R-:W-:Y:S02]  /*eca0*/  IMAD.MOV.U32 R26, RZ, RZ, R27 ;  /* 0x000000ffff1a7224 */ /* 0x000fe400078e001b */
[----:B------:R-:W2:Y:S04]  /*ecb0*/  LDL.LU R27, [R1+0x604] ;  /* 0x00060400011b7983 */ /* 0x000ea80000300800 */
[----:B------:R-:W2:Y:S01]  /*ecc0*/  LDL.LU R24, [R1+0x608] ;  /* 0x0006080001187983 */ /* 0x000ea20000300800 */
[----:B----4-:R-:W-:-:S02]  /*ecd0*/  IABS R9, R25 ;  /* 0x0000001900097213 */ /* 0x010fc40000000000 */
[----:B------:R-:W-:Y:S02]  /*ece0*/  ISETP.GE.AND P1, PT, R25, RZ, PT ;  /* 0x000000ff1900720c */ /* 0x000fe40003f26270 */
[----:B------:R-:W4:Y:S01]  /*ecf0*/  LDL.LU R25, [R1+0x60c] ;  /* 0x00060c0001197983 */ /* 0x000f220000300800 */
[----:B------:R-:W-:-:S04]  /*ed00*/  IMAD.HI.U32 R2, R21, R8, RZ ;  /* 0x0000000815027227 */ /* 0x000fc800078e00ff */
[----:B------:R-:W-:Y:S02]  /*ed10*/  IMAD.MOV R16, RZ, RZ, -R2 ;  /* 0x000000ffff107224 */ /* 0x000fe400078e0a02 */
[----:B------:R-:W-:Y:S02]  /*ed20*/  IMAD.MOV.U32 R2, RZ, RZ, R10 ;  /* 0x000000ffff027224 */ /* 0x000fe400078e000a */
[C---:B------:R-:W-:Y:S01]  /*ed30*/  IMAD R8, R0.reuse, R16, R8 ;  /* 0x0000001000087224 */ /* 0x040fe200078e0208 */
[----:B------:R-:W-:Y:S01]  /*ed40*/  ISETP.GT.U32.AND P2, PT, R0, R7, PT ;  /* 0x000000070000720c */ /* 0x000fe20003f44070 */
[----:B------:R-:W-:-:S03]  /*ed50*/  IMAD.HI.U32 R10, R21, R2, RZ ;  /* 0x00000002150a7227 */ /* 0x000fc600078e00ff */
[----:B------:R-:W-:Y:S01]  /*ed60*/  ISETP.GT.U32.AND P3, PT, R0, R8, PT ;  /* 0x000000080000720c */ /* 0x000fe20003f64070 */
[----:B------:R-:W-:-:S04]  /*ed70*/  IMAD.MOV R10, RZ, RZ, -R10 ;  /* 0x000000ffff0a7224 */ /* 0x000fc800078e0a0a */
[C---:B------:R-:W-:Y:S01]  /*ed80*/  IMAD R2, R0.reuse, R10, R2 ;  /* 0x0000000a00027224 */ /* 0x040fe200078e0202 */
[----:B------:R0:W-:Y:S03]  /*ed90*/  STL [R1+0x6c], R4 ;  /* 0x00006c0401007387 */ /* 0x0001e60000100800 */
[----:B------:R-:W-:Y:S01]  /*eda0*/  @!P2 IADD3 R7, PT, PT, R7, -R0, RZ ;  /* 0x800000000707a210 */ /* 0x000fe20007ffe0ff */
[----:B------:R-:W4:Y:S01]  /*edb0*/  LDL.LU R28, [R1+0x610] ;  /* 0x00061000011c7983 */ /* 0x000f220000300800 */
[----:B------:R-:W-:Y:S02]  /*edc0*/  ISETP.GT.U32.AND P0, PT, R0, R2, PT ;  /* 0x000000020000720c */ /* 0x000fe40003f04070 */
[----:B------:R-:W-:Y:S01]  /*edd0*/  @!P3 IMAD.IADD R8, R8, 0x1, -R0 ;  /* 0x000000010808b824 */ /* 0x000fe200078e0a00 */
[----:B------:R-:W-:-:S04]  /*ede0*/  ISETP.GT.U32.AND P2, PT, R0, R7, PT ;  /* 0x000000070000720c */ /* 0x000fc80003f44070 */
[----:B------:R-:W-:-:S06]  /*edf0*/  ISETP.GT.U32.AND P3, PT, R0, R8, PT ;  /* 0x000000080000720c */ /* 0x000fcc0003f64070 */
[----:B------:R-:W-:-:S03]  /*ee00*/  @!P0 IMAD.IADD R2, R2, 0x1, -R0 ;  /* 0x0000000102028824 */ /* 0x000fc600078e0a00 */
[--C-:B------:R-:W-:Y:S02]  /*ee10*/  @!P2 IMAD.IADD R7, R7, 0x1, -R0.reuse ;  /* 0x000000010707a824 */ /* 0x100fe400078e0a00 */
[----:B------:R-:W-:Y:S02]  /*ee20*/  ISETP.GT.U32.AND P0, PT, R0, R2, PT ;  /* 0x000000020000720c */ /* 0x000fe40003f04070 */
[----:B------:R-:W-:Y:S02]  /*ee30*/  @!P3 IMAD.IADD R8, R8, 0x1, -R0 ;  /* 0x000000010808b824 */ /* 0x000fe400078e0a00 */
[----:B------:R-:W-:Y:S02]  /*ee40*/  IMAD.MOV.U32 R5, RZ, RZ, R7 ;  /* 0x000000ffff057224 */ /* 0x000fe400078e0007 */
[----:B0-----:R-:W-:Y:S02]  /*ee50*/  IMAD.MOV.U32 R4, RZ, RZ, R8 ;  /* 0x000000ffff047224 */ /* 0x001fe400078e0008 */
[----:B------:R-:W-:-:S02]  /*ee60*/  @!P6 IMAD.MOV R5, RZ, RZ, -R5 ;  /* 0x000000ffff05e224 */ /* 0x000fc400078e0a05 */
[----:B------:R-:W-:-:S03]  /*ee70*/  @!P5 IMAD.MOV R4, RZ, RZ, -R4 ;  /* 0x000000ffff04d224 */ /* 0x000fc600078e0a04 */
[----:B------:R-:W-:Y:S01]  /*ee80*/  STL [R1+0x64], R5 ;  /* 0x0000640501007387 */ /* 0x000fe20000100800 */
[----:B------:R-:W-:-:S03]  /*ee90*/  @!P0 IMAD.IADD R2, R2, 0x1, -R0 ;  /* 0x0000000102028824 */ /* 0x000fc600078e0a00 */
[----:B------:R0:W-:Y:S04]  /*eea0*/  STL [R1+0x168], R4 ;  /* 0x0001680401007387 */ /* 0x0001e80000100800 */
[----:B------:R-:W4:Y:S01]  /*eeb0*/  LDL.LU R20, [R1+0x614] ;  /* 0x0006140001147983 */ /* 0x000f220000300800 */
[----:B------:R-:W-:-:S04]  /*eec0*/  IMAD.HI.U32 R13, R21, R9, RZ ;  /* 0x00000009150d7227 */ /* 0x000fc800078e00ff */
[----:B------:R-:W-:Y:S01]  /*eed0*/  IMAD.MOV R13, RZ, RZ, -R13 ;  /* 0x000000ffff0d7224 */ /* 0x000fe200078e0a0d */
[----:B------:R-:W-:-:S03]  /*eee0*/  IABS R18, R22 ;  /* 0x0000001600127213 */ /* 0x000fc60000000000 */
[----:B------:R-:W-:Y:S02]  /*eef0*/  IMAD R9, R0, R13, R9 ;  /* 0x0000000d00097224 */ /* 0x000fe400078e0209 */
[----:B------:R-:W-:Y:S01]  /*ef00*/  IMAD.HI.U32 R10, R21, R18, RZ ;  /* 0x00000012150a7227 */ /* 0x000fe200078e00ff */
[----:B------:R-:W-:-:S03]  /*ef10*/  ISETP.GE.AND P2, PT, R22, RZ, PT ;  /* 0x000000ff1600720c */ /* 0x000fc60003f46270 */
[----:B------:R-:W-:Y:S01]  /*ef20*/  IMAD.MOV R10, RZ, RZ, -R10 ;  /* 0x000000ffff0a7224 */ /* 0x000fe200078e0a0a */
[----:B------:R-:W-:-:S03]  /*ef30*/  ISETP.GT.U32.AND P3, PT, R0, R9, PT ;  /* 0x000000090000720c */ /* 0x000fc60003f64070 */
[----:B------:R-:W-:-:S05]  /*ef40*/  IMAD R18, R0, R10, R18 ;  /* 0x0000000a00127224 */ /* 0x000fca00078e0212 */
[----:B------:R-:W-:Y:S02]  /*ef50*/  ISETP.GT.U32.AND P5, PT, R0, R18, PT ;  /* 0x000000120000720c */ /* 0x000fe40003fa4070 */
[----:B---3--:R-:W-:-:S05]  /*ef60*/  IABS R6, R23 ;  /* 0x0000001700067213 */ /* 0x008fca0000000000 */
[----:B------:R-:W-:-:S04]  /*ef70*/  IMAD.HI.U32 R7, R21, R6, RZ ;  /* 0x0000000615077227 */ /* 0x000fc800078e00ff */
[----:B------:R-:W-:-:S04]  /*ef80*/  IMAD.MOV R7, RZ, RZ, -R7 ;  /* 0x000000ffff077224 */ /* 0x000fc800078e0a07 */
[----:B------:R-:W-:Y:S02]  /*ef90*/  IMAD R6, R0, R7, R6 ;  /* 0x0000000700067224 */ /* 0x000fe400078e0206 */
[----:B------:R-:W-:-:S03]  /*efa0*/  @!P3 IMAD.IADD R9, R9, 0x1, -R0 ;  /* 0x000000010909b824 */ /* 0x000fc600078e0a00 */
[----:B------:R-:W-:Y:S01]  /*efb0*/  ISETP.GT.U32.AND P3, PT, R0, R6, PT ;  /* 0x000000060000720c */ /* 0x000fe20003f64070 */
[----:B------:R-:W-:Y:S01]  /*efc0*/  @!P5 IMAD.IADD R18, R18, 0x1, -R0 ;  /* 0x000000011212d824 */ /* 0x000fe200078e0a00 */
[----:B------:R-:W-:Y:S01]  /*efd0*/  ISETP.GT.U32.AND P5, PT, R0, R9, PT ;  /* 0x000000090000720c */ /* 0x000fe20003fa4070 */
[----:B------:R-:W-:-:S10]  /*efe0*/  @!P4 IMAD.MOV R2, RZ, RZ, -R2 ;  /* 0x000000ffff02c224 */ /* 0x000fd400078e0a02 */
[--C-:B------:R-:W-:Y:S02]  /*eff0*/  @!P3 IMAD.IADD R6, R6, 0x1, -R0.reuse ;  /* 0x000000010606b824 */ /* 0x100fe400078e0a00 */
[----:B------:R-:W-:-:S03]  /*f000*/  @!P5 IMAD.IADD R9, R9, 0x1, -R0 ;  /* 0x000000010909d824 */ /* 0x000fc600078e0a00 */
[----:B------:R-:W-:Y:S01]  /*f010*/  ISETP.GT.U32.AND P4, PT, R0, R6, PT ;  /* 0x000000060000720c */ /* 0x000fe20003f84070 */
[----:B0-----:R-:W-:-:S04]  /*f020*/  IMAD.MOV.U32 R4, RZ, RZ, R9 ;  /* 0x000000ffff047224 */ /* 0x001fc800078e0009 */
[----:B------:R-:W-:Y:S01]  /*f030*/  @!P1 IMAD.MOV R4, RZ, RZ, -R4 ;  /* 0x000000ffff049224 */ /* 0x000fe200078e0a04 */
[----:B------:R-:W-:-:S07]  /*f040*/  ISETP.GE.AND P6, PT, R23, RZ, PT ;  /* 0x000000ff1700720c */ /* 0x000fce0003fc6270 */
[----:B------:R-:W-:Y:S01]  /*f050*/  @!P4 IMAD.IADD R6, R6, 0x1, -R0 ;  /* 0x000000010606c824 */ /* 0x000fe200078e0a00 */
[----:B--2---:R-:W-:Y:S02]  /*f060*/  IABS R17, R27 ;  /* 0x0000001b00117213 */ /* 0x004fe40000000000 */
[----:B------:R-:W-:Y:S02]  /*f070*/  ISETP.GE.AND P0, PT, R27, RZ, PT ;  /* 0x000000ff1b00720c */ /* 0x000fe40003f06270 */
[----:B------:R-:W2:Y:S04]  /*f080*/  LDL.LU R27, [R1+0x618] ;  /* 0x00061800011b7983 */ /* 0x000ea80000300800 */
[----:B------:R-:W3:Y:S01]  /*f090*/  LDL.LU R22, [R1+0x61c] ;  /* 0x00061c0001167983 */ /* 0x000ee20000300800 */
[----:B------:R-:W-:-:S04]  /*f0a0*/  IMAD.HI.U32 R8, R21, R17, RZ ;  /* 0x0000001115087227 */ /* 0x000fc800078e00ff */
[----:B------:R-:W-:-:S04]  /*f0b0*/  IMAD.MOV R8, RZ, RZ, -R8 ;  /* 0x000000ffff087224 */ /* 0x000fc800078e0a08 */
[----:B------:R-:W-:-:S05]  /*f0c0*/  IMAD R17, R0, R8, R17 ;  /* 0x0000000800117224 */ /* 0x000fca00078e0211 */
[----:B------:R-:W-:Y:S01]  /*f0d0*/  ISETP.GT.U32.AND P5, PT, R0, R17, PT ;  /* 0x000000110000720c */ /* 0x000fe20003fa4070 */
[----:B------:R-:W-:Y:S01]  /*f0e0*/  STL [R1+0x5c], R2 ;  /* 0x00005c0201007387 */ /* 0x000fe20000100800 */
[----:B------:R-:W-:Y:S02]  /*f0f0*/  IABS R13, R24 ;  /* 0x00000018000d7213 */ /* 0x000fe40000000000 */
[----:B------:R-:W-:Y:S01]  /*f100*/  ISETP.GE.AND P4, PT, R24, RZ, PT ;  /* 0x000000ff1800720c */ /* 0x000fe20003f86270 */
[----:B------:R0:W-:Y:S01]  /*f110*/  STL [R1+0x54], R4 ;  /* 0x0000540401007387 */ /* 0x0001e20000100800 */
[----:B------:R-:W-:-:S03]  /*f120*/  MOV R24, R26 ;  /* 0x0000001a00187202 */ /* 0x000fc60000000f00 */
[----:B------:R-:W3:Y:S04]  /*f130*/  LDL.LU R23, [R1+0x620] ;  /* 0x0006200001177983 */ /* 0x000ee80000300800 */
[----:B------:R-:W-:Y:S01]  /*f140*/  @!P5 IMAD.IADD R17, R17, 0x1, -R0 ;  /* 0x000000011111d824 */ /* 0x000fe200078e0a00 */
[----:B----4-:R-:W-:Y:S02]  /*f150*/  IABS R16, R25 ;  /* 0x0000001900107213 */ /* 0x010fe40000000000 */
[----:B------:R-:W-:Y:S02]  /*f160*/  ISETP.GE.AND P5, PT, R25, RZ, PT ;  /* 0x000000ff1900720c */ /* 0x000fe40003fa6270 */
[----:B------:R-:W4:Y:S04]  /*f170*/  LDL.LU R25, [R1+0x624] ;  /* 0x0006240001197983 */ /* 0x000f280000300800 */
[----:B------:R-:W4:Y:S01]  /*f180*/  LDL.LU R26, [R1+0x628] ;  /* 0x00062800011a7983 */ /* 0x000f220000300800 */
[----:B------:R-:W-:Y:S01]  /*f190*/  ISETP.GT.U32.AND P3, PT, R0, R18, PT ;  /* 0x000000120000720c */ /* 0x000fe20003f64070 */
[----:B------:R-:W-:-:S04]  /*f1a0*/  IMAD.HI.U32 R10, R21, R13, RZ ;  /* 0x0000000d150a7227 */ /* 0x000fc800078e00ff */
[----:B------:R-:W-:-:S04]  /*f1b0*/  IMAD.HI.U32 R8, R21, R16, RZ ;  /* 0x0000001015087227 */ /* 0x000fc800078e00ff */
[----:B------:R-:W-:-:S04]  /*f1c0*/  IMAD.MOV R10, RZ, RZ, -R10 ;  /* 0x000000ffff0a7224 */ /* 0x000fc800078e0a0a */
[----:B------:R-:W-:Y:S01]  /*f1d0*/  @!P3 IMAD.IADD R18, R18, 0x1, -R0 ;  /* 0x000000011212b824 */ /* 0x000fe200078e0a00 */
[----:B------:R-:W-:-:S03]  /*f1e0*/  IABS R7, R28 ;  /* 0x0000001c00077213 */ /* 0x000fc60000000000 */
[----:B0-----:R-:W-:Y:S02]  /*f1f0*/  IMAD.MOV.U32 R4, RZ, RZ, R18 ;  /* 0x000000ffff047224 */ /* 0x001fe400078e0012 */
[----:B------:R-:W-:-:S04]  /*f200*/  IMAD.HI.U32 R2, R21, R7, RZ ;  /* 0x0000000715027227 */ /* 0x000fc800078e00ff */
[----:B------:R-:W-:Y:S02]  /*f210*/  IMAD.MOV R8, RZ, RZ, -R8 ;  /* 0x000000ffff087224 */ /* 0x000fe400078e0a08 */
[C---:B------:R-:W-:Y:S02]  /*f220*/  IMAD R13, R0.reuse, R10, R13 ;  /* 0x0000000a000d7224 */ /* 0x040fe400078e020d */
[----:B------:R-:W-:Y:S02]  /*f230*/  @!P2 IMAD.MOV R4, RZ, RZ, -R4 ;  /* 0x000000ffff04a224 */ /* 0x000fe400078e0a04 */
[----:B------:R-:W-:Y:S01]  /*f240*/  IMAD.MOV R2, RZ, RZ, -R2 ;  /* 0x000000ffff027224 */ /* 0x000fe200078e0a02 */
[C---:B------:R-:W-:Y:S01]  /*f250*/  ISETP.GT.U32.AND P1, PT, R0.reuse, R13, PT ;  /* 0x0000000d0000720c */ /* 0x040fe20003f24070 */
[C---:B------:R-:W-:Y:S01]  /*f260*/  IMAD R16, R0.reuse, R8, R16 ;  /* 0x0000000800107224 */ /* 0x040fe200078e0210 */
[----:B------:R0:W-:Y:S01]  /*f270*/  STL [R1+0x48], R4 ;  /* 0x0000480401007387 */ /* 0x0001e20000100800 */
[----:B------:R-:W-:-:S03]  /*f280*/  IMAD R7, R0, R2, R7 ;  /* 0x0000000200077224 */ /* 0x000fc600078e0207 */
[----:B------:R-:W-:Y:S01]  /*f290*/  ISETP.GT.U32.AND P3, PT, R0, R16, PT ;  /* 0x000000100000720c */ /* 0x000fe20003f64070 */
[----:B0-----:R-:W-:-:S04]  /*f2a0*/  IMAD.MOV.U32 R4, RZ, RZ, R6 ;  /* 0x000000ffff047224 */ /* 0x001fc800078e0006 */
[----:B------:R-:W-:Y:S01]  /*f2b0*/  @!P6 IMAD.MOV R4, RZ, RZ, -R4 ;  /* 0x000000ffff04e224 */ /* 0x000fe200078e0a04 */
[----:B------:R-:W-:Y:S01]  /*f2c0*/  ISETP.GT.U32.AND P6, PT, R0, R7, PT ;  /* 0x000000070000720c */ /* 0x000fe20003fc4070 */
[----:B------:R-:W-:-:S06]  /*f2d0*/  @!P1 IMAD.IADD R13, R13, 0x1, -R0 ;  /* 0x000000010d0d9824 */ /* 0x000fcc00078e0a00 */
[--C-:B------:R-:W-:Y:S01]  /*f2e0*/  @!P3 IMAD.IADD R16, R16, 0x1, -R0.reuse ;  /* 0x000000011010b824 */ /* 0x100fe200078e0a00 */
[C---:B------:R-:W-:Y:S02]  /*f2f0*/  ISETP.GT.U32.AND P1, PT, R0.reuse, R17, PT ;  /* 0x000000110000720c */ /* 0x040fe40003f24070 */
[----:B------:R-:W-:Y:S01]  /*f300*/  ISETP.GT.U32.AND P3, PT, R0, R13, PT ;  /* 0x0000000d0000720c */ /* 0x000fe20003f64070 */
[----:B------:R0:W-:Y:S01]  /*f310*/  STL [R1+0x50], R4 ;  /* 0x0000500401007387 */ /* 0x0001e20000100800 */
[----:B------:R-:W-:Y:S01]  /*f320*/  IABS R10, R20 ;  /* 0x00000014000a7213 */ /* 0x000fe20000000000 */
[----:B------:R-:W-:-:S04]  /*f330*/  @!P6 IMAD.IADD R7, R7, 0x1, -R0 ;  /* 0x000000010707e824 */ /* 0x000fc800078e0a00 */
[----:B------:R-:W-:Y:S01]  /*f340*/  IMAD.HI.U32 R2, R21, R10, RZ ;  /* 0x0000000a15027227 */ /* 0x000fe200078e00ff */
[----:B------:R-:W-:-:S03]  /*f350*/  ISETP.GT.U32.AND P2, PT, R0, R16, PT ;  /* 0x000000100000720c */ /* 0x000fc60003f44070 */
[----:B------:R-:W-:Y:S02]  /*f360*/  IMAD.MOV R2, RZ, RZ, -R2 ;  /* 0x000000ffff027224 */ /* 0x000fe400078e0a02 */
[--C-:B------:R-:W-:Y:S02]  /*f370*/  @!P3 IMAD.IADD R13, R13, 0x1, -R0.reuse ;  /* 0x000000010d0db824 */ /* 0x100fe400078e0a00 */
[----:B------:R-:W-:Y:S02]  /*f380*/  @!P1 IMAD.IADD R17, R17, 0x1, -R0 ;  /* 0x0000000111119824 */ /* 0x000fe400078e0a00 */
[C---:B------:R-:W-:Y:S02]  /*f390*/  IMAD R10, R0.reuse, R2, R10 ;  /* 0x00000002000a7224 */ /* 0x040fe400078e020a */
[----:B0-----:R-:W-:Y:S02]  /*f3a0*/  IMAD.MOV.U32 R4, RZ, RZ, R13 ;  /* 0x000000ffff047224 */ /* 0x001fe400078e000d */
[----:B------:R-:W-:Y:S01]  /*f3b0*/  IMAD.MOV.U32 R5, RZ, RZ, R17 ;  /* 0x000000ffff057224 */ /* 0x000fe200078e0011 */
[----:B------:R-:W-:Y:S01]  /*f3c0*/  ISETP.GT.U32.AND P3, PT, R0, R10, PT ;  /* 0x0000000a0000720c */ /* 0x000fe20003f64070 */
[----:B------:R-:W-:-:S02]  /*f3d0*/  @!P4 IMAD.MOV R4, RZ, RZ, -R4 ;  /* 0x000000ffff04c224 */ /* 0x000fc400078e0a04 */
[----:B------:R-:W-:Y:S02]  /*f3e0*/  @!P0 IMAD.MOV R5, RZ, RZ, -R5 ;  /* 0x000000ffff058224 */ /* 0x000fe400078e0a05 */
[----:B------:R-:W-:Y:S01]  /*f3f0*/  @!P2 IMAD.IADD R16, R16, 0x1, -R0 ;  /* 0x000000011010a824 */ /* 0x000fe200078e0a00 */
[----:B------:R-:W-:Y:S02]  /*f400*/  ISETP.GT.U32.AND P0, PT, R0, R7, PT ;  /* 0x000000070000720c */ /* 0x000fe40003f04070 */
[----:B------:R-:W-:-:S05]  /*f410*/  ISETP.GE.AND P1, PT, R28, RZ, PT ;  /* 0x000000ff1c00720c */ /* 0x000fca0003f26270 */
[----:B------:R-:W-:-:S05]  /*f420*/  @!P3 IMAD.IADD R10, R10, 0x1, -R0 ;  /* 0x000000010a0ab824 */ /* 0x000fca00078e0a00 */
[----:B------:R-:W-:Y:S01]  /*f430*/  ISETP.GT.U32.AND P3, PT, R0, R10, PT ;  /* 0x0000000a0000720c */ /* 0x000fe20003f64070 */
[----:B------:R-:W-:Y:S01]  /*f440*/  @!P0 IMAD.IADD R7, R7, 0x1, -R0 ;  /* 0x0000000107078824 */ /* 0x000fe200078e0a00 */
[----:B------:R-:W-:-:S11]  /*f450*/  ISETP.GE.AND P2, PT, R20, RZ, PT ;  /* 0x000000ff1400720c */ /* 0x000fd60003f46270 */
[----:B------:R-:W-:Y:S01]  /*f460*/  @!P3 IMAD.IADD R10, R10, 0x1, -R0 ;  /* 0x000000010a0ab824 */ /* 0x000fe200078e0a00 */
[----:B--2---:R-:W-:Y:S02]  /*f470*/  IABS R9, R27 ;  /* 0x0000001b00097213 */ /* 0x004fe40000000000 */
[----:B------:R-:W-:Y:S01]  /*f480*/  ISETP.GE.AND P6, PT, R27, RZ, PT ;  /* 0x000000ff1b00720c */ /* 0x000fe20003fc6270 */
[----:B------:R-:W-:Y:S02]  /*f490*/  IMAD.MOV.U32 R27, RZ, RZ, R19 ;  /* 0x000000ffff1b7224 */ /* 0x000fe400078e0013 */
[----:B------:R-:W2:Y:S01]  /*f4a0*/  LDL.LU R19, [R1+0x62c] ;  /* 0x00062c0001137983 */ /* 0x000ea20000300800 */
[----:B------:R-:W-:-:S04]  /*f4b0*/  IMAD.HI.U32 R6, R21, R9, RZ ;  /* 0x0000000915067227 */ /* 0x000fc800078e00ff */
[----:B------:R-:W-:Y:S01]  /*f4c0*/  IMAD.MOV R6, RZ, RZ, -R6 ;  /* 0x000000ffff067224 */ /* 0x000fe200078e0a06 */
[----:B---3--:R-:W-:-:S03]  /*f4d0*/  IABS R8, R22 ;  /* 0x0000001600087213 */ /* 0x008fc60000000000 */
[----:B------:R-:W-:Y:S02]  /*f4e0*/  IMAD R9, R0, R6, R9 ;  /* 0x0000000600097224 */ /* 0x000fe400078e0209 */
[----:B------:R-:W-:-:S03]  /*f4f0*/  IMAD.HI.U32 R2, R21, R8, RZ ;  /* 0x0000000815027227 */ /* 0x000fc600078e00ff */
[C---:B------:R-:W-:Y:S01]  /*f500*/  ISETP.GT.U32.AND P4, PT, R0.reuse, R9, PT ;  /* 0x000000090000720c */ /* 0x040fe20003f84070 */
[----:B------:R-:W-:Y:S01]  /*f510*/  IMAD.MOV R2, RZ, RZ, -R2 ;  /* 0x000000ffff027224 */ /* 0x000fe200078e0a02 */
[----:B------:R-:W-:Y:S03]  /*f520*/  STL [R1+0x4c], R5 ;  /* 0x00004c0501007387 */ /* 0x000fe60000100800 */
[----:B------:R-:W-:Y:S01]  /*f530*/  IMAD R8, R0, R2, R8 ;  /* 0x0000000200087224 */ /* 0x000fe200078e0208 */
[----:B------:R0:W-:Y:S02]  /*f540*/  STL [R1+0x110], R4 ;  /* 0x0001100401007387 */ /* 0x0001e40000100800 */
[----:B0-----:R-:W-:-:S05]  /*f550*/  IMAD.MOV.U32 R4, RZ, RZ, R16 ;  /* 0x000000ffff047224 */ /* 0x001fca00078e0010 */
[----:B------:R-:W-:Y:S02]  /*f560*/  @!P4 IMAD.IADD R9, R9, 0x1, -R0 ;  /* 0x000000010909c824 */ /* 0x000fe400078e0a00 */
[----:B------:R-:W-:Y:S01]  /*f570*/  @!P5 IMAD.MOV R4, RZ, RZ, -R4 ;  /* 0x000000ffff04d224 */ /* 0x000fe200078e0a04 */
[C---:B------:R-:W-:Y:S02]  /*f580*/  ISETP.GT.U32.AND P5, PT, R0.reuse, R8, PT ;  /* 0x000000080000720c */ /* 0x040fe40003fa4070 */
[----:B------:R-:W-:Y:S02]  /*f590*/  ISETP.GT.U32.AND P4, PT, R0, R9, PT ;  /* 0x000000090000720c */ /* 0x000fe40003f84070 */
[----:B------:R0:W-:Y:S04]  /*f5a0*/  STL [R1+0x10c], R4 ;  /* 0x00010c0401007387 */ /* 0x0001e80000100800 */
[----:B------:R-:W3:Y:S01]  /*f5b0*/  LDL.LU R29, [R1+0x638] ;  /* 0x00063800011d7983 */ /* 0x000ee20000300800 */
[----:B0-----:R-:W-:-:S04]  /*f5c0*/  IMAD.MOV.U32 R4, RZ, RZ, R7 ;  /* 0x000000ffff047224 */ /* 0x001fc800078e0007 */
[----:B------:R-:W-:Y:S02]  /*f5d0*/  @!P5 IMAD.IADD R8, R8, 0x1, -R0 ;  /* 0x000000010808d824 */ /* 0x000fe400078e0a00 */
[----:B------:R-:W-:Y:S02]  /*f5e0*/  @!P1 IMAD.MOV R4, RZ, RZ, -R4 ;  /* 0x000000ffff049224 */ /* 0x000fe400078e0a04 */
[----:B------:R-:W-:Y:S01]  /*f5f0*/  @!P4 IMAD.IADD R9, R9, 0x1, -R0 ;  /* 0x000000010909c824 */ /* 0x000fe200078e0a00 */
[----:B------:R-:W-:Y:S02]  /*f600*/  ISETP.GT.U32.AND P1, PT, R0, R8, PT ;  /* 0x000000080000720c */ /* 0x000fe40003f24070 */
[----:B------:R0:W-:Y:S01]  /*f610*/  STL [R1+0xa4], R4 ;  /* 0x0000a40401007387 */ /* 0x0001e20000100800 */
[----:B------:R-:W-:-:S04]  /*f620*/  IMAD.MOV.U32 R15, RZ, RZ, R9 ;  /* 0x000000ffff0f7224 */ /* 0x000fc800078e0009 */
[----:B------:R-:W-:Y:S02]  /*f630*/  @!P6 IMAD.MOV R15, RZ, RZ, -R15 ;  /* 0x000000ffff0fe224 */ /* 0x000fe400078e0a0f */
[----:B0-----:R-:W-:-:S04]  /*f640*/  IMAD.MOV.U32 R4, RZ, RZ, R10 ;  /* 0x000000ffff047224 */ /* 0x001fc800078e000a */
[----:B------:R-:W-:Y:S01]  /*f650*/  @!P2 IMAD.MOV R4, RZ, RZ, -R4 ;  /* 0x000000ffff04a224 */ /* 0x000fe200078e0a04 */
[----:B----4-:R-:W-:Y:S02]  /*f660*/  IABS R2, R25 ;  /* 0x0000001900027213 */ /* 0x010fe40000000000 */
[----:B------:R-:W-:Y:S02]  /*f670*/  ISETP.GE.AND P2, PT, R25, RZ, PT ;  /* 0x000000ff1900720c */ /* 0x000fe40003f46270 */
[----:B------:R-:W-:Y:S01]  /*f680*/  STL [R1+0xa8], R4 ;  /* 0x0000a80401007387 */ /* 0x000fe20000100800 */
[----:B------:R-:W-:Y:S02]  /*f690*/  @!P1 IADD3 R8, PT, PT, R8, -R0, RZ ;  /* 0x8000000008089210 */ /* 0x000fe40007ffe0ff */
[----:B------:R-:W-:Y:S01]  /*f6a0*/  IABS R13, R26 ;  /* 0x0000001a000d7213 */ /* 0x000fe20000000000 */
[----:B------:R-:W-:Y:S01]  /*f6b0*/  STL [R1+0x2094], R15 ;  /* 0x0020940f01007387 */ /* 0x000fe20000100800 */
[----:B------:R-:W-:-:S03]  /*f6c0*/  ISETP.GE.AND P1, PT, R26, RZ, PT ;  /* 0x000000ff1a00720c */ /* 0x000fc60003f26270 */
[----:B------:R-:W4:Y:S04]  /*f6d0*/  LDL.LU R25, [R1+0x63c] ;  /* 0x00063c0001197983 */ /* 0x000f280000300800 */
[----:B------:R-:W4:Y:S01]  /*f6e0*/  LDL.LU R26, [R1+0x640] ;  /* 0x00064000011a7983 */ /* 0x000f220000300800 */
[----:B------:R-:W-:-:S05]  /*f6f0*/  IABS R6, R23 ;  /* 0x0000001700067213 */ /* 0x000fca0000000000 */
[----:B------:R-:W-:-:S04]  /*f700*/  IMAD.HI.U32 R17, R21, R6, RZ ;  /* 0x0000000615117227 */ /* 0x000fc800078e00ff */
[----:B------:R-:W-:-:S04]  /*f710*/  IMAD.MOV R16, RZ, RZ, -R17 ;  /* 0x000000ffff107224 */ /* 0x000fc800078e0a11 */
[----:B------:R-:W-:-:S05]  /*f720*/  IMAD R6, R0, R16, R6 ;  /* 0x0000001000067224 */ /* 0x000fca00078e0206 */
[----:B------:R-:W-:Y:S02]  /*f730*/  ISETP.GT.U32.AND P3, PT, R0, R6, PT ;  /* 0x000000060000720c */ /* 0x000fe40003f64070 */
[----:B------:R-:W-:-:S11]  /*f740*/  ISETP.GE.AND P0, PT, R22, RZ, PT ;  /* 0x000000ff1600720c */ /* 0x000fd60003f06270 */
[----:B------:R-:W-:-:S05]  /*f750*/  @!P3 IMAD.IADD R6, R6, 0x1, -R0 ;  /* 0x000000010606b824 */ /* 0x000fca00078e0a00 */
[----:B------:R-:W-:Y:S02]  /*f760*/  ISETP.GT.U32.AND P3, PT, R0, R6, PT ;  /* 0x000000060000720c */ /* 0x000fe40003f64070 */
[----:B------:R-:W-:Y:S01]  /*f770*/  ISETP.GE.AND P5, PT, R23, RZ, PT ;  /* 0x000000ff1700720c */ /* 0x000fe20003fa6270 */
[----:B------:R-:W-:-:S04]  /*f780*/  IMAD.HI.U32 R17, R21, R13, RZ ;  /* 0x0000000d15117227 */ /* 0x000fc800078e00ff */
[----:B------:R-:W-:-:S04]  /*f790*/  IMAD.HI.U32 R18, R21, R2, RZ ;  /* 0x0000000215127227 */ /* 0x000fc800078e00ff */
[----:B------:R-:W-:Y:S02]  /*f7a0*/  IMAD.MOV R17, RZ, RZ, -R17 ;  /* 0x000000ffff117224 */ /* 0x000fe400078e0a11 */
[----:B------:R-:W-:Y:S02]  /*f7b0*/  @!P3 IMAD.IADD R6, R6, 0x1, -R0 ;  /* 0x000000010606b824 */ /* 0x000fe400078e0a00 */
[----:B------:R-:W-:Y:S02]  /*f7c0*/  IMAD.MOV R18, RZ, RZ, -R18 ;  /* 0x000000ffff127224 */ /* 0x000fe400078e0a12 */
[----:B------:R-:W-:Y:S02]  /*f7d0*/  IMAD.MOV.U32 R14, RZ, RZ, R8 ;  /* 0x000000ffff0e7224 */ /* 0x000fe400078e0008 */
[----:B------:R-:W-:Y:S02]  /*f7e0*/  IMAD.MOV.U32 R5, RZ, RZ, R6 ;  /* 0x000000ffff057224 */ /* 0x000fe400078e0006 */
[C---:B------:R-:W-:Y:S01]  /*f7f0*/  IMAD R13, R0.reuse, R17, R13 ;  /* 0x00000011000d7224 */ /* 0x040fe200078e020d */
[----:B------:R-:W-:Y:S01]  /*f800*/  IABS R17, R24 ;  /* 0x0000001800117213 */ /* 0x000fe20000000000 */
[----:B------:R-:W-:-:S02]  /*f810*/  IMAD R2, R0, R18, R2 ;  /* 0x0000001200027224 */ /* 0x000fc400078e0202 */
[----:B------:R-:W-:Y:S02]  /*f820*/  @!P0 IMAD.MOV R14, RZ, RZ, -R14 ;  /* 0x000000ffff0e8224 */ /* 0x000fe400078e0a0e */
[----:B------:R-:W-:Y:S01]  /*f830*/  @!P5 IMAD.MOV R5, RZ, RZ, -R5 ;  /* 0x000000ffff05d224 */ /* 0x000fe200078e0a05 */
[----:B------:R-:W-:Y:S02]  /*f840*/  ISETP.GT.U32.AND P4, PT, R0, R2, PT ;  /* 0x000000020000720c */ /* 0x000fe40003f84070 */
[----:B------:R0:W-:Y:S01]  /*f850*/  STL [R1+0x2098], R14 ;  /* 0x0020980e01007387 */ /* 0x0001e20000100800 */
[----:B------:R-:W-:-:S03]  /*f860*/  IABS R18, R27 ;  /* 0x0000001b00127213 */ /* 0x000fc60000000000 */
[----:B0-----:R-:W4:Y:S04]  /*f870*/  LDL.LU R14, [R1+0x648] ;  /* 0x00064800010e7983 */ /* 0x001f280000300800 */
[----:B------:R0:W-:Y:S04]  /*f880*/  STL [R1+0x209c], R5 ;  /* 0x00209c0501007387 */ /* 0x0001e80000100800 */
[----:B0-----:R-:W4:Y:S01]  /*f890*/  LDL.LU R5, [R1+0x644] ;  /* 0x0006440001057983 */ /* 0x001f220000300800 */
[----:B------:R-:W-:Y:S01]  /*f8a0*/  @!P4 IMAD.IADD R2, R2, 0x1, -R0 ;  /* 0x000000010202c824 */ /* 0x000fe200078e0a00 */
[----:B------:R-:W-:-:S02]  /*f8b0*/  ISETP.GT.U32.AND P6, PT, R0, R13, PT ;  /* 0x0000000d0000720c */ /* 0x000fc40003fc4070 */
[----:B------:R-:W4:Y:S02]  /*f8c0*/  LDL.LU R15, [R1+0x64c] ;  /* 0x00064c00010f7983 */ /* 0x000f240000300800 */
[----:B------:R-:W-:Y:S02]  /*f8d0*/  ISETP.GT.U32.AND P0, PT, R0, R2, PT ;  /* 0x000000020000720c */ /* 0x000fe40003f04070 */
[----:B------:R-:W4:Y:S04]  /*f8e0*/  LDL.LU R12, [R1+0x650] ;  /* 0x00065000010c7983 */ /* 0x000f280000300800 */
[----:B------:R-:W4:Y:S03]  /*f8f0*/  LDL.LU R28, [R1+0x654] ;  /* 0x00065400011c7983 */ /* 0x000f260000300800 */
[----:B------:R-:W-:-:S04]  /*f900*/  @!P6 IMAD.IADD R13, R13, 0x1, -R0 ;  /* 0x000000010d0de824 */ /* 0x000fc800078e0a00 */
[----:B------:R-:W-:Y:S01]  /*f910*/  @!P0 IMAD.IADD R2, R2, 0x1, -R0 ;  /* 0x0000000102028824 */ /* 0x000fe200078e0a00 */
[----:B------:R-:W-:-:S03]  /*f920*/  ISETP.GT.U32.AND P6, PT, R0, R13, PT ;  /* 0x0000000d0000720c */ /* 0x000fc60003fc4070 */
[----:B------:R-:W-:-:S04]  /*f930*/  IMAD.MOV.U32 R4, RZ, RZ, R2 ;  /* 0x000000ffff047224 */ /* 0x000fc800078e0002 */
[----:B------:R-:W-:-:S06]  /*f940*/  @!P2 IMAD.MOV R4, RZ, RZ, -R4 ;  /* 0x000000ffff04a224 */ /* 0x000fcc00078e0a04 */
[----:B------:R-:W-:Y:S01]  /*f950*/  @!P6 IMAD.IADD R13, R13, 0x1, -R0 ;  /* 0x000000010d0de824 */ /* 0x000fe200078e0a00 */
[----:B------:R-:W-:Y:S02]  /*f960*/  ISETP.GE.AND P6, PT, R27, RZ, PT ;  /* 0x000000ff1b00720c */ /* 0x000fe40003fc6270 */
[----:B------:R-:W4:Y:S01]  /*f970*/  LDL.LU R27, [R1+0x658] ;  /* 0x00065800011b7983 */ /* 0x000f220000300800 */
[----:B--2---:R-:W-:-:S05]  /*f980*/  IABS R16, R19 ;  /* 0x0000001300107213 */ /* 0x004fca0000000000 */
[----:B------:R-:W-:-:S04]  /*f990*/  IMAD.HI.U32 R7, R21, R16, RZ ;  /* 0x0000001015077227 */ /* 0x000fc800078e00ff */
[----:B------:R-:W-:-:S04]  /*f9a0*/  IMAD.MOV R7, RZ, RZ, -R7 ;  /* 0x000000ffff077224 */ /* 0x000fc800078e0a07 */
[----:B------:R-:W-:-:S05]  /*f9b0*/  IMAD R16, R0, R7, R16 ;  /* 0x0000000700107224 */ /* 0x000fca00078e0210 */
[----:B------:R-:W-:Y:S01]  /*f9c0*/  ISETP.GT.U32.AND P3, PT, R0, R16, PT ;  /* 0x000000100000720c */ /* 0x000fe20003f64070 */
[----:B------:R-:W-:-:S04]  /*f9d0*/  IMAD.HI.U32 R7, R21, R17, RZ ;  /* 0x0000001115077227 */ /* 0x000fc800078e00ff */
[----:B------:R-:W-:-:S08]  /*f9e0*/  IMAD.MOV R7, RZ, RZ, -R7 ;  /* 0x000000ffff077224 */ /* 0x000fd000078e0a07 */
[----:B------:R-:W-:Y:S02]  /*f9f0*/  @!P3 IMAD.IADD R16, R16, 0x1, -R0 ;  /* 0x000000011010b824 */ /* 0x000fe400078e0a00 */
[C---:B------:R-:W-:Y:S02]  /*fa00*/  IMAD R17, R0.reuse, R7, R17 ;  /* 0x0000000700117224 */ /* 0x040fe400078e0211 */
[----:B------:R-:W-:Y:S01]  /*fa10*/  IMAD.HI.U32 R7, R21, R18, RZ ;  /* 0x0000001215077227 */ /* 0x000fe200078e00ff */
[----:B------:R-:W-:-:S03]  /*fa20*/  ISETP.GT.U32.AND P3, PT, R0, R16, PT ;  /* 0x000000100000720c */ /* 0x000fc60003f64070 */
[----:B------:R-:W-:-:S04]  /*fa30*/  IMAD.MOV R7, RZ, RZ, -R7 ;  /* 0x000000ffff077224 */ /* 0x000fc800078e0a07 */
[----:B------:R-:W-:Y:S01]  /*fa40*/  IMAD R18, R0, R7, R18 ;  /* 0x0000000700127224 */ /* 0x000fe200078e0212 */
[----:B------:R-:W-:-:S05]  /*fa50*/  ISETP.GE.AND P4, PT, R19, RZ, PT ;  /* 0x000000ff1300720c */ /* 0x000fca0003f86270 */
[----:B------:R-:W-:Y:S01]  /*fa60*/  @!P3 IMAD.IADD R16, R16, 0x1, -R0 ;  /* 0x000000011010b824 */ /* 0x000fe200078e0a00 */
[C---:B------:R-:W-:Y:S02]  /*fa70*/  ISETP.GT.U32.AND P3, PT, R0.reuse, R18, PT ;  /* 0x000000120000720c */ /* 0x040fe40003f64070 */
[----:B---3--:R-:W-:Y:S02]  /*fa80*/  IABS R19, R29 ;  /* 0x0000001d00137213 */ /* 0x008fe40000000000 */
[----:B------:R-:W-:-:S03]  /*fa90*/  ISETP.GT.U32.AND P0, PT, R0, R17, PT ;  /* 0x000000110000720c */ /* 0x000fc60003f04070 */
[----:B------:R-:W-:-:S04]  /*faa0*/  IMAD.HI.U32 R6, R21, R19, RZ ;  /* 0x0000001315067227 */ /* 0x000fc800078e00ff */
[----:B------:R-:W-:Y:S02]  /*fab0*/  IMAD.MOV R6, RZ, RZ, -R6 ;  /* 0x000000ffff067224 */ /* 0x000fe400078e0a06 */
[----:B------:R-:W-:Y:S02]  /*fac0*/  @!P3 IMAD.IADD R18, R18, 0x1, -R0 ;  /* 0x000000011212b824 */ /* 0x000fe400078e0a00 */
[----:B------:R-:W-:-:S03]  /*fad0*/  IMAD R19, R0, R6, R19 ;  /* 0x0000000600137224 */ /* 0x000fc600078e0213 */
[C---:B------:R-:W-:Y:S01]  /*fae0*/  ISETP.GT.U32.AND P2, PT, R0.reuse, R18, PT ;  /* 0x000000120000720c */ /* 0x040fe20003f44070 */
[----:B------:R-:W-:Y:S01]  /*faf0*/  @!P0 IMAD.IADD R17, R17, 0x1, -R0 ;  /* 0x0000000111118824 */ /* 0x000fe200078e0a00 */
[----:B------:R-:W-:Y:S02]  /*fb00*/  ISETP.GT.U32.AND P0, PT, R0, R19, PT ;  /* 0x000000130000720c */ /* 0x000fe40003f04070 */
[----:B----4-:R-:W-:-:S05]  /*fb10*/  IABS R22, R26 ;  /* 0x0000001a00167213 */ /* 0x010fca0000000000 */
[----:B------:R-:W-:-:S04]  /*fb20*/  IMAD.HI.U32 R6, R21, R22, RZ ;  /* 0x0000001615067227 */ /* 0x000fc800078e00ff */
[----:B------:R-:W-:-:S04]  /*fb30*/  IMAD.MOV R6, RZ, RZ, -R6 ;  /* 0x000000ffff067224 */ /* 0x000fc800078e0a06 */
[----:B------:R-:W-:Y:S02]  /*fb40*/  IMAD R22, R0, R6, R22 ;  /* 0x0000000600167224 */ /* 0x000fe400078e0216 */
[----:B------:R-:W-:-:S03]  /*fb50*/  @!P2 IMAD.IADD R18, R18, 0x1, -R0 ;  /* 0x000000011212a824 */ /* 0x000fc600078e0a00 */
[C---:B------:R-:W-:Y:S01]  /*fb60*/  ISETP.GT.U32.AND P2, PT, R0.reuse, R22, PT ;  /* 0x000000160000720c */ /* 0x040fe20003f44070 */
[----:B------:R-:W-:Y:S01]  /*fb70*/  @!P0 IMAD.IADD R19, R19, 0x1, -R0 ;  /* 0x0000000113138824 */ /* 0x000fe200078e0a00 */
[----:B------:R-:W-:Y:S02]  /*fb80*/  ISETP.GT.U32.AND P3, PT, R0, R17, PT ;  /* 0x000000110000720c */ /* 0x000fe40003f64070 */
[----:B------:R-:W-:Y:S02]  /*fb90*/  ISETP.GE.AND P5, PT, R24, RZ, PT ;  /* 0x000000ff1800720c */ /* 0x000fe40003fa6270 */
[----:B------:R-:W-:-:S07]  /*fba0*/  ISETP.GT.U32.AND P0, PT, R0, R19, PT ;  /* 0x000000130000720c */ /* 0x000fce0003f04070 */
[--C-:B------:R-:W-:Y:S01]  /*fbb0*/  @!P2 IMAD.IADD R22, R22, 0x1, -R0.reuse ;  /* 0x000000011616a824 */ /* 0x100fe200078e0a00 */
[----:B------:R-:W-:Y:S01]  /*fbc0*/  ISETP.GE.AND P2, PT, R29, RZ, PT ;  /* 0x000000ff1d00720c */ /* 0x000fe20003f46270 */
[----:B------:R-:W-:Y:S01]  /*fbd0*/  @!P3 IMAD.IADD R17, R17, 0x1, -R0 ;  /* 0x000000011111b824 */ /* 0x000fe200078e0a00 */
[----:B------:R-:W-:Y:S01]  /*fbe0*/  @!P1 IADD3 R13, PT, PT, -R13, RZ, RZ ;  /* 0x000000ff0d0d9210 */ /* 0x000fe20007ffe1ff */
[----:B------:R-:W-:Y:S02]  /*fbf0*/  @!P4 IMAD.MOV R16, RZ, RZ, -R16 ;  /* 0x000000ffff10c224 */ /* 0x000fe400078e0a10 */
[----:B------:R-:W-:Y:S02]  /*fc00*/  @!P0 IMAD.IADD R19, R19, 0x1, -R0 ;  /* 0x0000000113138824 */ /* 0x000fe400078e0a00 */
[----:B------:R-:W-:Y:S01]  /*fc10*/  @!P5 IMAD.MOV R17, RZ, RZ, -R17 ;  /* 0x000000ffff11d224 */ /* 0x000fe200078e0a11 */
[----:B------:R0:W-:Y:S01]  /*fc20*/  STL [R1+0x20a0], R4 ;  /* 0x0020a00401007387 */ /* 0x0001e20000100800 */
[----:B------:R-:W-:-:S03]  /*fc30*/  @!P6 IMAD.MOV R18, RZ, RZ, -R18 ;  /* 0x000000ffff12e224 */ /* 0x000fc600078e0a12 */
[----:B------:R-:W-:Y:S01]  /*fc40*/  STL [R1+0x20a4], R13 ;  /* 0x0020a40d01007387 */ /* 0x000fe20000100800 */
[----:B------:R-:W-:-:S03]  /*fc50*/  @!P2 IMAD.MOV R19, RZ, RZ, -R19 ;  /* 0x000000ffff13a224 */ /* 0x000fc600078e0a13 */
[----:B------:R-:W-:Y:S04]  /*fc60*/  STL [R1+0x20a8], R16 ;  /* 0x0020a81001007387 */ /* 0x000fe80000100800 */
[----:B------:R-:W-:Y:S04]  /*fc70*/  STL [R1+0x20ac], R17 ;  /* 0x0020ac1101007387 */ /* 0x000fe80000100800 */
[----:B------:R-:W-:Y:S04]  /*fc80*/  STL [R1+0x20b0], R18 ;  /* 0x0020b01201007387 */ /* 0x000fe80000100800 */
[----:B------:R-:W-:Y:S04]  /*fc90*/  STL [R1+0x20b4], R19 ;  /* 0x0020b41301007387 */ /* 0x000fe80000100800 */
[----:B------:R-:W2:Y:S01]  /*fca0*/  LDL.LU R29, [R1+0x65c] ;  /* 0x00065c00011d7983 */ /* 0x000ea20000300800 */
[----:B------:R-:W-:-:S05]  /*fcb0*/  IABS R8, R25 ;  /* 0x0000001900087213 */ /* 0x000fca0000000000 */
[----:B------:R-:W-:-:S04]  /*fcc0*/  IMAD.HI.U32 R7, R21, R8, RZ ;  /* 0x0000000815077227 */ /* 0x000fc800078e00ff */
[----:B------:R-:W-:Y:S01]  /*fcd0*/  IMAD.MOV R7, RZ, RZ, -R7 ;  /* 0x000000ffff077224 */ /* 0x000fe200078e0a07 */
[----:B------:R-:W-:-:S03]  /*fce0*/  IABS R10, R14 ;  /* 0x0000000e000a7213 */ /* 0x000fc60000000000 */
[----:B------:R-:W-:Y:S01]  /*fcf0*/  IMAD R8, R0, R7, R8 ;  /* 0x0000000700087224 */ /* 0x000fe200078e0208 */
[----:B------:R-:W-:-:S05]  /*fd00*/  IABS R20, R5 ;  /* 0x0000000500147213 */ /* 0x000fca0000000000 */
[----:B------:R-:W-:Y:S01]  /*fd10*/  IMAD.HI.U32 R2, R21, R20, RZ ;  /* 0x0000001415027227 */ /* 0x000fe200078e00ff */
[----:B------:R-:W-:-:S03]  /*fd20*/  ISETP.GT.U32.AND P3, PT, R0, R8, PT ;  /* 0x000000080000720c */ /* 0x000fc60003f64070 */
[----:B------:R-:W-:Y:S02]  /*fd30*/  IMAD.MOV R2, RZ, RZ, -R2 ;  /* 0x000000ffff027224 */ /* 0x000fe400078e0a02 */
[----:B------:R-:W-:-:S04]  /*fd40*/  IMAD.HI.U32 R6, R21, R10, RZ ;  /* 0x0000000a15067227 */ /* 0x000fc800078e00ff */
[----:B------:R-:W-:Y:S01]  /*fd50*/  IMAD R20, R0, R2, R20 ;  /* 0x0000000200147224 */ /* 0x000fe200078e0214 */
[----:B------:R-:W-:Y:S01]  /*fd60*/  IABS R2, R15 ;  /* 0x0000000f00027213 */ /* 0x000fe20000000000 */
[----:B------:R-:W-:-:S03]  /*fd70*/  IMAD.MOV R6, RZ, RZ, -R6 ;  /* 0x000000ffff067224 */ /* 0x000fc600078e0a06 */
[C---:B------:R-:W-:Y:S01]  /*fd80*/  ISETP.GT.U32.AND P0, PT, R0.reuse, R20, PT ;  /* 0x000000140000720c */ /* 0x040fe20003f04070 */
[----:B------:R-:W-:Y:S02]  /*fd90*/  IMAD R10, R0, R6, R10 ;  /* 0x00000006000a7224 */ /* 0x000fe400078e020a */
[----:B------:R-:W-:-:S04]  /*fda0*/  IMAD.HI.U32 R24, R21, R2, RZ ;  /* 0x0000000215187227 */ /* 0x000fc800078e00ff */
[----:B------:R-:W-:Y:S01]  /*fdb0*/  @!P3 IMAD.IADD R8, R8, 0x1, -R0 ;  /* 0x000000010808b824 */ /* 0x000fe200078e0a00 */
[C---:B------:R-:W-:Y:S01]  /*fdc0*/  ISETP.GT.U32.AND P3, PT, R0.reuse, R10, PT ;  /* 0x0000000a0000720c */ /* 0x040fe20003f64070 */
[----:B------:R-:W-:Y:S01]  /*fdd0*/  IMAD.MOV R24, RZ, RZ, -R24 ;  /* 0x000000ffff187224 */ /* 0x000fe200078e0a18 */
[----:B------:R-:W-:Y:S02]  /*fde0*/  IABS R9, R12 ;  /* 0x0000000c00097213 */ /* 0x000fe40000000000 */
[C---:B------:R-:W-:Y:S01]  /*fdf0*/  ISETP.GT.U32.AND P1, PT, R0.reuse, R8, PT ;  /* 0x000000080000720c */ /* 0x040fe20003f24070 */
[----:B------:R-:W-:Y:S01]  /*fe00*/  IMAD R2, R0, R24, R2 ;  /* 0x0000001800027224 */ /* 0x000fe200078e0202 */
[----:B------:R-:W-:Y:S01]  /*fe10*/  IABS R7, R28 ;  /* 0x0000001c00077213 */ /* 0x000fe20000000000 */
[----:B------:R-:W-:-:S03]  /*fe20*/  IMAD.HI.U32 R23, R21, R9, RZ ;  /* 0x0000000915177227 */ /* 0x000fc600078e00ff */
[----:B------:R-:W-:Y:S01]  /*fe30*/  ISETP.GT.U32.AND P6, PT, R0, R2, PT ;  /* 0x000000020000720c */ /* 0x000fe20003fc4070 */
[--C-:B------:R-:W-:Y:S01]  /*fe40*/  @!P0 IMAD.IADD R20, R20, 0x1, -R0.reuse ;  /* 0x0000000114148824 */ /* 0x100fe200078e0a00 */
[----:B------:R-:W-:Y:S01]  /*fe50*/  ISETP.GE.AND P0, PT, R25, RZ, PT ;  /* 0x000000ff1900720c */ /* 0x000fe20003f06270 */
[----:B------:R-:W-:Y:S01]  /*fe60*/  IMAD.MOV R23, RZ, RZ, -R23 ;  /* 0x000000ffff177224 */ /* 0x000fe200078e0a17 */
[----:B------:R-:W3:Y:S01]  /*fe70*/  LDL.LU R25, [R1+0x660] ;  /* 0x0006600001197983 */ /* 0x000ee20000300800 */
[----:B------:R-:W-:Y:S01]  /*fe80*/  @!P3 IMAD.IADD R10, R10, 0x1, -R0 ;  /* 0x000000010a0ab824 */ /* 0x000fe200078e0a00 */
[C---:B------:R-:W-:Y:S01]  /*fe90*/  ISETP.GT.U32.AND P4, PT, R0.reuse, R20, PT ;  /* 0x000000140000720c */ /* 0x040fe20003f84070 */
[----:B------:R-:W-:Y:S01]  /*fea0*/  IMAD.HI.U32 R6, R21, R7, RZ ;  /* 0x0000000715067227 */ /* 0x000fe200078e00ff */
[----:B------:R-:W-:-:S03]  /*feb0*/  ISETP.GT.U32.AND P3, PT, R0, R22, PT ;  /* 0x000000160000720c */ /* 0x000fc60003f64070 */
[C---:B------:R-:W-:Y:S01]  /*fec0*/  IMAD R9, R0.reuse, R23, R9 ;  /* 0x0000001700097224 */ /* 0x040fe200078e0209 */
[----:B------:R-:W-:Y:S01]  /*fed0*/  ISETP.GT.U32.AND P5, PT, R0, R10, PT ;  /* 0x0000000a0000720c */ /* 0x000fe20003fa4070 */
[----:B------:R-:W-:Y:S02]  /*fee0*/  IMAD.MOV R6, RZ, RZ, -R6 ;  /* 0x000000ffff067224 */ /* 0x000fe400078e0a06 */
[--C-:B------:R-:W-:Y:S01]  /*fef0*/  @!P1 IMAD.IADD R8, R8, 0x1, -R0.reuse ;  /* 0x0000000108089824 */ /* 0x100fe200078e0a00 */
[C---:B------:R-:W-:Y:S01]  /*ff00*/  ISETP.GT.U32.AND P2, PT, R0.reuse, R9, PT ;  /* 0x000000090000720c */ /* 0x040fe20003f44070 */
[----:B------:R-:W-:Y:S01]  /*ff10*/  IMAD R7, R0, R6, R7 ;  /* 0x0000000600077224 */ /* 0x000fe200078e0207 */
[----:B------:R-:W-:Y:S01]  /*ff20*/  IABS R6, R27 ;  /* 0x0000001b00067213 */ /* 0x000fe20000000000 */
[----:B------:R-:W-:Y:S02]  /*ff30*/  @!P6 IMAD.IADD R2, R2, 0x1, -R0 ;  /* 0x000000010202e824 */ /* 0x000fe400078e0a00 */
[----:B0-----:R-:W-:Y:S01]  /*ff40*/  IMAD.MOV.U32 R4, RZ, RZ, R8 ;  /* 0x000000ffff047224 */ /* 0x001fe200078e0008 */
[----:B------:R-:W-:Y:S01]  /*ff50*/  ISETP.GE.AND P1, PT, R26, RZ, PT ;  /* 0x000000ff1a00720c */ /* 0x000fe20003f26270 */
[----:B------:R-:W-:-:S02]  /*ff60*/  @!P4 IMAD.IADD R20, R20, 0x1, -R0 ;  /* 0x000000011414c824 */ /* 0x000fc400078e0a00 */
[----:B------:R-:W-:Y:S01]  /*ff70*/  @!P0 IMAD.MOV R4, RZ, RZ, -R4 ;  /* 0x000000ffff048224 */ /* 0x000fe200078e0a04 */
[----:B------:R-:W-:Y:S01]  /*ff80*/  ISETP.GT.U32.AND P0, PT, R0, R2, PT ;  /* 0x000000020000720c */ /* 0x000fe20003f04070 */
[----:B------:R-:W-:Y:S01]  /*ff90*/  IMAD.HI.U32 R23, R21, R6, RZ ;  /* 0x0000000615177227 */ /* 0x000fe200078e00ff */
[----:B------:R-:W-:Y:S01]  /*ffa0*/  ISETP.GE.AND P4, PT, R5, RZ, PT ;  /* 0x000000ff0500720c */ /* 0x000fe20003f86270 */
[----:B------:R-:W4:Y:S02]  /*ffb0*/  LDL.LU R26, [R1+0x664] ;  /* 0x00066400011a7983 */ /* 0x000f240000300800 */
[--C-:B------:R-:W-:Y:S01]  /*ffc0*/  @!P3 IMAD.IADD R22, R22, 0x1, -R0.reuse ;  /* 0x000000011616b824 */ /* 0x100fe200078e0a00 */
[----:B------:R-:W-:Y:S01]  /*ffd0*/  ISETP.GT.U32.AND P3, PT, R0, R7, PT ;  /* 0x000000070000720c */ /* 0x000fe20003f64070 */
[----:B------:R-:W-:Y:S01]  /*ffe0*/  @!P5 IMAD.IADD R10, R10, 0x1, -R0 ;  /* 0x000000010a0ad824 */ /* 0x000fe200078e0a00 */
[----:B------:R-:W-:Y:S01]  /*fff0*/  ISETP.GE.AND P5, PT, R14, RZ, PT ;  /* 0x000000ff0e00720c */ /* 0x000fe20003fa6270 */
[----:B------:R-:W-:-:S02]  /*10000*/  IMAD.MOV R8, RZ, RZ, -R23 ;  /* 0x000000ffff087224 */ /* 0x000fc400078e0a17 */
[----:B------:R-:W-:Y:S01]  /*10010*/  @!P2 IMAD.IADD R9, R9, 0x1, -R0 ;  /* 0x000000010909a824 */ /* 0x000fe200078e0a00 */
[----:B------:R-:W-:Y:S01]  /*10020*/  ISETP.GE.AND P2, PT, R12, RZ, PT ;  /* 0x000000ff0c00720c */ /* 0x000fe20003f46270 */
[----:B------:R-:W-:Y:S02]  /*10030*/  IMAD.MOV.U32 R12, RZ, RZ, R22 ;  /* 0x000000ffff0c7224 */ /* 0x000fe400078e0016 */
[----:B------:R-:W-:Y:S02]  /*10040*/  IMAD R6, R0, R8, R6 ;  /* 0x0000000800067224 */ /* 0x000fe400078e0206 */
[----:B------:R-:W-:Y:S01]  /*10050*/  IMAD.MOV.U32 R5, RZ, RZ, R20 ;  /* 0x000000ffff057224 */ /* 0x000fe200078e0014 */
[----:B------:R0:W-:Y:S01]  /*10060*/  STL [R1+0x14], R4 ;  /* 0x0000140401007387 */ /* 0x0001e20000100800 */
[----:B------:R-:W-:Y:S02]  /*10070*/  @!P1 IMAD.MOV R12, RZ, RZ, -R12 ;  /* 0x000000ffff0c9224 */ /* 0x000fe400078e0a0c */
[----:B------:R-:W-:Y:S01]  /*10080*/  @!P0 IMAD.IADD R2, R2, 0x1, -R0 ;  /* 0x0000000102028824 */ /* 0x000fe200078e0a00 */
[----:B------:R-:W-:Y:S01]  /*10090*/  ISETP.GT.U32.AND P0, PT, R0, R6, PT ;  /* 0x000000060000720c */ /* 0x000fe20003f04070 */
[----:B------:R-:W-:Y:S01]  /*100a0*/  @!P4 IMAD.MOV R5, RZ, RZ, -R5 ;  /* 0x000000ffff05c224 */ /* 0x000fe200078e0a05 */
[----:B------:R-:W-:Y:S01]  /*100b0*/  ISETP.GE.AND P6, PT, R15, RZ, PT ;  /* 0x000000ff0f00720c */ /* 0x000fe20003fc6270 */
[----:B0-----:R-:W-:Y:S01]  /*100c0*/  IMAD.MOV.U32 R4, RZ, RZ, R10 ;  /* 0x000000ffff047224 */ /* 0x001fe200078e000a */
[----:B------:R-:W-:Y:S01]  /*100d0*/  STL [R1+0x24], R12 ;  /* 0x0000240c01007387 */ /* 0x000fe20000100800 */
[----:B------:R-:W-:-:S02]  /*100e0*/  @!P3 IMAD.IADD R7, R7, 0x1, -R0 ;  /* 0x000000010707b824 */ /* 0x000fc400078e0a00 */
[----:B------:R-:W-:Y:S01]  /*100f0*/  @!P5 IMAD.MOV R4, RZ, RZ, -R4 ;  /* 0x000000ffff04d224 */ /* 0x000fe200078e0a04 */
[----:B------:R-:W-:Y:S01]  /*10100*/  ISETP.GE.AND P5, PT, R27, RZ, PT ;  /* 0x000000ff1b00720c */ /* 0x000fe20003fa6270 */
[----:B------:R-:W-:Y:S01]  /*10110*/  STL [R1+0x28], R5 ;  /* 0x0000280501007387 */ /* 0x000fe20000100800 */
[----:B------:R-:W-:-:S03]  /*10120*/  ISETP.GT.U32.AND P1, PT, R0, R9, PT ;  /* 0x000000090000720c */ /* 0x000fc60003f24070 */
[----:B------:R-:W4:Y:S01]  /*10130*/  LDL.LU R27, [R1+0x668] ;  /* 0x00066800011b7983 */ /* 0x000f220000300800 */
[----:B------:R-:W-:Y:S01]  /*10140*/  ISETP.GT.U32.AND P4, PT, R0, R7, PT ;  /* 0x000000070000720c */ /* 0x000fe20003f84070 */
[----:B------:R-:W-:Y:S02]  /*10150*/  @!P0 IMAD.IADD R6, R6, 0x1, -R0 ;  /* 0x0000000106068824 */ /* 0x000fe400078e0a00 */
[----:B------:R0:W-:Y:S01]  /*10160*/  STL [R1+0x30], R4 ;  /* 0x0000300401007387 */ /* 0x0001e20000100800 */
[----:B------:R-:W-:Y:S01]  /*10170*/  ISETP.GE.AND P3, PT, R28, RZ, PT ;  /* 0x000000ff1c00720c */ /* 0x000fe20003f66270 */
[----:B0-----:R-:W-:-:S04]  /*10180*/  IMAD.MOV.U32 R4, RZ, RZ, R2 ;  /* 0x000000ffff047224 */ /* 0x001fc800078e0002 */
[----:B------:R-:W-:Y:S02]  /*10190*/  @!P1 IMAD.IADD R9, R9, 0x1, -R0 ;  /* 0x0000000109099824 */ /* 0x000fe400078e0a00 */
[----:B------:R-:W-:Y:S01]  /*101a0*/  @!P6 IMAD.MOV R4, RZ, RZ, -R4 ;  /* 0x000000ffff04e224 */ /* 0x000fe200078e0a04 */
[----:B------:R-:W-:Y:S01]  /*101b0*/  ISETP.GT.U32.AND P6, PT, R0, R6, PT ;  /* 0x000000060000720c */ /* 0x000fe20003fc4070 */
[----:B------:R-:W-:Y:S02]  /*101c0*/  @!P4 IMAD.IADD R7, R7, 0x1, -R0 ;  /* 0x000000010707c824 */ /* 0x000fe400078e0a00 */
[----:B------:R-:W-:-:S04]  /*101d0*/  IMAD.MOV.U32 R5, RZ, RZ, R9 ;  /* 0x000000ffff057224 */ /* 0x000fc800078e0009 */
[----:B------:R-:W-:-:S06]  /*101e0*/  @!P2 IMAD.MOV R5, RZ, RZ, -R5 ;  /* 0x000000ffff05a224 */ /* 0x000fcc00078e0a05 */
[----:B------:R-:W-:Y:S02]  /*101f0*/  @!P6 IADD3 R6, PT, PT, R6, -R0, RZ ;  /* 0x800000000606e210 */ /* 0x000fe40007ffe0ff */
[----:B--2---:R-:W-:Y:S02]  /*10200*/  IABS R20, R29 ;  /* 0x0000001d00147213 */ /* 0x004fe40000000000 */
[----:B------:R-:W-:Y:S02]  /*10210*/  ISETP.GE.AND P1, PT, R29, RZ, PT ;  /* 0x000000ff1d00720c */ /* 0x000fe40003f26270 */
[----:B------:R-:W2:Y:S04]  /*10220*/  LDL.LU R29, [R1+0x66c] ;  /* 0x00066c00011d7983 */ /* 0x000ea80000300800 */
[----:B------:R-:W2:Y:S04]  /*10230*/  LDL.LU R19, [R1+0x670] ;  /* 0x0006700001137983 */ /* 0x000ea80000300800 */
[----:B------:R-:W2:Y:S04]  /*10240*/  LDL.LU R17, [R1+0x674] ;  /* 0x0006740001117983 */ /* 0x000ea80000300800 */
[----:B------:R-:W2:Y:S04]  /*10250*/  LDL.LU R16, [R1+0x678] ;  /* 0x0006780001107983 */ /* 0x000ea80000300800 */
[----:B------:R0:W-:Y:S02]  /*10260*/  STL [R1+0x2c], R4 ;  /* 0x00002c0401007387 */ /* 0x0001e40000100800 */
[----:B0-----:R-:W-:-:S02]  /*10270*/  IMAD.MOV.U32 R4, RZ, RZ, R7 ;  /* 0x000000ffff047224 */ /* 0x001fc400078e0007 */
[----:B------:R-:W-:Y:S02]  /*10280*/  STL [R1+0x1c], R5 ;  /* 0x00001c0501007387 */ /* 0x000fe40000100800 */
[----:B------:R-:W-:Y:S02]  /*10290*/  @!P3 IMAD.MOV R4, RZ, RZ, -R4 ;  /* 0x000000ffff04b224 */ /* 0x000fe400078e0a04 */
[----:B------:R-:W2:Y:S04]  /*102a0*/  LDL.LU R13, [R1+0x67c] ;  /* 0x00067c00010d7983 */ /* 0x000ea80000300800 */
[----:B------:R0:W-:Y:S04]  /*102b0*/  STL [R1+0x20], R4 ;  /* 0x0000200401007387 */ /* 0x0001e80000100800 */
[----:B------:R-:W2:Y:S01]  /*102c0*/  LDL.LU R15, [R1+0x680] ;  /* 0x00068000010f7983 */ /* 0x000ea20000300800 */
[----:B0-----:R-:W-:-:S04]  /*102d0*/  IMAD.MOV.U32 R4, RZ, RZ, R6 ;  /* 0x000000ffff047224 */ /* 0x001fc800078e0006 */
[----:B------:R-:W-:-:S05]  /*102e0*/  @!P5 IMAD.MOV R4, RZ, RZ, -R4 ;  /* 0x000000ffff04d224 */ /* 0x000fca00078e0a04 */
[----:B------:R0:W-:Y:S04]  /*102f0*/  STL [R1+0x18], R4 ;  /* 0x0000180401007387 */ /* 0x0001e80000100800 */
[----:B------:R-:W2:Y:S04]  /*10300*/  LDL R5, [R1+0x68c] ;  /* 0x00068c0001057983 */ /* 0x000ea80000100800 */
[----:B0-----:R-:W2:Y:S04]  /*10310*/  LDL R4, [R1+0x684] ;  /* 0x0006840001047983 */ /* 0x001ea80000100800 */
[----:B------:R-:W2:Y:S04]  /*10320*/  LDL.LU R14, [R1+0x690] ;  /* 0x00069000010e7983 */ /* 0x000ea80000300800 */
[----:B------:R-:W2:Y:S01]  /*10330*/  LDL.LU R12, [R1+0x694] ;  /* 0x00069400010c7983 */ /* 0x000ea20000300800 */
[----:B------:R-:W-:-:S04]  /*10340*/  IMAD.HI.U32 R10, R21, R20, RZ ;  /* 0x00000014150a7227 */ /* 0x000fc800078e00ff */
[----:B------:R-:W-:-:S04]  /*10350*/  IMAD.MOV R10, RZ, RZ, -R10 ;  /* 0x000000ffff0a7224 */ /* 0x000fc800078e0a0a */
[----:B------:R-:W-:Y:S01]  /*10360*/  IMAD R20, R0, R10, R20 ;  /* 0x0000000a00147224 */ /* 0x000fe200078e0214 */
[----:B---3--:R-:W-:-:S04]  /*10370*/  IABS R28, R25 ;  /* 0x00000019001c7213 */ /* 0x008fc80000000000 */
[----:B------:R-:W-:Y:S01]  /*10380*/  ISETP.GT.U32.AND P2, PT, R0, R20, PT ;  /* 0x000000140000720c */ /* 0x000fe20003f44070 */
[----:B------:R-:W-:Y:S01]  /*10390*/  IMAD.HI.U32 R8, R21, R28, RZ ;  /* 0x0000001c15087227 */ /* 0x000fe200078e00ff */
[----:B----4-:R-:W-:-:S03]  /*103a0*/  IABS R22, R26 ;  /* 0x0000001a00167213 */ /* 0x010fc60000000000 */
[----:B------:R-:W-:Y:S02]  /*103b0*/  IMAD.MOV R8, RZ, RZ, -R8 ;  /* 0x000000ffff087224 */ /* 0x000fe400078e0a08 */
[----:B------:R-:W-:-:S06]  /*103c0*/  IMAD.HI.U32 R2, R21, R22, RZ ;  /* 0x0000001615027227 */ /* 0x000fcc00078e00ff */
[----:B------:R-:W-:Y:S02]  /*103d0*/  @!P2 IMAD.IADD R20, R20, 0x1, -R0 ;  /* 0x000000011414a824 */ /* 0x000fe400078e0a00 */
[C---:B------:R-:W-:Y:S02]  /*103e0*/  IMAD R28, R0.reuse, R8, R28 ;  /* 0x00000008001c7224 */ /* 0x040fe400078e021c */
[----:B------:R-:W-:Y:S01]  /*103f0*/  IMAD.MOV R2, RZ, RZ, -R2 ;  /* 0x000000ffff027224 */ /* 0x000fe200078e0a02 */
[C---:B------:R-:W-:Y:S02]  /*10400*/  ISETP.GT.U32.AND P2, PT, R0.reuse, R20, PT ;  /* 0x000000140000720c */ /* 0x040fe40003f44070 */
[C---:B------:R-:W-:Y:S01]  /*10410*/  ISETP.GT.U32.AND P6, PT, R0.reuse, R28, PT ;  /* 0x0000001c0000720c */ /* 0x040fe20003fc4070 */
[----:B------:R-:W-:Y:S01]  /*10420*/  IMAD R22, R0, R2, R22 ;  /* 0x0000000200167224 */ /* 0x000fe200078e0216 */
[----:B------:R-:W-:-:S05]  /*10430*/  IABS R23, R27 ;  /* 0x0000001b00177213 */ /* 0x000fca0000000000 */
[----:B------:R-:W-:-:S04]  /*10440*/  IMAD.HI.U32 R7, R21, R23, RZ ;  /* 0x0000001715077227 */ /* 0x000fc800078e00ff */
[----:B------:R-:W-:Y:S01]  /*10450*/  IMAD.MOV R7, RZ, RZ, -R7 ;  /* 0x000000ffff077224 */ /* 0x000fe200078e0a07 */
[----:B------:R-:W-:-:S03]  /*10460*/  ISETP.GT.U32.AND P5, PT, R0, R22, PT ;  /* 0x000000160000720c */ /* 0x000fc60003fa4070 */
[----:B------:R-:W-:Y:S02]  /*10470*/  IMAD R23, R0, R7, R23 ;  /* 0x0000000700177224 */ /* 0x000fe400078e0217 */
[----:B------:R-:W-:-:S03]  /*10480*/  @!P2 IMAD.IADD R20, R20, 0x1, -R0 ;  /* 0x000000011414a824 */ /* 0x000fc600078e0a00 */
[----:B------:R-:W-:Y:S01]  /*10490*/  ISETP.GT.U32.AND P2, PT, R0, R23, PT ;  /* 0x000000170000720c */ /* 0x000fe20003f44070 */
[--C-:B------:R-:W-:Y:S01]  /*104a0*/  @!P6 IMAD.IADD R28, R28, 0x1, -R0.reuse ;  /* 0x000000011c1ce824 */ /* 0x100fe200078e0a00 */
[----:B------:R-:W-:Y:S02]  /*104b0*/  ISETP.GE.AND P3, PT, R27, RZ, PT ;  /* 0x000000ff1b00720c */ /* 0x000fe40003f66270 */
[----:B------:R-:W-:Y:S01]  /*104c0*/  ISETP.GE.AND P4, PT, R25, RZ, PT ;  /* 0x000000ff1900720c */ /* 0x000fe20003f86270 */
[----:B------:R-:W-:Y:S01]  /*104d0*/  @!P5 IMAD.IADD R22, R22, 0x1, -R0 ;  /* 0x000000011616d824 */ /* 0x000fe200078e0a00 */
[----:B------:R-:W-:Y:S02]  /*104e0*/  ISETP.GT.U32.AND P6, PT, R0, R28, PT ;  /* 0x0000001c0000720c */ /* 0x000fe40003fc4070 */
[----:B------:R-:W-:-:S05]  /*104f0*/  ISETP.GE.AND P0, PT, R26, RZ, PT ;  /* 0x000000ff1a00720c */ /* 0x000fca0003f06270 */
[----:B------:R-:W-:Y:S01]  /*10500*/  @!P2 IMAD.IADD R23, R23, 0x1, -R0 ;  /* 0x000000011717a824 */ /* 0x000fe200078e0a00 */
[----:B------:R-:W-:-:S05]  /*10510*/  ISETP.GT.U32.AND P2, PT, R0, R22, PT ;  /* 0x000000160000720c */ /* 0x000fca0003f44070 */
[----:B------:R-:W-:-:S08]  /*10520*/  @!P6 IMAD.IADD R28, R28, 0x1, -R0 ;  /* 0x000000011c1ce824 */ /* 0x000fd000078e0a00 */
[----:B------:R-:W-:Y:S02]  /*10530*/  @!P2 IMAD.IADD R22, R22, 0x1, -R0 ;  /* 0x000000011616a824 */ /* 0x000fe400078e0a00 */
[----:B------:R-:W-:Y:S02]  /*10540*/  @!P1 IMAD.MOV R20, RZ, RZ, -R20 ;  /* 0x000000ffff149224 */ /* 0x000fe400078e0a14 */
[----:B------:R-:W-:-:S03]  /*10550*/  @!P0 IMAD.MOV R22, RZ, RZ, -R22 ;  /* 0x000000ffff168224 */ /* 0x000fc600078e0a16 */
[----:B------:R0:W-:Y:S01]  /*10560*/  STL [R1+0x20b8], R20 ;  /* 0x0020b81401007387 */ /* 0x0001e20000100800 */
[----:B--2---:R-:W-:-:S05]  /*10570*/  IABS R24, R29 ;  /* 0x0000001d00187213 */ /* 0x004fca0000000000 */
[----:B------:R-:W-:Y:S01]  /*10580*/  IMAD.HI.U32 R2, R21, R24, RZ ;  /* 0x0000001815027227 */ /* 0x000fe200078e00ff */
[----:B------:R-:W-:-:S03]  /*10590*/  IABS R25, R19 ;  /* 0x0000001300197213 */ /* 0x000fc60000000000 */
[----:B------:R-:W-:Y:S01]  /*105a0*/  IMAD.MOV R2, RZ, RZ, -R2 ;  /* 0x000000ffff027224 */ /* 0x000fe200078e0a02 */
[----:B------:R-:W-:-:S03]  /*105b0*/  IABS R27, R16 ;  /* 0x00000010001b7213 */ /* 0x000fc60000000000 */
[----:B------:R-:W-:Y:S01]  /*105c0*/  IMAD R24, R0, R2, R24 ;  /* 0x0000000200187224 */ /* 0x000fe200078e0218 */
[----:B------:R-:W-:Y:S01]  /*105d0*/  IABS R26, R17 ;  /* 0x00000011001a7213 */ /* 0x000fe20000000000 */
[----:B------:R-:W-:-:S04]  /*105e0*/  IMAD.HI.U32 R7, R21, R25, RZ ;  /* 0x0000001915077227 */ /* 0x000fc800078e00ff */
[----:B------:R-:W-:-:S04]  /*105f0*/  IMAD.HI.U32 R2, R21, R27, RZ ;  /* 0x0000001b15027227 */ /* 0x000fc800078e00ff */
[----:B------:R-:W-:-:S04]  /*10600*/  IMAD.HI.U32 R6, R21, R26, RZ ;  /* 0x0000001a15067227 */ /* 0x000fc800078e00ff */
[----:B------:R-:W-:Y:S01]  /*10610*/  IMAD.MOV R2, RZ, RZ, -R2 ;  /* 0x000000ffff027224 */ /* 0x000fe200078e0a02 */
[----:B------:R-:W-:Y:S01]  /*10620*/  IABS R10, R13 ;  /* 0x0000000d000a7213 */ /* 0x000fe20000000000 */
[----:B------:R-:W-:-:S04]  /*10630*/  IMAD.MOV R7, RZ, RZ, -R7 ;  /* 0x000000ffff077224 */ /* 0x000fc800078e0a07 */
[----:B------:R-:W-:Y:S01]  /*10640*/  IMAD.HI.U32 R8, R21, R10, RZ ;  /* 0x0000000a15087227 */ /* 0x000fe200078e00ff */
[C---:B------:R-:W-:Y:S02]  /*10650*/  ISETP.GT.U32.AND P6, PT, R0.reuse, R24, PT ;  /* 0x000000180000720c */ /* 0x040fe40003fc4070 */
[----:B------:R-:W-:Y:S01]  /*10660*/  IABS R9, R15 ;  /* 0x0000000f00097213 */ /* 0x000fe20000000000 */
[----:B------:R-:W-:Y:S02]  /*10670*/  IMAD.MOV R6, RZ, RZ, -R6 ;  /* 0x000000ffff067224 */ /* 0x000fe400078e0a06 */
[C---:B------:R-:W-:Y:S02]  /*10680*/  IMAD R27, R0.reuse, R2, R27 ;  /* 0x00000002001b7224 */ /* 0x040fe400078e021b */
[----:B------:R-:W-:Y:S02]  /*10690*/  IMAD.MOV R8, RZ, RZ, -R8 ;  /* 0x000000ffff087224 */ /* 0x000fe400078e0a08 */
[----:B------:R-:W-:-:S02]  /*106a0*/  IMAD R25, R0, R7, R25 ;  /* 0x0000000700197224 */ /* 0x000fc400078e0219 */
[C---:B------:R-:W-:Y:S02]  /*106b0*/  IMAD R26, R0.reuse, R6, R26 ;  /* 0x00000006001a7224 */ /* 0x040fe400078e021a */
[----:B------:R-:W-:Y:S01]  /*106c0*/  IMAD.HI.U32 R6, R21, R9, RZ ;  /* 0x0000000915067227 */ /* 0x000fe200078e00ff */
[----:B------:R-:W-:-:S03]  /*106d0*/  ISETP.GT.U32.AND P2, PT, R0, R25, PT ;  /* 0x000000190000720c */ /* 0x000fc60003f44070 */
[----:B------:R-:W-:Y:S01]  /*106e0*/  IMAD R10, R0, R8, R10 ;  /* 0x00000008000a7224 */ /* 0x000fe200078e020a */
[----:B------:R-:W-:Y:S02]  /*106f0*/  IABS R7, R5 ;  /* 0x0000000500077213 */ /* 0x000fe40000000000 */
[----:B------:R-:W-:Y:S01]  /*10700*/  IABS R2, R4 ;  /* 0x0000000400027213 */ /* 0x000fe20000000000 */
[----:B------:R-:W-:Y:S01]  /*10710*/  IMAD.MOV R6, RZ, RZ, -R6 ;  /* 0x000000ffff067224 */ /* 0x000fe200078e0a06 */
[----:B------:R-:W-:-:S03]  /*10720*/  ISETP.GE.AND P5, PT, R29, RZ, PT ;  /* 0x000000ff1d00720c */ /* 0x000fc60003fa6270 */
[----:B------:R-:W-:Y:S01]  /*10730*/  IMAD.HI.U32 R8, R21, R2, RZ ;  /* 0x0000000215087227 */ /* 0x000fe200078e00ff */
[----:B------:R-:W-:-:S03]  /*10740*/  IABS R18, R12 ;  /* 0x0000000c00127213 */ /* 0x000fc60000000000 */
[----:B------:R-:W-:-:S04]  /*10750*/  IMAD.HI.U32 R29, R21, R7, RZ ;  /* 0x00000007151d7227 */ /* 0x000fc800078e00ff */
[----:B------:R-:W-:Y:S02]  /*10760*/  IMAD.MOV R8, RZ, RZ, -R8 ;  /* 0x000000ffff087224 */ /* 0x000fe400078e0a08 */
[----:B------:R-:W-:Y:S01]  /*10770*/  IMAD R9, R0, R6, R9 ;  /* 0x0000000600097224 */ /* 0x000fe200078e0209 */
[----:B------:R-:W-:Y:S01]  /*10780*/  IABS R6, R14 ;  /* 0x0000000e00067213 */ /* 0x000fe20000000000 */
[----:B------:R-:W-:Y:S01]  /*10790*/  @!P6 IMAD.IADD R24, R24, 0x1, -R0 ;  /* 0x000000011818e824 */ /* 0x000fe200078e0a00 */
[C---:B------:R-:W-:Y:S01]  /*107a0*/  ISETP.GT.U32.AND P6, PT, R0.reuse, R23, PT ;  /* 0x000000170000720c */ /* 0x040fe20003fc4070 */
[----:B------:R-:W-:Y:S02]  /*107b0*/  IMAD.MOV R29, RZ, RZ, -R29 ;  /* 0x000000ffff1d7224 */ /* 0x000fe400078e0a1d */
[----:B------:R-:W-:Y:S02]  /*107c0*/  IMAD R8, R0, R8, R2 ;  /* 0x0000000800087224 */ /* 0x000fe400078e0202 */
[----:B------:R-:W-:-:S02]  /*107d0*/  IMAD.MOV.U32 R2, RZ, RZ, R18 ;  /* 0x000000ffff027224 */ /* 0x000fc400078e0012 */
[----:B------:R-:W-:Y:S02]  /*107e0*/  IMAD R7, R0, R29, R7 ;  /* 0x0000001d00077224 */ /* 0x000fe400078e0207 */
[----:B------:R-:W-:-:S04]  /*107f0*/  IMAD.HI.U32 R29, R21, R6, RZ ;  /* 0x00000006151d7227 */ /* 0x000fc800078e00ff */
[----:B------:R-:W-:-:S04]  /*10800*/  IMAD.HI.U32 R18, R21, R2, RZ ;  /* 0x0000000215127227 */ /* 0x000fc800078e00ff */
[----:B------:R-:W-:Y:S02]  /*10810*/  @!P2 IMAD.IADD R25, R25, 0x1, -R0 ;  /* 0x000000011919a824 */ /* 0x000fe400078e0a00 */
[----:B------:R-:W-:Y:S01]  /*10820*/  IMAD.MOV.U32 R21, RZ, RZ, R28 ;  /* 0x000000ffff157224 */ /* 0x000fe200078e001c */
[----:B------:R-:W-:-:S03]  /*10830*/  ISETP.GT.U32.AND P1, PT, R0, R24, PT ;  /* 0x000000180000720c */ /* 0x000fc60003f24070 */
[----:B------:R-:W-:Y:S01]  /*10840*/  @!P4 IMAD.MOV R21, RZ, RZ, -R21 ;  /* 0x000000ffff15c224 */ /* 0x000fe200078e0a15 */
[C---:B------:R-:W-:Y:S01]  /*10850*/  ISETP.GT.U32.AND P4, PT, R0.reuse, R25, PT ;  /* 0x000000190000720c */ /* 0x040fe20003f84070 */
[----:B------:R-:W-:Y:S01]  /*10860*/  @!P6 IMAD.IADD R23, R23, 0x1, -R0 ;  /* 0x000000011717e824 */ /* 0x000fe200078e0a00 */
[C---:B------:R-:W-:Y:S02]  /*10870*/  ISETP.GT.U32.AND P6, PT, R0.reuse, R26, PT ;  /* 0x0000001a0000720c */ /* 0x040fe40003fc4070 */
[----:B------:R-:W-:-:S05]  /*10880*/  ISETP.GT.U32.AND P2, PT, R0, R10, PT ;  /* 0x0000000a0000720c */ /* 0x000fca0003f44070 */
[----:B------:R-:W-:Y:S01]  /*10890*/  @!P1 IMAD.IADD R24, R24, 0x1, -R0 ;  /* 0x0000000118189824 */ /* 0x000fe200078e0a00 */
[----:B------:R-:W-:-:S03]  /*108a0*/  ISETP.GT.U32.AND P1, PT, R0, R27, PT ;  /* 0x0000001b0000720c */ /* 0x000fc60003f24070 */
[--C-:B------:R-:W-:Y:S01]  /*108b0*/  @!P4 IMAD.IADD R25, R25, 0x1, -R0.reuse ;  /* 0x000000011919c824 */ /* 0x100fe200078e0a00 */
[----:B------:R-:W-:Y:S01]  /*108c0*/  ISETP.GT.U32.AND P4, PT, R0, R7, PT ;  /* 0x000000070000720c */ /* 0x000fe20003f84070 */
[--C-:B------:R-:W-:Y:S01]  /*108d0*/  @!P6 IMAD.IADD R26, R26, 0x1, -R0.reuse ;  /* 0x000000011a1ae824 */ /* 0x100fe200078e0a00 */
[----:B------:R-:W-:Y:S01]  /*108e0*/  ISETP.GT.U32.AND P6, PT, R0, R9, PT ;  /* 0x000000090000720c */ /* 0x000fe20003fc4070 */
[----:B------:R-:W-:Y:S01]  /*108f0*/  @!P2 IMAD.IADD R10, R10, 0x1, -R0 ;  /* 0x000000010a0aa824 */ /* 0x000fe200078e0a00 */
[----:B------:R-:W-:-:S05]  /*10900*/  ISETP.GT.U32.AND P2, PT, R0, R8, PT ;  /* 0x000000080000720c */ /* 0x000fca0003f44070 */
[----:B------:R-:W-:-:S04]  /*10910*/  @!P1 IMAD.IADD R27, R27, 0x1, -R0 ;  /* 0x000000011b1b9824 */ /* 0x000fc800078e0a00 */
[--C-:B------:R-:W-:Y:S01]  /*10920*/  @!P4 IMAD.IADD R7, R7, 0x1, -R0.reuse ;  /* 0x000000010707c824 */ /* 0x100fe200078e0a00 */
[----:B------:R-:W-:Y:S02]  /*10930*/  ISETP.GE.AND P4, PT, R15, RZ, PT ;  /* 0x000000ff0f00720c */ /* 0x000fe40003f86270 */
[----:B------:R-:W1:Y:S01]  /*10940*/  S2R R15, SR_TID.X ;  /* 0x00000000000f7919 */ /* 0x000e620000002100 */
[--C-:B------:R-:W-:Y:S01]  /*10950*/  @!P6 IMAD.IADD R9, R9, 0x1, -R0.reuse ;  /* 0x000000010909e824 */ /* 0x100fe200078e0a00 */
[----:B------:R-:W-:Y:S01]  /*10960*/  ISETP.GT.U32.AND P6, PT, R0, R27, PT ;  /* 0x0000001b0000720c */ /* 0x000fe20003fc4070 */
[----:B------:R-:W-:Y:S01]  /*10970*/  @!P2 IMAD.IADD R8, R8, 0x1, -R0 ;  /* 0x000000010808a824 */ /* 0x000fe200078e0a00 */
[C---:B------:R-:W-:Y:S02]  /*10980*/  ISETP.GT.U32.AND P2, PT, R0.reuse, R10, PT ;  /* 0x0000000a0000720c */ /* 0x040fe40003f44070 */
[----:B------:R-:W-:Y:S01]  /*10990*/  ISETP.GT.U32.AND P0, PT, R0, R26, PT ;  /* 0x0000001a0000720c */ /* 0x000fe20003f04070 */
[----:B------:R-:W-:Y:S01]  /*109a0*/  IMAD.MOV R29, RZ, RZ, -R29 ;  /* 0x000000ffff1d7224 */ /* 0x000fe200078e0a1d */
[----:B------:R-:W-:-:S02]  /*109b0*/  @!P3 IADD3 R23, PT, PT, -R23, RZ, RZ ;  /* 0x000000ff1717b210 */ /* 0x000fc40007ffe1ff */
[C---:B------:R-:W-:Y:S01]  /*109c0*/  ISETP.GT.U32.AND P3, PT, R0.reuse, R8, PT ;  /* 0x000000080000720c */ /* 0x040fe20003f64070 */
[----:B------:R-:W-:Y:S01]  /*109d0*/  IMAD R6, R0, R29, R6 ;  /* 0x0000001d00067224 */ /* 0x000fe200078e0206 */
[----:B------:R-:W-:Y:S01]  /*109e0*/  ISETP.GE.AND P1, PT, R19, RZ, PT ;  /* 0x000000ff1300720c */ /* 0x000fe20003f26270 */
[----:B------:R-:W-:Y:S02]  /*109f0*/  IMAD.MOV R28, RZ, RZ, -R18 ;  /* 0x000000ffff1c7224 */ /* 0x000fe400078e0a12 */
[--C-:B------:R-:W-:Y:S01]  /*10a00*/  @!P6 IMAD.IADD R27, R27, 0x1, -R0.reuse ;  /* 0x000000011b1be824 */ /* 0x100fe200078e0a00 */
[----:B------:R-:W-:Y:S01]  /*10a10*/  ISETP.GE.AND P6, PT, R17, RZ, PT ;  /* 0x000000ff1100720c */ /* 0x000fe20003fc6270 */
[--C-:B------:R-:W-:Y:S01]  /*10a20*/  @!P2 IMAD.IADD R10, R10, 0x1, -R0.reuse ;  /* 0x000000010a0aa824 */ /* 0x100fe200078e0a00 */
[----:B------:R-:W-:Y:S01]  /*10a30*/  ISETP.GE.AND P2, PT, R16, RZ, PT ;  /* 0x000000ff1000720c */ /* 0x000fe20003f46270 */
[----:B------:R-:W-:Y:S01]  /*10a40*/  @!P0 IMAD.IADD R26, R26, 0x1, -R0 ;  /* 0x000000011a1a8824 */ /* 0x000fe200078e0a00 */
[C---:B------:R-:W-:Y:S01]  /*10a50*/  ISETP.GT.U32.AND P0, PT, R0.reuse, R6, PT ;  /* 0x000000060000720c */ /* 0x040fe20003f04070 */
[----:B------:R-:W-:Y:S01]  /*10a60*/  @!P5 IMAD.MOV R24, RZ, RZ, -R24 ;  /* 0x000000ffff18d224 */ /* 0x000fe200078e0a18 */
[C---:B------:R-:W-:Y:S01]  /*10a70*/  ISETP.GT.U32.AND P5, PT, R0.reuse, R9, PT ;  /* 0x000000090000720c */ /* 0x040fe20003fa4070 */
[----:B------:R-:W-:-:S02]  /*10a80*/  IMAD R2, R0, R28, R2 ;  /* 0x0000001c00027224 */ /* 0x000fc400078e0202 */
[----:B------:R-:W-:-:S03]  /*10a90*/  @!P3 IMAD.IADD R8, R8, 0x1, -R0 ;  /* 0x000000010808b824 */ /* 0x000fc600078e0a00 */
[----:B------:R-:W-:Y:S01]  /*10aa0*/  ISETP.GT.U32.AND P3, PT, R0, R2, PT ;  /* 0x000000020000720c */ /* 0x000fe20003f64070 */
[----:B------:R-:W-:Y:S01]  /*10ab0*/  @!P1 IMAD.MOV R25, RZ, RZ, -R25 ;  /* 0x000000ffff199224 */ /* 0x000fe200078e0a19 */
[----:B------:R-:W-:Y:S01]  /*10ac0*/  STL [R1+0x20c0], R21 ;  /* 0x0020c01501007387 */ /* 0x000fe20000100800 */
[----:B------:R-:W-:Y:S01]  /*10ad0*/  @!P6 IMAD.MOV R26, RZ, RZ, -R26 ;  /* 0x000000ffff1ae224 */ /* 0x000fe200078e0a1a */
[----:B-1----:R-:W-:Y:S01]  /*10ae0*/  LOP3.LUT R28, R15, 0x7, RZ, 0xc0, !PT ;  /* 0x000000070f1c7812 */ /* 0x002fe200078ec0ff */
[----:B------:R-:W-:Y:S01]  /*10af0*/  @!P2 IMAD.MOV R27, RZ, RZ, -R27 ;  /* 0x000000ffff1ba224 */ /* 0x000fe200078e0a1b */
[----:B------:R-:W-:Y:S01]  /*10b00*/  STL [R1+0x20c4], R22 ;  /* 0x0020c41601007387 */ /* 0x000fe20000100800 */
[----:B------:R-:W-:-:S03]  /*10b10*/  @!P0 IMAD.IADD R6, R6, 0x1, -R0 ;  /* 0x0000000106068824 */ /* 0x000fc600078e0a00 */
[----:B------:R-:W-:Y:S01]  /*10b20*/  STL [R1+0x20c8], R23 ;  /* 0x0020c81701007387 */ /* 0x000fe20000100800 */
[----:B------:R-:W-:-:S03]  /*10b30*/  @!P5 IMAD.IADD R9, R9, 0x1, -R0 ;  /* 0x000000010909d824 */ /* 0x000fc600078e0a00 */
[----:B------:R-:W-:Y:S01]  /*10b40*/  STL [R1+0x20cc], R24 ;  /* 0x0020cc1801007387 */ /* 0x000fe20000100800 */
[----:B------:R-:W-:-:S03]  /*10b50*/  ISETP.GE.AND P5, PT, R13, RZ, PT ;  /* 0x000000ff0d00720c */ /* 0x000fc60003fa6270 */
[----:B------:R-:W-:Y:S01]  /*10b60*/  STL [R1+0x20d0], R25 ;  /* 0x0020d01901007387 */ /* 0x000fe20000100800 */
[----:B------:R-:W-:-:S03]  /*10b70*/  IMAD.SHL.U32 R29, R15, 0x2, RZ ;  /* 0x000000020f1d7824 */ /* 0x000fc600078e00ff */
[----:B------:R-:W-:Y:S01]  /*10b80*/  STL [R1+0x20d4], R26 ;  /* 0x0020d41a01007387 */ /* 0x000fe20000100800 */
[----:B------:R-:W-:Y:S01]  /*10b90*/  IMAD R13, R28, 0x90, RZ ;  /* 0x000000901c0d7824 */ /* 0x000fe200078e02ff */
[----:B------:R-:W-:Y:S02]  /*10ba0*/  ISETP.GT.U32.AND P1, PT, R0, R6, PT ;  /* 0x000000060000720c */ /* 0x000fe40003f24070 */
[----:B------:R-:W-:Y:S01]  /*10bb0*/  STL [R1+0x20d8], R27 ;  /* 0x0020d81b01007387 */ /* 0x000fe20000100800 */
[----:B------:R-:W-:-:S03]  /*10bc0*/  @!P3 IMAD.IADD R2, R2, 0x1, -R0 ;  /* 0x000000010202b824 */ /* 0x000fc600078e0a00 */
[----:B0-----:R-:W2:Y:S01]  /*10bd0*/  LDL.LU R20, [R1+0x4f8] ;  /* 0x0004f80001147983 */ /* 0x001ea20000300800 */
[----:B------:R-:W-:-:S03]  /*10be0*/  ISETP.GE.AND P3, PT, R5, RZ, PT ;  /* 0x000000ff0500720c */ /* 0x000fc60003f66270 */
[----:B------:R-:W3:Y:S01]  /*10bf0*/  LDL.LU R19, [R1+0x4f0] ;  /* 0x0004f00001137983 */ /* 0x000ee20000300800 */
[----:B------:R-:W-:Y:S01]  /*10c00*/  IMAD R5, R28, 0x110, RZ ;  /* 0x000001101c057824 */ /* 0x000fe200078e02ff */
[----:B------:R-:W-:Y:S02]  /*10c10*/  LOP3.LUT R28, R13, 0x10, R29, 0x78, !PT ;  /* 0x000000100d1c7812 */ /* 0x000fe400078e781d */
[----:B------:R-:W4:Y:S04]  /*10c20*/  LDL.LU R17, [R1+0x4ec] ;  /* 0x0004ec0001117983 */ /* 0x000f280000300800 */
[----:B------:R-:W4:Y:S01]  /*10c30*/  LDL.LU R13, [R1+0x4e8] ;  /* 0x0004e800010d7983 */ /* 0x000f220000300800 */
[----:B------:R-:W-:Y:S01]  /*10c40*/  @!P1 IMAD.IADD R6, R6, 0x1, -R0 ;  /* 0x0000000106069824 */ /* 0x000fe200078e0a00 */
[----:B------:R-:W-:-:S02]  /*10c50*/  ISETP.GE.AND P1, PT, R12, RZ, PT ;  /* 0x000000ff0c00720c */ /* 0x000fc40003f26270 */
[----:B------:R-:W4:Y:S01]  /*10c60*/  LDL.LU R12, [R1+0x4e4] ;  /* 0x0004e400010c7983 */ /* 0x000f220000300800 */
[----:B------:R-:W-:Y:S01]  /*10c70*/  ISETP.GE.AND P6, PT, R4, RZ, PT ;  /* 0x000000ff0400720c */ /* 0x000fe20003fc6270 */
[----:B------:R-:W-:Y:S01]  /*10c80*/  IMAD.SHL.U32 R4, R15, 0x40, RZ ;  /* 0x000000400f047824 */ /* 0x000fe200078e00ff */
[----:B------:R-:W-:-:S04]  /*10c90*/  LOP3.LUT R29, R5, 0x30, R29, 0x78, !PT ;  /* 0x00000030051d7812 */ /* 0x000fc800078e781d */
[--C-:B------:R-:W-:Y:S02]  /*10ca0*/  LOP3.LUT R5, R28, 0x400, R4.reuse, 0xf8, !PT ;  /* 0x000004001c057812 */ /* 0x100fe400078ef804 */
[----:B------:R-:W-:-:S06]  /*10cb0*/  LOP3.LUT R4, R29, 0x800, R4, 0xf8, !PT ;  /* 0x000008001d047812 */ /* 0x000fcc00078ef804 */
[----:B------:R-:W4:Y:S01]  /*10cc0*/  LDL.LU R4, [R1+0x4e0] ;  /* 0x0004e00001047983 */ /* 0x000f220000300800 */
[----:B------:R-:W-:-:S03]  /*10cd0*/  ISETP.GT.U32.AND P0, PT, R0, R7, PT ;  /* 0x000000070000720c */ /* 0x000fc60003f04070 */
[----:B------:R-:W4:Y:S01]  /*10ce0*/  LDL.LU R16, [R1+0x4dc] ;  /* 0x0004dc0001107983 */ /* 0x000f220000300800 */
[----:B------:R-:W-:-:S03]  /*10cf0*/  ISETP.GT.U32.AND P2, PT, R0, R2, PT ;  /* 0x000000020000720c */ /* 0x000fc60003f44070 */
[----:B------:R-:W4:Y:S01]  /*10d00*/  LDL.LU R5, [R1+0x4d8] ;  /* 0x0004d80001057983 */ /* 0x000f220000300800 */
[----:B------:R-:W-:Y:S02]  /*10d10*/  @!P5 IMAD.MOV R10, RZ, RZ, -R10 ;  /* 0x000000ffff0ad224 */ /* 0x000fe400078e0a0a */
[----:B------:R-:W-:-:S03]  /*10d20*/  @!P4 IMAD.MOV R9, RZ, RZ, -R9 ;  /* 0x000000ffff09c224 */ /* 0x000fc600078e0a09 */
[----:B------:R-:W-:Y:S01]  /*10d30*/  @!P0 IMAD.IADD R7, R7, 0x1, -R0 ;  /* 0x0000000107078824 */ /* 0x000fe200078e0a00 */
[----:B------:R-:W-:Y:S01]  /*10d40*/  ISETP.GE.AND P0, PT, R14, RZ, PT ;  /* 0x000000ff0e00720c */ /* 0x000fe20003f06270 */
[----:B------:R-:W-:Y:S01]  /*10d50*/  @!P6 IMAD.MOV R8, RZ, RZ, -R8 ;  /* 0x000000ffff08e224 */ /* 0x000fe200078e0a08 */
[----:B------:R-:W4:Y:S01]  /*10d60*/  LDL.LU R14, [R1+0x4d4] ;  /* 0x0004d400010e7983 */ /* 0x000f220000300800 */
[----:B------:R-:W-:Y:S01]  /*10d70*/  @!P2 IMAD.IADD R2, R2, 0x1, -R0 ;  /* 0x000000010202a824 */ /* 0x000fe200078e0a00 */
[----:B------:R-:W-:Y:S02]  /*10d80*/  ISETP.NE.AND P2, PT, R3, RZ, PT ;  /* 0x000000ff0300720c */ /* 0x000fe40003f45270 */
[----:B------:R-:W4:Y:S01]  /*10d90*/  LDL.LU R18, [R1+0x4d0] ;  /* 0x0004d00001127983 */ /* 0x000f220000300800 */
[----:B------:R-:W-:-:S03]  /*10da0*/  LOP3.LUT R3, RZ, R3, RZ, 0x33, !PT ;  /* 0x00000003ff037212 */ /* 0x000fc600078e33ff */
[----:B------:R-:W4:Y:S04]  /*10db0*/  LDL.LU R15, [R1+0x4cc] ;  /* 0x0004cc00010f7983 */ /* 0x000f280000300800 */
[----:B------:R-:W-:Y:S04]  /*10dc0*/  STL [R1+0x20dc], R10 ;  /* 0x0020dc0a01007387 */ /* 0x000fe80000100800 */
[----:B------:R-:W-:Y:S04]  /*10dd0*/  STL [R1+0x20e0], R9 ;  /* 0x0020e00901007387 */ /* 0x000fe80000100800 */
[----:B------:R2:W-:Y:S02]  /*10de0*/  STL [R1+0x20e4], R8 ;  /* 0x0020e40801007387 */ /* 0x0005e40000100800 */
[----:B--2---:R-:W-:-:S02]  /*10df0*/  SEL R8, R3, R20, !P2 ;  /* 0x0000001403087207 */ /* 0x004fc40005000000 */
[----:B---3--:R-:W-:-:S03]  /*10e00*/  SEL R9, R3, R19, !P2 ;  /* 0x0000001303097207 */ /* 0x008fc60005000000 */
[----:B------:R0:W-:Y:S04]  /*10e10*/  STL [R1+0x3f4], R8 ;  /* 0x0003f40801007387 */ /* 0x0001e80000100800 */
[----:B------:R-:W-:Y:S01]  /*10e20*/  STL [R1+0x3f0], R9 ;  /* 0x0003f00901007387 */ /* 0x000fe20000100800 */
[C---:B----4-:R-:W-:Y:S02]  /*10e30*/  SEL R0, R3.reuse, R17, !P2 ;  /* 0x0000001103007207 */ /* 0x050fe40005000000 */
[C---:B0-----:R-:W-:Y:S02]  /*10e40*/  SEL R8, R3.reuse, R13, !P2 ;  /* 0x0000000d03087207 */ /* 0x041fe40005000000 */
[----:B------:R-:W2:Y:S04]  /*10e50*/  LDL.LU R13, [R1+0x4c8] ;  /* 0x0004c800010d7983 */ /* 0x000ea80000300800 */
[----:B------:R0:W-:Y:S04]  /*10e60*/  STL [R1+0x3ec], R0 ;  /* 0x0003ec0001007387 */ /* 0x0001e80000100800 */
[----:B------:R1:W-:Y:S01]  /*10e70*/  STL [R1+0x3e8], R8 ;  /* 0x0003e80801007387 */ /* 0x0003e20000100800 */
[----:B0-----:R-:W-:-:S03]  /*10e80*/  SEL R0, R3, R12, !P2 ;  /* 0x0000000c03007207 */ /* 0x001fc60005000000 */
[----:B-1----:R-:W3:Y:S04]  /*10e90*/  LDL.LU R8, [R1+0x4c4] ;  /* 0x0004c40001087983 */ /* 0x002ee80000300800 */
[----:B------:R-:W4:Y:S04]  /*10ea0*/  LDL.LU R9, [R1+0x4c0] ;  /* 0x0004c00001097983 */ /* 0x000f280000300800 */
[----:B------:R0:W-:Y:S04]  /*10eb0*/  STL [R1+0x3e4], R0 ;  /* 0x0003e40001007387 */ /* 0x0001e80000100800 */
[----:B------:R-:W4:Y:S04]  /*10ec0*/  LDL.LU R10, [R1+0x4bc] ;  /* 0x0004bc00010a7983 */ /* 0x000f280000300800 */
[----:B0-----:R-:W4:Y:S04]  /*10ed0*/  LDL.LU R0, [R1+0x4b8] ;  /* 0x0004b80001007983 */ /* 0x001f280000300800 */
[----:B------:R-:W4:Y:S04]  /*10ee0*/  LDL.LU R29, [R1+0x4b4] ;  /* 0x0004b400011d7983 */ /* 0x000f280000300800 */
[----:B------:R-:W4:Y:S01]  /*10ef0*/  LDL.LU R12, [R1+0x4b0] ;  /* 0x0004b000010c7983 */ /* 0x000f220000300800 */
[----:B------:R-:W-:-:S03]  /*10f00*/  SEL R4, R3, R4, !P2 ;  /* 0x0000000403047207 */ /* 0x000fc60005000000 */
[----:B------:R-:W4:Y:S04]  /*10f10*/  LDL.LU R28, [R1+0x4ac] ;  /* 0x0004ac00011c7983 */ /* 0x000f280000300800 */
[----:B------:R-:W4:Y:S04]  /*10f20*/  LDL.LU R27, [R1+0x4a8] ;  /* 0x0004a800011b7983 */ /* 0x000f280000300800 */
[----:B------:R0:W-:Y:S01]  /*10f30*/  STL [R1+0x3e0], R4 ;  /* 0x0003e00401007387 */ /* 0x0001e20000100800 */
[----:B------:R-:W-:-:S03]  /*10f40*/  SEL R16, R3, R16, !P2 ;  /* 0x0000001003107207 */ /* 0x000fc60005000000 */
[----:B------:R-:W4:Y:S01]  /*10f50*/  LDL.LU R17, [R1+0x4a4] ;  /* 0x0004a40001117983 */ /* 0x000f220000300800 */
[----:B------:R-:W-:-:S03]  /*10f60*/  SEL R5, R3, R5, !P2 ;  /* 0x0000000503057207 */ /* 0x000fc60005000000 */
[----:B0-----:R-:W4:Y:S04]  /*10f70*/  LDL.LU R4, [R1+0x4a0] ;  /* 0x0004a00001047983 */ /* 0x001f280000300800 */
[----:B------:R-:W4:Y:S04]  /*10f80*/  LDL.LU R26, [R1+0x49c] ;  /* 0x00049c00011a7983 */ /* 0x000f280000300800 */
[----:B------:R-:W-:Y:S04]  /*10f90*/  STL [R1+0x3dc], R16 ;  /* 0x0003dc1001007387 */ /* 0x000fe80000100800 */
[----:B------:R-:W4:Y:S04]  /*10fa0*/  LDL.LU R25, [R1+0x498] ;  /* 0x0004980001197983 */ /* 0x000f280000300800 */
[----:B------:R0:W-:Y:S04]  /*10fb0*/  STL [R1+0x3d8], R5 ;  /* 0x0003d80501007387 */ /* 0x0001e80000100800 */
[----:B------:R-:W4:Y:S04]  /*10fc0*/  LDL.LU R24, [R1+0x494] ;  /* 0x0004940001187983 */ /* 0x000f280000300800 */
[----:B------:R-:W4:Y:S04]  /*10fd0*/  LDL.LU R23, [R1+0x48c] ;  /* 0x00048c0001177983 */ /* 0x000f280000300800 */
[----:B------:R-:W4:Y:S01]  /*10fe0*/  LDL.LU R22, [R1+0x488] ;  /* 0x0004880001167983 */ /* 0x000f220000300800 */
[----:B------:R-:W-:-:S03]  /*10ff0*/  SEL R14, R3, R14, !P2 ;  /* 0x0000000e030e7207 */ /* 0x000fc60005000000 */
[----:B0-----:R-:W4:Y:S04]  /*11000*/  LDL.LU R5, [R1+0x484] ;  /* 0x0004840001057983 */ /* 0x001f280000300800 */
[----:B------:R-:W4:Y:S01]  /*11010*/  LDL.LU R21, [R1+0x480] ;  /* 0x0004800001157983 */ /* 0x000f220000300800 */
[----:B------:R-:W-:-:S03]  /*11020*/  SEL R18, R3, R18, !P2 ;  /* 0x0000001203127207 */ /* 0x000fc60005000000 */
[----:B------:R-:W4:Y:S01]  /*11030*/  LDL.LU R16, [R1+0x47c] ;  /* 0x00047c0001107983 */ /* 0x000f220000300800 */
[----:B------:R-:W-:-:S03]  /*11040*/  SEL R15, R3, R15, !P2 ;  /* 0x0000000f030f7207 */ /* 0x000fc60005000000 */
[----:B------:R0:W-:Y:S04]  /*11050*/  STL [R1+0x3d4], R14 ;  /* 0x0003d40e01007387 */ /* 0x0001e80000100800 */
[----:B0-----:R-:W4:Y:S04]  /*11060*/  LDL.LU R14, [R1+0x478] ;  /* 0x00047800010e7983 */ /* 0x001f280000300800 */
[----:B------:R-:W4:Y:S04]  /*11070*/  LDL.LU R20, [R1+0x474] ;  /* 0x0004740001147983 */ /* 0x000f280000300800 */
[----:B------:R0:W-:Y:S04]  /*11080*/  STL [R1+0x3d0], R18 ;  /* 0x0003d01201007387 */ /* 0x0001e80000100800 */
[----:B------:R-:W4:Y:S04]  /*11090*/  LDL.LU R19, [R1+0x470] ;  /* 0x0004700001137983 */ /* 0x000f280000300800 */
[----:B------:R1:W-:Y:S04]  /*110a0*/  STL [R1+0x3cc], R15 ;  /* 0x0003cc0f01007387 */ /* 0x0003e80000100800 */
[----:B0-----:R-:W4:Y:S04]  /*110b0*/  LDL.LU R18, [R1+0x46c] ;  /* 0x00046c0001127983 */ /* 0x001f280000300800 */
[----:B-1----:R-:W4:Y:S01]  /*110c0*/  LDL.LU R15, [R1+0x468] ;  /* 0x00046800010f7983 */ /* 0x002f220000300800 */
[----:B--2---:R-:W-:-:S05]  /*110d0*/  SEL R13, R3, R13, !P2 ;  /* 0x0000000d030d7207 */ /* 0x004fca0005000000 */
[----:B------:R0:W-:Y:S04]  /*110e0*/  STL [R1+0x3c8], R13 ;  /* 0x0003c80d01007387 */ /* 0x0001e80000100800 */
[----:B0-----:R-:W2:Y:S01]  /*110f0*/  LDL.LU R13, [R1+0x464] ;  /* 0x00046400010d7983 */ /* 0x001ea20000300800 */
[C---:B---3--:R-:W-:Y:S02]  /*11100*/  SEL R8, R3.reuse, R8, !P2 ;  /* 0x0000000803087207 */ /* 0x048fe40005000000 */
[----:B----4-:R-:W-:-:S03]  /*11110*/  SEL R9, R3, R9, !P2 ;  /* 0x0000000903097207 */ /* 0x010fc60005000000 */
[----:B------:R0:W-:Y:S04]  /*11120*/  STL [R1+0x3c4], R8 ;  /* 0x0003c40801007387 */ /* 0x0001e80000100800 */
[----:B------:R1:W-:Y:S01]  /*11130*/  STL [R1+0x3c0], R9 ;  /* 0x0003c00901007387 */ /* 0x0003e20000100800 */
[C---:B0-----:R-:W-:Y:S02]  /*11140*/  SEL R8, R3.reuse, R10, !P2 ;  /* 0x0000000a03087207 */ /* 0x041fe40005000000 */
[----:B-1----:R-:W-:-:S03]  /*11150*/  SEL R9, R3, R0, !P2 ;  /* 0x0000000003097207 */ /* 0x002fc60005000000 */
[----:B------:R0:W-:Y:S04]  /*11160*/  STL [R1+0x3bc], R8 ;  /* 0x0003bc0801007387 */ /* 0x0001e80000100800 */
[----:B------:R1:W-:Y:S01]  /*11170*/  STL [R1+0x3b8], R9 ;  /* 0x0003b80901007387 */ /* 0x0003e20000100800 */
[----:B0-----:R-:W-:-:S03]  /*11180*/  SEL R8, R3, R12, !P2 ;  /* 0x0000000c03087207 */ /* 0x001fc60005000000 */
[----:B------:R-:W3:Y:S01]  /*11190*/  LDL.LU R12, [R1+0x460] ;  /* 0x00046000010c7983 */ /* 0x000ee20000300800 */
[C---:B------:R-:W-:Y:S02]  /*111a0*/  SEL R0, R3.reuse, R29, !P2 ;  /* 0x0000001d03007207 */ /* 0x040fe40005000000 */
[----:B-1----:R-:W-:-:S03]  /*111b0*/  SEL R9, R3, R27, !P2 ;  /* 0x0000001b03097207 */ /* 0x002fc60005000000 */
[----:B------:R0:W-:Y:S04]  /*111c0*/  STL [R1+0x3b4], R0 ;  /* 0x0003b40001007387 */ /* 0x0001e80000100800 */
[----:B------:R1:W-:Y:S01]  /*111d0*/  STL [R1+0x3ac], R8 ;  /* 0x0003ac0801007387 */ /* 0x0003e20000100800 */
[C---:B0-----:R-:W-:Y:S02]  /*111e0*/  SEL R0, R3.reuse, R28, !P2 ;  /* 0x0000001c03007207 */ /* 0x041fe40005000000 */
[----:B-1----:R-:W-:-:S03]  /*111f0*/  SEL R8, R3, R17, !P2 ;  /* 0x0000001103087207 */ /* 0x002fc60005000000 */
[----:B------:R0:W-:Y:S04]  /*11200*/  STL [R1+0x3a8], R0 ;  /* 0x0003a80001007387 */ /* 0x0001e80000100800 */
[----:B------:R1:W-:Y:S04]  /*11210*/  STL [R1+0x3a4], R9 ;  /* 0x0003a40901007387 */ /* 0x0003e80000100800 */
[----:B------:R-:W4:Y:S01]  /*11220*/  LDL.LU R17, [R1+0x45c] ;  /* 0x00045c0001117983 */ /* 0x000f220000300800 */
[----:B0-----:R-:W-:-:S03]  /*11230*/  SEL R0, R3, R4, !P2 ;  /* 0x0000000403007207 */ /* 0x001fc60005000000 */
[----:B------:R0:W-:Y:S01]  /*11240*/  STL [R1+0x3a0], R8 ;  /* 0x0003a00801007387 */ /* 0x0001e20000100800 */
[----:B-1----:R-:W-:-:S03]  /*11250*/  SEL R9, R3, R26, !P2 ;  /* 0x0000001a03097207 */ /* 0x002fc60005000000 */
[----:B------:R-:W4:Y:S04]  /*11260*/  LDL.LU R4, [R1+0x458] ;  /* 0x0004580001047983 */ /* 0x000f280000300800 */
[----:B------:R1:W-:Y:S01]  /*11270*/  STL [R1+0x39c], R0 ;  /* 0x00039c0001007387 */ /* 0x0003e20000100800 */
[----:B0-----:R-:W-:-:S03]  /*11280*/  SEL R8, R3, R25, !P2 ;  /* 0x0000001903087207 */ /* 0x001fc60005000000 */
[----:B------:R0:W-:Y:S01]  /*11290*/  STL [R1+0x398], R9 ;  /* 0x0003980901007387 */ /* 0x0001e20000100800 */
[----:B-1----:R-:W-:-:S03]  /*112a0*/  SEL R0, R3, R24, !P2 ;  /* 0x0000001803007207 */ /* 0x002fc60005000000 */
[----:B------:R1:W-:Y:S01]  /*112b0*/  STL [R1+0x394], R8 ;  /* 0x0003940801007387 */ /* 0x0003e20000100800 */
[----:B0-----:R-:W-:-:S03]  /*112c0*/  SEL R9, R3, R23, !P2 ;  /* 0x0000001703097207 */ /* 0x001fc60005000000 */
[----:B------:R0:W-:Y:S04]  /*112d0*/  STL [R1+0x38c], R0 ;  /* 0x00038c0001007387 */ /* 0x0001e80000100800 */
[----:B------:R0:W-:Y:S01]  /*112e0*/  STL [R1+0x388], R9 ;  /* 0x0003880901007387 */ /* 0x0001e20000100800 */
[C---:B-1----:R-:W-:Y:S02]  /*112f0*/  SEL R8, R3.reuse, R22, !P2 ;  /* 0x0000001603087207 */ /* 0x042fe40005000000 */
[C---:B0-----:R-:W-:Y:S02]  /*11300*/  SEL R0, R3.reuse, R5, !P2 ;  /* 0x0000000503007207 */ /* 0x041fe40005000000 */
[----:B------:R-:W4:Y:S01]  /*11310*/  LDL.LU R5, [R1+0x454] ;  /* 0x0004540001057983 */ /* 0x000f220000300800 */
[----:B------:R-:W-:-:S03]  /*11320*/  SEL R9, R3, R21, !P2 ;  /* 0x0000001503097207 */ /* 0x000fc60005000000 */
[----:B------:R0:W-:Y:S04]  /*11330*/  STL [R1+0x384], R8 ;  /* 0x0003840801007387 */ /* 0x0001e80000100800 */
[----:B------:R1:W-:Y:S04]  /*11340*/  STL [R1+0x380], R0 ;  /* 0x0003800001007387 */ /* 0x0003e80000100800 */
[----:B------:R1:W-:Y:S01]  /*11350*/  STL [R1+0x37c], R9 ;  /* 0x00037c0901007387 */ /* 0x0003e20000100800 */
[----:B0-----:R-:W-:-:S03]  /*11360*/  SEL R8, R3, R16, !P2 ;  /* 0x0000001003087207 */ /* 0x001fc60005000000 */
[----:B------:R-:W4:Y:S01]  /*11370*/  LDL.LU R16, [R1+0x450] ;  /* 0x0004500001107983 */ /* 0x000f220000300800 */
[----:B-1----:R-:W-:-:S03]  /*11380*/  SEL R0, R3, R14, !P2 ;  /* 0x0000000e03007207 */ /* 0x002fc60005000000 */
[----:B------:R0:W-:Y:S01]  /*11390*/  STL [R1+0x378], R8 ;  /* 0x0003780801007387 */ /* 0x0001e20000100800 */
[----:B------:R-:W-:-:S03]  /*113a0*/  SEL R9, R3, R19, !P2 ;  /* 0x0000001303097207 */ /* 0x000fc60005000000 */
[----:B------:R-:W4:Y:S01]  /*113b0*/  LDL.LU R14, [R1+0x44c] ;  /* 0x00044c00010e7983 */ /* 0x000f220000300800 */
[----:B0-----:R-:W-:-:S03]  /*113c0*/  SEL R8, R3, R20, !P2 ;  /* 0x0000001403087207 */ /* 0x001fc60005000000 */
[----:B------:R0:W-:Y:S04]  /*113d0*/  STL [R1+0x374], R0 ;  /* 0x0003740001007387 */ /* 0x0001e80000100800 */
[----:B------:R1:W-:Y:S04]  /*113e0*/  STL [R1+0x370], R8 ;  /* 0x0003700801007387 */ /* 0x0003e80000100800 */
[----:B------:R-:W-:Y:S01]  /*113f0*/  STL [R1+0x36c], R9 ;  /* 0x00036c0901007387 */ /* 0x000fe20000100800 */
[C---:B0-----:R-:W-:Y:S02]  /*11400*/  SEL R0, R3.reuse, R18, !P2 ;  /* 0x0000001203007207 */ /* 0x041fe40005000000 */
[----:B-1----:R-:W-:-:S02]  /*11410*/  SEL R8, R3, R15, !P2 ;  /* 0x0000000f03087207 */ /* 0x002fc40005000000 */
[----:B------:R-:W4:Y:S04]  /*11420*/  LDL.LU R15, [R1+0x448] ;  /* 0x00044800010f7983 */ /* 0x000f280000300800 */
[----:B------:R-:W-:Y:S04]  /*11430*/  STL [R1+0x368], R0 ;  /* 0x0003680001007387 */ /* 0x000fe80000100800 */
[----:B------:R0:W-:Y:S04]  /*11440*/  STL [R1+0x364], R8 ;  /* 0x0003640801007387 */ /* 0x0001e80000100800 */
[----:B0-----:R-:W4:Y:S04]  /*11450*/  LDL.LU R8, [R1+0x444] ;  /* 0x0004440001087983 */ /* 0x001f280000300800 */
[----:B------:R-:W4:Y:S01]  /*11460*/  LDL.LU R9, [R1+0x440] ;  /* 0x0004400001097983 */ /* 0x000f220000300800 */
[----:B--2---:R-:W-:-:S05]  /*11470*/  SEL R0, R3, R13, !P2 ;  /* 0x0000000d03007207 */ /* 0x004fca0005000000 */
[----:B------:R0:W-:Y:S04]  /*11480*/  STL [R1+0x360], R0 ;  /* 0x0003600001007387 */ /* 0x0001e80000100800 */
[----:B------:R-:W2:Y:S04]  /*11490*/  LDL.LU R10, [R1+0x43c] ;  /* 0x00043c00010a7983 */ /* 0x000ea80000300800 */
[----:B0-----:R-:W2:Y:S04]  /*114a0*/  LDL.LU R0, [R1+0x438] ;  /* 0x0004380001007983 */ /* 0x001ea80000300800 */
[----:B------:R-:W2:Y:S04]  /*114b0*/  LDL.LU R29, [R1+0x434] ;  /* 0x00043400011d7983 */ /* 0x000ea80000300800 */
[----:B------:R-:W2:Y:S04]  /*114c0*/  LDL.LU R13, [R1+0x430] ;  /* 0x00043000010d7983 */ /* 0x000ea80000300800 */
[----:B------:R-:W2:Y:S04]  /*114d0*/  LDL.LU R28, [R1+0x42c] ;  /* 0x00042c00011c7983 */ /* 0x000ea80000300800 */
[----:B------:R-:W2:Y:S01]  /*114e0*/  LDL.LU R27, [R1+0x428] ;  /* 0x00042800011b7983 */ /* 0x000ea20000300800 */
[----:B---3--:R-:W-:-:S05]  /*114f0*/  SEL R12, R3, R12, !P2 ;  /* 0x0000000c030c7207 */ /* 0x008fca0005000000 */
[----:B------:R0:W-:Y:S04]  /*11500*/  STL [R1+0x35c], R12 ;  /* 0x00035c0c01007387 */ /* 0x0001e80000100800 */
[----:B------:R-:W3:Y:S04]  /*11510*/  LDL.LU R18, [R1+0x424] ;  /* 0x0004240001127983 */ /* 0x000ee80000300800 */
[----:B0-----:R-:W3:Y:S04]  /*11520*/  LDL.LU R12, [R1+0x420] ;  /* 0x00042000010c7983 */ /* 0x001ee80000300800 */
[----:B------:R-:W3:Y:S01]  /*11530*/  LDL.LU R26, [R1+0x41c] ;  /* 0x00041c00011a7983 */ /* 0x000ee20000300800 */
[----:B----4-:R-:W-:-:S05]  /*11540*/  SEL R17, R3, R17, !P2 ;  /* 0x0000001103117207 */ /* 0x010fca0005000000 */
[----:B------:R-:W-:Y:S01]  /*11550*/  STL [R1+0x358], R17 ;  /* 0x0003581101007387 */ /* 0x000fe20000100800 */
[----:B------:R-:W-:-:S03]  /*11560*/  SEL R4, R3, R4, !P2 ;  /* 0x0000000403047207 */ /* 0x000fc60005000000 */
[----:B------:R-:W4:Y:S04]  /*11570*/  LDL.LU R25, [R1+0x418] ;  /* 0x0004180001197983 */ /* 0x000f280000300800 */
[----:B------:R0:W-:Y:S04]  /*11580*/  STL [R1+0x354], R4 ;  /* 0x0003540401007387 */ /* 0x0001e80000100800 */
[----:B------:R-:W4:Y:S04]  /*11590*/  LDL.LU R24, [R1+0x414] ;  /* 0x0004140001187983 */ /* 0x000f280000300800 */
[----:B------:R-:W4:Y:S04]  /*115a0*/  LDL.LU R23, [R1+0x410] ;  /* 0x0004100001177983 */ /* 0x000f280000300800 */
[----:B------:R-:W4:Y:S04]  /*115b0*/  LDL.LU R22, [R1+0x40c] ;  /* 0x00040c0001167983 */ /* 0x000f280000300800 */
[----:B0-----:R-:W4:Y:S04]  /*115c0*/  LDL.LU R4, [R1+0x408] ;  /* 0x0004080001047983 */ /* 0x001f280000300800 */
[----:B------:R-:W4:Y:S04]  /*115d0*/  LDL.LU R21, [R1+0x404] ;  /* 0x0004040001157983 */ /* 0x000f280000300800 */
[----:B------:R-:W4:Y:S01]  /*115e0*/  LDL.LU R17, [R1+0x400] ;  /* 0x0004000001117983 */ /* 0x000f220000300800 */
[----:B------:R-:W-:-:S05]  /*115f0*/  SEL R5, R3, R5, !P2 ;  /* 0x0000000503057207 */ /* 0x000fca0005000000 */
[----:B------:R0:W-:Y:S04]  /*11600*/  STL [R1+0x350], R5 ;  /* 0x0003500501007387 */ /* 0x0001e80000100800 */
[----:B0-----:R-:W4:Y:S01]  /*11610*/  LDL.LU R5, [R1+0x3fc] ;  /* 0x0003fc0001057983 */ /* 0x001f220000300800 */
[----:B------:R-:W-:-:S03]  /*11620*/  SEL R16, R3, R16, !P2 ;  /* 0x0000001003107207 */ /* 0x000fc60005000000 */
[----:B------:R-:W4:Y:S01]  /*11630*/  LDL.LU R20, [R1+0x2a0] ;  /* 0x0002a00001147983 */ /* 0x000f220000300800 */
[----:B------:R-:W-:-:S03]  /*11640*/  SEL R14, R3, R14, !P2 ;  /* 0x0000000e030e7207 */ /* 0x000fc60005000000 */
[----:B------:R0:W-:Y:S04]  /*11650*/  STL [R1+0x34c], R16 ;  /* 0x00034c1001007387 */ /* 0x0001e80000100800 */
[----:B------:R-:W4:Y:S04]  /*11660*/  LDL.LU R19, [R1+0x29c] ;  /* 0x00029c0001137983 */ /* 0x000f280000300800 */
[----:B------:R1:W-:Y:S04]  /*11670*/  STL [R1+0x348], R14 ;  /* 0x0003480e01007387 */ /* 0x0003e80000100800 */
[----:B0-----:R-:W4:Y:S04]  /*11680*/  LDL.LU R16, [R1+0x298] ;  /* 0x0002980001107983 */ /* 0x001f280000300800 */
[----:B-1----:R-:W4:Y:S01]  /*11690*/  LDL.LU R14, [R1+0x294] ;  /* 0x00029400010e7983 */ /* 0x002f220000300800 */
[----:B------:R-:W-:-:S05]  /*116a0*/  SEL R15, R3, R15, !P2 ;  /* 0x0000000f030f7207 */ /* 0x000fca0005000000 */
[----:B------:R0:W-:Y:S04]  /*116b0*/  STL [R1+0x344], R15 ;  /* 0x0003440f01007387 */ /* 0x0001e80000100800 */
[----:B0-----:R-:W4:Y:S01]  /*116c0*/  LDL.LU R15, [R1+0x290] ;  /* 0x00029000010f7983 */ /* 0x001f220000300800 */
[C---:B------:R-:W-:Y:S02]  /*116d0*/  SEL R8, R3.reuse, R8, !P2 ;  /* 0x0000000803087207 */ /* 0x040fe40005000000 */
[----:B------:R-:W-:-:S03]  /*116e0*/  SEL R9, R3, R9, !P2 ;  /* 0x0000000903097207 */ /* 0x000fc60005000000 */
[----:B------:R2:W-:Y:S04]  /*116f0*/  STL [R1+0x340], R8 ;  /* 0x0003400801007387 */ /* 0x0005e80000100800 */
[----:B------:R0:W-:Y:S01]  /*11700*/  STL [R1+0x33c], R9 ;  /* 0x00033c0901007387 */ /* 0x0001e20000100800 */
[C---:B--2---:R-:W-:Y:S02]  /*11710*/  SEL R8, R3.reuse, R10, !P2 ;  /* 0x0000000a03087207 */ /* 0x044fe40005000000 */
[----:B0-----:R-:W-:-:S03]  /*11720*/  SEL R9, R3, R0, !P2 ;  /* 0x0000000003097207 */ /* 0x001fc60005000000 */
[----:B------:R0:W-:Y:S01]  /*11730*/  STL [R1+0x338], R8 ;  /* 0x0003380801007387 */ /* 0x0001e20000100800 */
[----:B------:R-:W-:-:S03]  /*11740*/  SEL R0, R3, R29, !P2 ;  /* 0x0000001d03007207 */ /* 0x000fc60005000000 */
[----:B------:R1:W-:Y:S01]  /*11750*/  STL [R1+0x334], R9 ;  /* 0x0003340901007387 */ /* 0x0003e20000100800 */
[----:B0-----:R-:W-:-:S03]  /*11760*/  SEL R8, R3, R13, !P2 ;  /* 0x0000000d03087207 */ /* 0x001fc60005000000 */
[----:B------:R-:W2:Y:S04]  /*11770*/  LDL.LU R13, [R1+0x28c] ;  /* 0x00028c00010d7983 */ /* 0x000ea80000300800 */
[----:B------:R0:W-:Y:S01]  /*11780*/  STL [R1+0x330], R0 ;  /* 0x0003300001007387 */ /* 0x0001e20000100800 */
[----:B-1----:R-:W-:-:S03]  /*11790*/  SEL R9, R3, R27, !P2 ;  /* 0x0000001b03097207 */ /* 0x002fc60005000000 */
[----:B------:R3:W-:Y:S01]  /*117a0*/  STL [R1+0x32c], R8 ;  /* 0x00032c0801007387 */ /* 0x0007e20000100800 */
[C---:B0-----:R-:W-:Y:S02]  /*117b0*/  SEL R0, R3.reuse, R28, !P2 ;  /* 0x0000001c03007207 */ /* 0x041fe40005000000 */
[----:B---3--:R-:W-:-:S03]  /*117c0*/  SEL R8, R3, R18, !P2 ;  /* 0x0000001203087207 */ /* 0x008fc60005000000 */
[----:B------:R0:W-:Y:S04]  /*117d0*/  STL [R1+0x328], R0 ;  /* 0x0003280001007387 */ /* 0x0001e80000100800 */
[----:B------:R1:W-:Y:S04]  /*117e0*/  STL [R1+0x324], R9 ;  /* 0x0003240901007387 */ /* 0x0003e80000100800 */
[----:B------:R-:W3:Y:S01]  /*117f0*/  LDL.LU R18, [R1+0x288] ;  /* 0x0002880001127983 */ /* 0x000ee20000300800 */
[----:B0-----:R-:W-:-:S03]  /*11800*/  SEL R0, R3, R12, !P2 ;  /* 0x0000000c03007207 */ /* 0x001fc60005000000 */
[----:B------:R4:W-:Y:S04]  /*11810*/  STL [R1+0x320], R8 ;  /* 0x0003200801007387 */ /* 0x0009e80000100800 */
[----:B------:R-:W3:Y:S01]  /*11820*/  LDL.LU R12, [R1+0x284] ;  /* 0x00028400010c7983 */ /* 0x000ee20000300800 */
[----:B-1----:R-:W-:-:S03]  /*11830*/  SEL R9, R3, R26, !P2 ;  /* 0x0000001a03097207 */ /* 0x002fc60005000000 */
[----:B------:R0:W-:Y:S04]  /*11840*/  STL [R1+0x31c], R0 ;  /* 0x00031c0001007387 */ /* 0x0001e80000100800 */
[----:B------:R1:W-:Y:S01]  /*11850*/  STL [R1+0x318], R9 ;  /* 0x0003180901007387 */ /* 0x0003e20000100800 */
[----:B----4-:R-:W-:-:S05]  /*11860*/  SEL R8, R3, R25, !P2 ;  /* 0x0000001903087207 */ /* 0x010fca0005000000 */
[----:B------:R4:W-:Y:S01]  /*11870*/  STL [R1+0x314], R8 ;  /* 0x0003140801007387 */ /* 0x0009e20000100800 */
[C---:B0-----:R-:W-:Y:S02]  /*11880*/  SEL R0, R3.reuse, R24, !P2 ;  /* 0x0000001803007207 */ /* 0x041fe40005000000 */
[----:B-1----:R-:W-:-:S03]  /*11890*/  SEL R9, R3, R23, !P2 ;  /* 0x0000001703097207 */ /* 0x002fc60005000000 */
[----:B------:R0:W-:Y:S01]  /*118a0*/  STL [R1+0x310], R0 ;  /* 0x0003100001007387 */ /* 0x0001e20000100800 */
[----:B----4-:R-:W-:-:S03]  /*118b0*/  SEL R8, R3, R22, !P2 ;  /* 0x0000001603087207 */ /* 0x010fc60005000000 */
[----:B------:R1:W-:Y:S01]  /*118c0*/  STL [R1+0x30c], R9 ;  /* 0x00030c0901007387 */ /* 0x0003e20000100800 */
[----:B0-----:R-:W-:-:S03]  /*118d0*/  SEL R0, R3, R4, !P2 ;  /* 0x0000000403007207 */ /* 0x001fc60005000000 */
[----:B------:R-:W4:Y:S01]  /*118e0*/  LDL.LU R4, [R1+0x280] ;  /* 0x0002800001047983 */ /* 0x000f220000300800 */
[----:B-1----:R-:W-:-:S03]  /*118f0*/  SEL R9, R3, R21, !P2 ;  /* 0x0000001503097207 */ /* 0x002fc60005000000 */
[----:B------:R0:W-:Y:S04]  /*11900*/  STL [R1+0x308], R8 ;  /* 0x0003080801007387 */ /* 0x0001e80000100800 */
[----:B------:R1:W-:Y:S04]  /*11910*/  STL [R1+0x304], R0 ;  /* 0x0003040001007387 */ /* 0x0003e80000100800 */
[----:B------:R-:W-:Y:S01]  /*11920*/  STL [R1+0x300], R9 ;  /* 0x0003000901007387 */ /* 0x000fe20000100800 */
[----:B0-----:R-:W-:-:S03]  /*11930*/  SEL R8, R3, R17, !P2 ;  /* 0x0000001103087207 */ /* 0x001fc60005000000 */
[----:B------:R-:W4:Y:S01]  /*11940*/  LDL.LU R17, [R1+0x27c] ;  /* 0x00027c0001117983 */ /* 0x000f220000300800 */
[----:B-1----:R-:W-:-:S03]  /*11950*/  SEL R0, R3, R5, !P2 ;  /* 0x0000000503007207 */ /* 0x002fc60005000000 */
[----:B------:R0:W-:Y:S04]  /*11960*/  STL [R1+0x2fc], R8 ;  /* 0x0002fc0801007387 */ /* 0x0001e80000100800 */
[----:B------:R-:W4:Y:S01]  /*11970*/  LDL.LU R5, [R1+0x278] ;  /* 0x0002780001057983 */ /* 0x000f220000300800 */
[----:B0-----:R-:W-:-:S03]  /*11980*/  SEL R8, R3, R20, !P2 ;  /* 0x0000001403087207 */ /* 0x001fc60005000000 */
[----:B------:R0:W-:Y:S01]  /*11990*/  STL [R1+0x2f4], R0 ;  /* 0x0002f40001007387 */ /* 0x0001e20000100800 */
[----:B------:R-:W-:-:S03]  /*119a0*/  SEL R9, R3, R19, !P2 ;  /* 0x0000001303097207 */ /* 0x000fc60005000000 */
[----:B------:R1:W-:Y:S04]  /*119b0*/  STL [R1+0x2ec], R8 ;  /* 0x0002ec0801007387 */ /* 0x0003e80000100800 */
[----:B------:R-:W-:Y:S01]  /*119c0*/  STL [R1+0x2e8], R9 ;  /* 0x0002e80901007387 */ /* 0x000fe20000100800 */
[C---:B0-----:R-:W-:Y:S02]  /*119d0*/  SEL R0, R3.reuse, R16, !P2 ;  /* 0x0000001003007207 */ /* 0x041fe40005000000 */
[C---:B-1----:R-:W-:Y:S02]  /*119e0*/  SEL R8, R3.reuse, R14, !P2 ;  /* 0x0000000e03087207 */ /* 0x042fe40005000000 */
[----:B------:R-:W4:Y:S04]  /*119f0*/  LDL.LU R14, [R1+0x274] ;  /* 0x00027400010e7983 */ /* 0x000f280000300800 */
[----:B------:R0:W-:Y:S04]  /*11a00*/  STL [R1+0x2e4], R0 ;  /* 0x0002e40001007387 */ /* 0x0001e80000100800 */
[----:B------:R1:W-:Y:S01]  /*11a10*/  STL [R1+0x2e0], R8 ;  /* 0x0002e00801007387 */ /* 0x0003e20000100800 */
[----:B0-----:R-:W-:-:S03]  /*11a20*/  SEL R0, R3, R15, !P2 ;  /* 0x0000000f03007207 */ /* 0x001fc60005000000 */
[----:B-1----:R-:W4:Y:S04]  /*11a30*/  LDL.LU R8, [R1+0x270] ;  /* 0x0002700001087983 */ /* 0x002f280000300800 */
[----:B------:R-:W4:Y:S04]  /*11a40*/  LDL.LU R9, [R1+0x26c] ;  /* 0x00026c0001097983 */ /* 0x000f280000300800 */
[----:B------:R0:W-:Y:S04]  /*11a50*/  STL [R1+0x2dc], R0 ;  /* 0x0002dc0001007387 */ /* 0x0001e80000100800 */
[----:B------:R-:W4:Y:S04]  /*11a60*/  LDL.LU R10, [R1+0x268] ;  /* 0x00026800010a7983 */ /* 0x000f280000300800 */
[----:B0-----:R-:W4:Y:S04]  /*11a70*/  LDL.LU R0, [R1+0x264] ;  /* 0x0002640001007983 */ /* 0x001f280000300800 */
[----:B------:R-:W4:Y:S04]  /*11a80*/  LDL.LU R29, [R1+0x260] ;  /* 0x00026000011d7983 */ /* 0x000f280000300800 */
[----:B------:R-:W4:Y:S04]  /*11a90*/  LDL.LU R15, [R1+0x25c] ;  /* 0x00025c00010f7983 */ /* 0x000f280000300800 */
[----:B------:R-:W4:Y:S04]  /*11aa0*/  LDL.LU R28, [R1+0x258] ;  /* 0x00025800011c7983 */ /* 0x000f280000300800 */
[----:B------:R-:W4:Y:S01]  /*11ab0*/  LDL.LU R27, [R1+0x254] ;  /* 0x00025400011b7983 */ /* 0x000f220000300800 */
[----:B--2---:R-:W-:-:S05]  /*11ac0*/  SEL R13, R3, R13, !P2 ;  /* 0x0000000d030d7207 */ /* 0x004fca0005000000 */
[----:B------:R0:W-:Y:S04]  /*11ad0*/  STL [R1+0x2d8], R13 ;  /* 0x0002d80d01007387 */ /* 0x0001e80000100800 */
[----:B------:R-:W2:Y:S04]  /*11ae0*/  LDL.LU R16, [R1+0x250] ;  /* 0x0002500001107983 */ /* 0x000ea80000300800 */
[----:B0-----:R-:W2:Y:S04]  /*11af0*/  LDL.LU R13, [R1+0x24c] ;  /* 0x00024c00010d7983 */ /* 0x001ea80000300800 */
[----:B------:R-:W2:Y:S01]  /*11b00*/  LDL.LU R26, [R1+0x248] ;  /* 0x00024800011a7983 */ /* 0x000ea20000300800 */
[----:B---3--:R-:W-:-:S05]  /*11b10*/  SEL R18, R3, R18, !P2 ;  /* 0x0000001203127207 */ /* 0x008fca0005000000 */
[----:B------:R-:W-:Y:S01]  /*11b20*/  STL [R1+0x2d4], R18 ;  /* 0x0002d41201007387 */ /* 0x000fe20000100800 */
[----:B------:R-:W-:-:S03]  /*11b30*/  SEL R12, R3, R12, !P2 ;  /* 0x0000000c030c7207 */ /* 0x000fc60005000000 */
[----:B------:R-:W3:Y:S04]  /*11b40*/  LDL.LU R25, [R1+0x244] ;  /* 0x0002440001197983 */ /* 0x000ee80000300800 */
[----:B------:R0:W-:Y:S04]  /*11b50*/  STL [R1+0x2d0], R12 ;  /* 0x0002d00c01007387 */ /* 0x0001e80000100800 */
[----:B------:R-:W3:Y:S04]  /*11b60*/  LDL.LU R24, [R1+0x240] ;  /* 0x0002400001187983 */ /* 0x000ee80000300800 */
[----:B------:R-:W3:Y:S04]  /*11b70*/  LDL.LU R23, [R1+0x23c] ;  /* 0x00023c0001177983 */ /* 0x000ee80000300800 */
[----:B------:R-:W3:Y:S04]  /*11b80*/  LDL.LU R22, [R1+0x238] ;  /* 0x0002380001167983 */ /* 0x000ee80000300800 */
[----:B0-----:R-:W3:Y:S04]  /*11b90*/  LDL.LU R12, [R1+0x234] ;  /* 0x00023400010c7983 */ /* 0x001ee80000300800 */
[----:B------:R-:W3:Y:S04]  /*11ba0*/  LDL.LU R21, [R1+0x230] ;  /* 0x0002300001157983 */ /* 0x000ee80000300800 */
[----:B------:R-:W3:Y:S01]  /*11bb0*/  LDL.LU R18, [R1+0x94] ;  /* 0x0000940001127983 */ /* 0x000ee20000300800 */
[----:B----4-:R-:W-:-:S05]  /*11bc0*/  SEL R4, R3, R4, !P2 ;  /* 0x0000000403047207 */ /* 0x010fca0005000000 */
[----:B------:R0:W-:Y:S04]  /*11bd0*/  STL [R1+0x2cc], R4 ;  /* 0x0002cc0401007387 */ /* 0x0001e80000100800 */
[----:B0-----:R-:W4:Y:S01]  /*11be0*/  LDL.LU R4, [R1+0x70] ;  /* 0x0000700001047983 */ /* 0x001f220000300800 */
[----:B------:R-:W-:-:S03]  /*11bf0*/  SEL R17, R3, R17, !P2 ;  /* 0x0000001103117207 */ /* 0x000fc60005000000 */
[----:B------:R-:W4:Y:S04]  /*11c00*/  LDL.LU R20, [R1+0x44] ;  /* 0x0000440001147983 */ /* 0x000f280000300800 */
[----:B------:R0:W-:Y:S01]  /*11c10*/  STL [R1+0x2c8], R17 ;  /* 0x0002c81101007387 */ /* 0x0001e20000100800 */
[----:B------:R-:W-:-:S03]  /*11c20*/  SEL R5, R3, R5, !P2 ;  /* 0x0000000503057207 */ /* 0x000fc60005000000 */
        /* <DEDUP_REMOVED lines=11> */
[C---:B0-----:R-:W-:Y:S02]  /*11ce0*/  SEL R8, R3.reuse, R10, !P2 ;  /* 0x0000000a03087207 */ /* 0x041fe40005000000 */
[----:B-1----:R-:W-:-:S03]  /*11cf0*/  SEL R9, R3, R0, !P2 ;  /* 0x0000000003097207 */ /* 0x002fc60005000000 */
[----:B------:R0:W-:Y:S01]  /*11d00*/  STL [R1+0x2b4], R8 ;  /* 0x0002b40801007387 */ /* 0x0001e20000100800 */
[----:B------:R-:W-:-:S03]  /*11d10*/  SEL R0, R3, R29, !P2 ;  /* 0x0000001d03007207 */ /* 0x000fc60005000000 */
[----:B------:R1:W-:Y:S01]  /*11d20*/  STL [R1+0x2b0], R9 ;  /* 0x0002b00901007387 */ /* 0x0003e20000100800 */
[----:B0-----:R-:W-:-:S03]  /*11d30*/  SEL R8, R3, R15, !P2 ;  /* 0x0000000f03087207 */ /* 0x001fc60005000000 */
[----:B------:R-:W4:Y:S01]  /*11d40*/  LDL.LU R15, [R1+0x10] ;  /* 0x00001000010f7983 */ /* 0x000f220000300800 */
[----:B-1----:R-:W-:-:S03]  /*11d50*/  SEL R9, R3, R27, !P2 ;  /* 0x0000001b03097207 */ /* 0x002fc60005000000 */
[----:B------:R0:W-:Y:S04]  /*11d60*/  STL [R1+0x2ac], R0 ;  /* 0x0002ac0001007387 */ /* 0x0001e80000100800 */
[----:B------:R2:W-:Y:S01]  /*11d70*/  STL [R1+0x2a8], R8 ;  /* 0x0002a80801007387 */ /* 0x0005e20000100800 */
[----:B0-----:R-:W-:-:S05]  /*11d80*/  SEL R0, R3, R28, !P2 ;  /* 0x0000001c03007207 */ /* 0x001fca0005000000 */
[----:B------:R0:W-:Y:S04]  /*11d90*/  STL [R1+0x2a4], R0 ;  /* 0x0002a40001007387 */ /* 0x0001e80000100800 */
[----:B------:R1:W-:Y:S01]  /*11da0*/  STL [R1+0x2a0], R9 ;  /* 0x0002a00901007387 */ /* 0x0003e20000100800 */
[----:B--2---:R-:W-:-:S03]  /*11db0*/  SEL R8, R3, R16, !P2 ;  /* 0x0000001003087207 */ /* 0x004fc60005000000 */
[----:B------:R-:W2:Y:S01]  /*11dc0*/  LDL.LU R16, [R1+0xc] ;  /* 0x00000c0001107983 */ /* 0x000ea20000300800 */
[----:B0-----:R-:W-:-:S03]  /*11dd0*/  SEL R0, R3, R13, !P2 ;  /* 0x0000000d03007207 */ /* 0x001fc60005000000 */
[----:B------:R3:W-:Y:S04]  /*11de0*/  STL [R1+0x29c], R8 ;  /* 0x00029c0801007387 */ /* 0x0007e80000100800 */
[----:B------:R-:W2:Y:S01]  /*11df0*/  LDL.LU R13, [R1+0x4] ;  /* 0x00000400010d7983 */ /* 0x000ea20000300800 */
[----:B-1----:R-:W-:-:S03]  /*11e00*/  SEL R9, R3, R26, !P2 ;  /* 0x0000001a03097207 */ /* 0x002fc60005000000 */
[----:B------:R0:W-:Y:S04]  /*11e10*/  STL [R1+0x298], R0 ;  /* 0x0002980001007387 */ /* 0x0001e80000100800 */
[----:B------:R1:W-:Y:S01]  /*11e20*/  STL [R1+0x294], R9 ;  /* 0x0002940901007387 */ /* 0x0003e20000100800 */
[C---:B---3--:R-:W-:Y:S02]  /*11e30*/  SEL R8, R3.reuse, R25, !P2 ;  /* 0x0000001903087207 */ /* 0x048fe40005000000 */
[----:B0-----:R-:W-:-:S03]  /*11e40*/  SEL R0, R3, R24, !P2 ;  /* 0x0000001803007207 */ /* 0x001fc60005000000 */
[----:B------:R-:W-:Y:S01]  /*11e50*/  STL [R1+0x290], R8 ;  /* 0x0002900801007387 */ /* 0x000fe20000100800 */
[----:B-1----:R-:W-:-:S03]  /*11e60*/  SEL R9, R3, R23, !P2 ;  /* 0x0000001703097207 */ /* 0x002fc60005000000 */
[----:B------:R0:W-:Y:S04]  /*11e70*/  STL [R1+0x28c], R0 ;  /* 0x00028c0001007387 */ /* 0x0001e80000100800 */
[----:B------:R1:W-:Y:S01]  /*11e80*/  STL [R1+0x288], R9 ;  /* 0x0002880901007387 */ /* 0x0003e20000100800 */
[----:B0-----:R-:W-:-:S03]  /*11e90*/  SEL R0, R3, R12, !P2 ;  /* 0x0000000c03007207 */ /* 0x001fc60005000000 */
[----:B------:R-:W3:Y:S01]  /*11ea0*/  LDL.LU R12, [R1] ;  /* 0x00000000010c7983 */ /* 0x000ee20000300800 */
[C---:B------:R-:W-:Y:S02]  /*11eb0*/  SEL R8, R3.reuse, R22, !P2 ;  /* 0x0000001603087207 */ /* 0x040fe40005000000 */
[----:B-1----:R-:W-:-:S03]  /*11ec0*/  SEL R9, R3, R21, !P2 ;  /* 0x0000001503097207 */ /* 0x002fc60005000000 */
[----:B------:R0:W-:Y:S04]  /*11ed0*/  STL [R1+0x284], R8 ;  /* 0x0002840801007387 */ /* 0x0001e80000100800 */
[----:B------:R4:W-:Y:S01]  /*11ee0*/  STL [R1+0x280], R0 ;  /* 0x0002800001007387 */ /* 0x0009e20000100800 */
[----:B0-----:R-:W-:-:S03]  /*11ef0*/  SEL R8, R3, R18, !P2 ;  /* 0x0000001203087207 */ /* 0x001fc60005000000 */
[----:B------:R-:W-:Y:S04]  /*11f00*/  STL [R1+0x27c], R9 ;  /* 0x00027c0901007387 */ /* 0x000fe80000100800 */
[----:B------:R-:W3:Y:S01]  /*11f10*/  LDL.LU R18, [R1+0x1c0] ;  /* 0x0001c00001127983 */ /* 0x000ee20000300800 */
[----:B----4-:R-:W-:-:S03]  /*11f20*/  SEL R0, R3, R4, !P2 ;  /* 0x0000000403007207 */ /* 0x010fc60005000000 */
[----:B------:R0:W-:Y:S04]  /*11f30*/  STL [R1+0x278], R8 ;  /* 0x0002780801007387 */ /* 0x0001e80000100800 */
[----:B------:R-:W4:Y:S01]  /*11f40*/  LDL.LU R4, [R1+0x1f0] ;  /* 0x0001f00001047983 */ /* 0x000f220000300800 */
[C---:B0-----:R-:W-:Y:S02]  /*11f50*/  SEL R8, R3.reuse, R20, !P2 ;  /* 0x0000001403087207 */ /* 0x041fe40005000000 */
[C---:B------:R-:W-:Y:S01]  /*11f60*/  SEL R9, R3.reuse, R19, !P2 ;  /* 0x0000001303097207 */ /* 0x040fe20005000000 */
[----:B------:R0:W-:Y:S04]  /*11f70*/  STL [R1+0x274], R0 ;  /* 0x0002740001007387 */ /* 0x0001e80000100800 */
[----:B------:R1:W-:Y:S04]  /*11f80*/  STL [R1+0x270], R8 ;  /* 0x0002700801007387 */ /* 0x0003e80000100800 */
[----:B------:R-:W-:Y:S01]  /*11f90*/  STL [R1+0x26c], R9 ;  /* 0x00026c0901007387 */ /* 0x000fe20000100800 */
[----:B0-----:R-:W-:-:S02]  /*11fa0*/  SEL R0, R3, R17, !P2 ;  /* 0x0000001103007207 */ /* 0x001fc40005000000 */
[C---:B-1----:R-:W-:Y:S02]  /*11fb0*/  SEL R8, R3.reuse, R5, !P2 ;  /* 0x0000000503087207 */ /* 0x042fe40005000000 */
[----:B------:R-:W4:Y:S04]  /*11fc0*/  LDL.LU R5, [R1+0x20c] ;  /* 0x00020c0001057983 */ /* 0x000f280000300800 */
[----:B------:R-:W-:Y:S04]  /*11fd0*/  STL [R1+0x268], R0 ;  /* 0x0002680001007387 */ /* 0x000fe80000100800 */
[----:B------:R0:W-:Y:S04]  /*11fe0*/  STL [R1+0x264], R8 ;  /* 0x0002640801007387 */ /* 0x0001e80000100800 */
[----:B0-----:R-:W4:Y:S01]  /*11ff0*/  LDL.LU R8, [R1+0x210] ;  /* 0x0002100001087983 */ /* 0x001f220000300800 */
[----:B------:R-:W-:-:S03]  /*12000*/  SEL R0, R3, R14, !P2 ;  /* 0x0000000e03007207 */ /* 0x000fc60005000000 */
        /* <DEDUP_REMOVED lines=8> */
[----:B------:R-:W-:-:S05]  /*12090*/  SEL R15, R3, R15, !P2 ;  /* 0x0000000f030f7207 */ /* 0x000fca0005000000 */
[----:B------:R0:W-:Y:S04]  /*120a0*/  STL [R1+0x25c], R15 ;  /* 0x00025c0f01007387 */ /* 0x0001e80000100800 */
[----:B------:R-:W4:Y:S04]  /*120b0*/  LDL.LU R17, [R1+0x3f8] ;  /* 0x0003f80001117983 */ /* 0x000f280000300800 */
[----:B0-----:R-:W4:Y:S04]  /*120c0*/  LDL.LU R15, [R1+0x208] ;  /* 0x00020800010f7983 */ /* 0x001f280000300800 */
[----:B------:R-:W4:Y:S01]  /*120d0*/  LDL.LU R26, [R1+0x204] ;  /* 0x00020400011a7983 */ /* 0x000f220000300800 */
[----:B--2---:R-:W-:-:S05]  /*120e0*/  SEL R16, R3, R16, !P2 ;  /* 0x0000001003107207 */ /* 0x004fca0005000000 */
[----:B------:R0:W-:Y:S01]  /*120f0*/  STL [R1+0x258], R16 ;  /* 0x0002581001007387 */ /* 0x0001e20000100800 */
[----:B------:R-:W-:-:S03]  /*12100*/  SEL R13, R3, R13, !P2 ;  /* 0x0000000d030d7207 */ /* 0x000fc60005000000 */
[----:B------:R-:W2:Y:S04]  /*12110*/  LDL.LU R25, [R1+0x200] ;  /* 0x0002000001197983 */ /* 0x000ea80000300800 */
[----:B------:R1:W-:Y:S04]  /*12120*/  STL [R1+0x254], R13 ;  /* 0x0002540d01007387 */ /* 0x0003e80000100800 */
[----:B------:R-:W2:Y:S04]  /*12130*/  LDL.LU R24, [R1+0x1fc] ;  /* 0x0001fc0001187983 */ /* 0x000ea80000300800 */
[----:B------:R-:W2:Y:S04]  /*12140*/  LDL.LU R23, [R1+0x1f8] ;  /* 0x0001f80001177983 */ /* 0x000ea80000300800 */
[----:B------:R-:W2:Y:S04]  /*12150*/  LDL.LU R22, [R1+0x1f4] ;  /* 0x0001f40001167983 */ /* 0x000ea80000300800 */
[----:B0-----:R-:W2:Y:S04]  /*12160*/  LDL.LU R16, [R1+0x1ec] ;  /* 0x0001ec0001107983 */ /* 0x001ea80000300800 */
[----:B------:R-:W2:Y:S04]  /*12170*/  LDL.LU R21, [R1+0x1e8] ;  /* 0x0001e80001157983 */ /* 0x000ea80000300800 */
[----:B-1----:R-:W2:Y:S01]  /*12180*/  LDL.LU R13, [R1+0x1e4] ;  /* 0x0001e400010d7983 */ /* 0x002ea20000300800 */
[----:B---3--:R-:W-:-:S05]  /*12190*/  SEL R12, R3, R12, !P2 ;  /* 0x0000000c030c7207 */ /* 0x008fca0005000000 */
[----:B------:R0:W-:Y:S04]  /*121a0*/  STL [R1+0x250], R12 ;  /* 0x0002500c01007387 */ /* 0x0001e80000100800 */
[----:B0-----:R-:W3:Y:S04]  /*121b0*/  LDL.LU R12, [R1+0x1e0] ;  /* 0x0001e000010c7983 */ /* 0x001ee80000300800 */
[----:B------:R-:W3:Y:S01]  /*121c0*/  LDL.LU R20, [R1+0x1dc] ;  /* 0x0001dc0001147983 */ /* 0x000ee20000300800 */
[----:B------:R-:W-:-:S05]  /*121d0*/  SEL R18, R3, R18, !P2 ;  /* 0x0000001203127207 */ /* 0x000fca0005000000 */
[----:B------:R0:W-:Y:S01]  /*121e0*/  STL [R1+0x24c], R18 ;  /* 0x00024c1201007387 */ /* 0x0001e20000100800 */
[----:B----4-:R-:W-:-:S03]  /*121f0*/  SEL R4, R3, R4, !P2 ;  /* 0x0000000403047207 */ /* 0x010fc60005000000 */
        /* <DEDUP_REMOVED lines=30> */
[----:B------:R0:W-:Y:S04]  /*123e0*/  STL [R1+0x21c], R0 ;  /* 0x00021c0001007387 */ /* 0x0001e80000100800 */
[----:B------:R1:W-:Y:S01]  /*123f0*/  STL [R1+0x218], R9 ;  /* 0x0002180901007387 */ /* 0x0003e20000100800 */
[C---:B--2---:R-:W-:Y:S02]  /*12400*/  SEL R8, R3.reuse, R25, !P2 ;  /* 0x0000001903087207 */ /* 0x044fe40005000000 */
[----:B0-----:R-:W-:-:S03]  /*12410*/  SEL R0, R3, R24, !P2 ;  /* 0x0000001803007207 */ /* 0x001fc60005000000 */
[----:B------:R0:W-:Y:S01]  /*12420*/  STL [R1+0x214], R8 ;  /* 0x0002140801007387 */ /* 0x0001e20000100800 */
[----:B-1----:R-:W-:-:S03]  /*12430*/  SEL R9, R3, R23, !P2 ;  /* 0x0000001703097207 */ /* 0x002fc60005000000 */
[----:B------:R1:W-:Y:S04]  /*12440*/  STL [R1+0x210], R0 ;  /* 0x0002100001007387 */ /* 0x0003e80000100800 */
[----:B------:R2:W-:Y:S01]  /*12450*/  STL [R1+0x20c], R9 ;  /* 0x00020c0901007387 */ /* 0x0005e20000100800 */
[C---:B0-----:R-:W-:Y:S02]  /*12460*/  SEL R8, R3.reuse, R22, !P2 ;  /* 0x0000001603087207 */ /* 0x041fe40005000000 */
[C---:B-1----:R-:W-:Y:S02]  /*12470*/  SEL R0, R3.reuse, R16, !P2 ;  /* 0x0000001003007207 */ /* 0x042fe40005000000 */
[----:B------:R-:W4:Y:S01]  /*12480*/  LDL.LU R16, [R1+0x1bc] ;  /* 0x0001bc0001107983 */ /* 0x000f220000300800 */
[----:B--2---:R-:W-:-:S03]  /*12490*/  SEL R9, R3, R21, !P2 ;  /* 0x0000001503097207 */ /* 0x004fc60005000000 */
[----:B------:R0:W-:Y:S04]  /*124a0*/  STL [R1+0x208], R8 ;  /* 0x0002080801007387 */ /* 0x0001e80000100800 */
[----:B------:R3:W-:Y:S04]  /*124b0*/  STL [R1+0x204], R0 ;  /* 0x0002040001007387 */ /* 0x0007e80000100800 */
[----:B------:R-:W-:Y:S01]  /*124c0*/  STL [R1+0x200], R9 ;  /* 0x0002000901007387 */ /* 0x000fe20000100800 */
[----:B0-----:R-:W-:-:S03]  /*124d0*/  SEL R8, R3, R13, !P2 ;  /* 0x0000000d03087207 */ /* 0x001fc60005000000 */
[----:B------:R-:W2:Y:S04]  /*124e0*/  LDL.LU R13, [R1+0x1b4] ;  /* 0x0001b400010d7983 */ /* 0x000ea80000300800 */
[----:B------:R0:W-:Y:S01]  /*124f0*/  STL [R1+0x1fc], R8 ;  /* 0x0001fc0801007387 */ /* 0x0001e20000100800 */
[----:B---3--:R-:W-:-:S03]  /*12500*/  SEL R0, R3, R12, !P2 ;  /* 0x0000000c03007207 */ /* 0x008fc60005000000 */
[----:B------:R-:W3:Y:S01]  /*12510*/  LDL.LU R12, [R1+0x1b0] ;  /* 0x0001b000010c7983 */ /* 0x000ee20000300800 */
[----:B0-----:R-:W-:-:S03]  /*12520*/  SEL R8, R3, R20, !P2 ;  /* 0x0000001403087207 */ /* 0x001fc60005000000 */
[----:B------:R0:W-:Y:S04]  /*12530*/  STL [R1+0x1f8], R0 ;  /* 0x0001f80001007387 */ /* 0x0001e80000100800 */
[----:B------:R1:W-:Y:S01]  /*12540*/  STL [R1+0x1f4], R8 ;  /* 0x0001f40801007387 */ /* 0x0003e20000100800 */
[----:B----4-:R-:W-:-:S05]  /*12550*/  SEL R9, R3, R19, !P2 ;  /* 0x0000001303097207 */ /* 0x010fca0005000000 */
[----:B------:R-:W-:Y:S01]  /*12560*/  STL [R1+0x1f0], R9 ;  /* 0x0001f00901007387 */ /* 0x000fe20000100800 */
[C---:B0-----:R-:W-:Y:S02]  /*12570*/  SEL R0, R3.reuse, R18, !P2 ;  /* 0x0000001203007207 */ /* 0x041fe40005000000 */
[C---:B-1----:R-:W-:Y:S02]  /*12580*/  SEL R8, R3.reuse, R4, !P2 ;  /* 0x0000000403087207 */ /* 0x042fe40005000000 */
[----:B------:R-:W4:Y:S04]  /*12590*/  LDL.LU R4, [R1+0x1ac] ;  /* 0x0001ac0001047983 */ /* 0x000f280000300800 */
[----:B------:R-:W-:Y:S04]  /*125a0*/  STL [R1+0x1ec], R0 ;  /* 0x0001ec0001007387 */ /* 0x000fe80000100800 */
[----:B------:R0:W-:Y:S04]  /*125b0*/  STL [R1+0x1e8], R8 ;  /* 0x0001e80801007387 */ /* 0x0001e80000100800 */
[----:B0-----:R-:W4:Y:S04]  /*125c0*/  LDL.LU R8, [R1+0x1a8] ;  /* 0x0001a80001087983 */ /* 0x001f280000300800 */
[----:B------:R-:W4:Y:S01]  /*125d0*/  LDL.LU R9, [R1+0x1a4] ;  /* 0x0001a40001097983 */ /* 0x000f220000300800 */
[----:B------:R-:W-:-:S05]  /*125e0*/  SEL R0, R3, R5, !P2 ;  /* 0x0000000503007207 */ /* 0x000fca0005000000 */
        /* <DEDUP_REMOVED lines=9> */
[----:B0-----:R-:W4:Y:S04]  /*12680*/  LDL.LU R5, [R1+0x190] ;  /* 0x0001900001057983 */ /* 0x001f280000300800 */
[----:B------:R-:W4:Y:S04]  /*12690*/  LDL.LU R14, [R1+0x194] ;  /* 0x00019400010e7983 */ /* 0x000f280000300800 */
[----:B------:R-:W4:Y:S01]  /*126a0*/  LDL.LU R25, [R1+0x18c] ;  /* 0x00018c0001197983 */ /* 0x000f220000300800 */
[----:B------:R-:W-:-:S05]  /*126b0*/  SEL R17, R3, R17, !P2 ;  /* 0x0000001103117207 */ /* 0x000fca0005000000 */
        /* <DEDUP_REMOVED lines=13> */
[----:B--2---:R-:W-:-:S03]  /*12790*/  SEL R13, R3, R13, !P2 ;  /* 0x0000000d030d7207 */ /* 0x004fc60005000000 */
[----:B------:R-:W2:Y:S04]  /*127a0*/  LDL.LU R19, [R1+0x158] ;  /* 0x0001580001137983 */ /* 0x000ea80000300800 */
[----:B------:R0:W-:Y:S04]  /*127b0*/  STL [R1+0x1d0], R13 ;  /* 0x0001d00d01007387 */ /* 0x0001e80000100800 */
[----:B------:R-:W2:Y:S01]  /*127c0*/  LDL.LU R18, [R1+0x164] ;  /* 0x0001640001127983 */ /* 0x000ea20000300800 */
[----:B---3--:R-:W-:-:S05]  /*127d0*/  SEL R12, R3, R12, !P2 ;  /* 0x0000000c030c7207 */ /* 0x008fca0005000000 */
[----:B------:R1:W-:Y:S04]  /*127e0*/  STL [R1+0x1cc], R12 ;  /* 0x0001cc0c01007387 */ /* 0x0003e80000100800 */
[----:B0-----:R-:W3:Y:S04]  /*127f0*/  LDL.LU R13, [R1+0x16c] ;  /* 0x00016c00010d7983 */ /* 0x001ee80000300800 */
[----:B-1----:R-:W3:Y:S01]  /*12800*/  LDL.LU R12, [R1+0x15c] ;  /* 0x00015c00010c7983 */ /* 0x002ee20000300800 */
[----:B----4-:R-:W-:-:S05]  /*12810*/  SEL R4, R3, R4, !P2 ;  /* 0x0000000403047207 */ /* 0x010fca0005000000 */
[----:B------:R0:W-:Y:S04]  /*12820*/  STL [R1+0x1c8], R4 ;  /* 0x0001c80401007387 */ /* 0x0001e80000100800 */
[----:B0-----:R-:W4:Y:S01]  /*12830*/  LDL.LU R4, [R1+0x160] ;  /* 0x0001600001047983 */ /* 0x001f220000300800 */
[----:B------:R-:W-:-:S05]  /*12840*/  SEL R8, R3, R8, !P2 ;  /* 0x0000000803087207 */ /* 0x000fca0005000000 */
[----:B------:R0:W-:Y:S02]  /*12850*/  STL [R1+0x1c4], R8 ;  /* 0x0001c40801007387 */ /* 0x0001e40000100800 */
[C---:B0-----:R-:W-:Y:S02]  /*12860*/  SEL R8, R3.reuse, R9, !P2 ;  /* 0x0000000903087207 */ /* 0x041fe40005000000 */
[----:B------:R-:W-:-:S03]  /*12870*/  SEL R9, R3, R10, !P2 ;  /* 0x0000000a03097207 */ /* 0x000fc60005000000 */
[----:B------:R0:W-:Y:S04]  /*12880*/  STL [R1+0x1c0], R8 ;  /* 0x0001c00801007387 */ /* 0x0001e80000100800 */
[----:B------:R1:W-:Y:S01]  /*12890*/  STL [R1+0x1bc], R9 ;  /* 0x0001bc0901007387 */ /* 0x0003e20000100800 */
[C---:B0-----:R-:W-:Y:S02]  /*128a0*/  SEL R8, R3.reuse, R0, !P2 ;  /* 0x0000000003087207 */ /* 0x041fe40005000000 */
[C---:B------:R-:W-:Y:S02]  /*128b0*/  SEL R0, R3.reuse, R29, !P2 ;  /* 0x0000001d03007207 */ /* 0x040fe40005000000 */
[C---:B-1----:R-:W-:Y:S01]  /*128c0*/  SEL R9, R3.reuse, R28, !P2 ;  /* 0x0000001c03097207 */ /* 0x042fe20005000000 */
[----:B------:R0:W-:Y:S04]  /*128d0*/  STL [R1+0x1b8], R8 ;  /* 0x0001b80801007387 */ /* 0x0001e80000100800 */
[----:B------:R1:W-:Y:S04]  /*128e0*/  STL [R1+0x1b4], R0 ;  /* 0x0001b40001007387 */ /* 0x0003e80000100800 */
[----:B------:R1:W-:Y:S01]  /*128f0*/  STL [R1+0x1b0], R9 ;  /* 0x0001b00901007387 */ /* 0x0003e20000100800 */
[----:B0-----:R-:W-:-:S02]  /*12900*/  SEL R8, R3, R11, !P2 ;  /* 0x0000000b03087207 */ /* 0x001fc40005000000 */
[----:B-1----:R-:W-:-:S03]  /*12910*/  SEL R0, R3, R27, !P2 ;  /* 0x0000001b03007207 */ /* 0x002fc60005000000 */
[----:B------:R0:W-:Y:S01]  /*12920*/  STL [R1+0x1ac], R8 ;  /* 0x0001ac0801007387 */ /* 0x0001e20000100800 */
[----:B------:R-:W-:-:S03]  /*12930*/  SEL R9, R3, R26, !P2 ;  /* 0x0000001a03097207 */ /* 0x000fc60005000000 */
[----:B------:R1:W-:Y:S04]  /*12940*/  STL [R1+0x1a8], R0 ;  /* 0x0001a80001007387 */ /* 0x0003e80000100800 */
[----:B------:R1:W-:Y:S01]  /*12950*/  STL [R1+0x1a4], R9 ;  /* 0x0001a40901007387 */ /* 0x0003e20000100800 */
[----:B0-----:R-:W-:-:S03]  /*12960*/  SEL R8, R3, R5, !P2 ;  /* 0x0000000503087207 */ /* 0x001fc60005000000 */
[----:B------:R-:W4:Y:S01]  /*12970*/  LDL.LU R5, [R1+0x3b0] ;  /* 0x0003b00001057983 */ /* 0x000f220000300800 */
[----:B-1----:R-:W-:-:S03]  /*12980*/  SEL R0, R3, R14, !P2 ;  /* 0x0000000e03007207 */ /* 0x002fc60005000000 */
[----:B------:R0:W-:Y:S01]  /*12990*/  STL [R1+0x1a0], R8 ;  /* 0x0001a00801007387 */ /* 0x0001e20000100800 */
[----:B------:R-:W-:-:S03]  /*129a0*/  SEL R9, R3, R25, !P2 ;  /* 0x0000001903097207 */ /* 0x000fc60005000000 */
[----:B------:R-:W4:Y:S04]  /*129b0*/  LDL.LU R14, [R1+0x150] ;  /* 0x00015000010e7983 */ /* 0x000f280000300800 */
[----:B------:R1:W-:Y:S01]  /*129c0*/  STL [R1+0x19c], R0 ;  /* 0x00019c0001007387 */ /* 0x0003e20000100800 */
[----:B0-----:R-:W-:-:S03]  /*129d0*/  SEL R8, R3, R24, !P2 ;  /* 0x0000001803087207 */ /* 0x001fc60005000000 */
[----:B------:R0:W-:Y:S04]  /*129e0*/  STL [R1+0x198], R9 ;  /* 0x0001980901007387 */ /* 0x0001e80000100800 */
[----:B------:R0:W-:Y:S01]  /*129f0*/  STL [R1+0x194], R8 ;  /* 0x0001940801007387 */ /* 0x0001e20000100800 */
[C---:B-1----:R-:W-:Y:S02]  /*12a00*/  SEL R0, R3.reuse, R23, !P2 ;  /* 0x0000001703007207 */ /* 0x042fe40005000000 */
[----:B0-----:R-:W-:-:S03]  /*12a10*/  SEL R9, R3, R22, !P2 ;  /* 0x0000001603097207 */ /* 0x001fc60005000000 */
        /* <DEDUP_REMOVED lines=8> */
[----:B0-----:R-:W-:-:S03]  /*12aa0*/  SEL R8, R3, R17, !P2 ;  /* 0x0000001103087207 */ /* 0x001fc60005000000 */
[----:B------:R-:W-:Y:S04]  /*12ab0*/  STL [R1+0x180], R9 ;  /* 0x0001800901007387 */ /* 0x000fe80000100800 */
[----:B------:R-:W4:Y:S04]  /*12ac0*/  LDL.LU R17, [R1+0x390] ;  /* 0x0003900001117983 */ /* 0x000f280000300800 */
[----:B------:R2:W-:Y:S01]  /*12ad0*/  STL [R1+0x17c], R8 ;  /* 0x00017c0801007387 */ /* 0x0005e20000100800 */
[----:B-1----:R-:W-:-:S03]  /*12ae0*/  SEL R0, R3, R16, !P2 ;  /* 0x0000001003007207 */ /* 0x002fc60005000000 */
[----:B------:R-:W4:Y:S01]  /*12af0*/  LDL.LU R16, [R1+0x14c] ;  /* 0x00014c0001107983 */ /* 0x000f220000300800 */
[----:B--2---:R-:W-:-:S03]  /*12b00*/  SEL R8, R3, R19, !P2 ;  /* 0x0000001303087207 */ /* 0x004fc60005000000 */
[----:B------:R-:W-:Y:S01]  /*12b10*/  STL [R1+0x178], R0 ;  /* 0x0001780001007387 */ /* 0x000fe20000100800 */
[----:B------:R-:W-:-:S03]  /*12b20*/  SEL R9, R3, R18, !P2 ;  /* 0x0000001203097207 */ /* 0x000fc60005000000 */
[----:B------:R3:W-:Y:S04]  /*12b30*/  STL [R1+0x174], R8 ;  /* 0x0001740801007387 */ /* 0x0007e80000100800 */
[----:B------:R-:W-:Y:S01]  /*12b40*/  STL [R1+0x170], R9 ;  /* 0x0001700901007387 */ /* 0x000fe20000100800 */
[----:B---3--:R-:W-:-:S03]  /*12b50*/  SEL R8, R3, R12, !P2 ;  /* 0x0000000c03087207 */ /* 0x008fc60005000000 */
[----:B------:R-:W2:Y:S01]  /*12b60*/  LDL.LU R12, [R1+0x144] ;  /* 0x00014400010c7983 */ /* 0x000ea20000300800 */
[----:B------:R-:W-:-:S05]  /*12b70*/  SEL R0, R3, R13, !P2 ;  /* 0x0000000d03007207 */ /* 0x000fca0005000000 */
[----:B------:R-:W-:Y:S04]  /*12b80*/  STL [R1+0x16c], R0 ;  /* 0x00016c0001007387 */ /* 0x000fe80000100800 */
[----:B------:R0:W-:Y:S04]  /*12b90*/  STL [R1+0x164], R8 ;  /* 0x0001640801007387 */ /* 0x0001e80000100800 */
[----:B------:R-:W3:Y:S04]  /*12ba0*/  LDL.LU R11, [R1+0x140] ;  /* 0x00014000010b7983 */ /* 0x000ee80000300800 */
[----:B0-----:R-:W3:Y:S01]  /*12bb0*/  LDL.LU R8, [R1+0x13c] ;  /* 0x00013c0001087983 */ /* 0x001ee20000300800 */
[----:B----4-:R-:W-:-:S05]  /*12bc0*/  SEL R0, R3, R4, !P2 ;  /* 0x0000000403007207 */ /* 0x010fca0005000000 */
[----:B------:R0:W-:Y:S04]  /*12bd0*/  STL [R1+0x160], R0 ;  /* 0x0001600001007387 */ /* 0x0001e80000100800 */
[----:B------:R-:W4:Y:S04]  /*12be0*/  LDL.LU R9, [R1+0x138] ;  /* 0x0001380001097983 */ /* 0x000f280000300800 */
[----:B------:R-:W4:Y:S04]  /*12bf0*/  LDL.LU R10, [R1+0x134] ;  /* 0x00013400010a7983 */ /* 0x000f280000300800 */
[----:B0-----:R-:W4:Y:S04]  /*12c00*/  LDL.LU R0, [R1+0x130] ;  /* 0x0001300001007983 */ /* 0x001f280000300800 */
[----:B------:R-:W4:Y:S04]  /*12c10*/  LDL.LU R29, [R1+0x120] ;  /* 0x00012000011d7983 */ /* 0x000f280000300800 */
[----:B------:R-:W4:Y:S04]  /*12c20*/  LDL.LU R28, [R1+0x12c] ;  /* 0x00012c00011c7983 */ /* 0x000f280000300800 */
[----:B------:R-:W4:Y:S04]  /*12c30*/  LDL.LU R27, [R1+0x128] ;  /* 0x00012800011b7983 */ /* 0x000f280000300800 */
[----:B------:R-:W4:Y:S04]  /*12c40*/  LDL.LU R26, [R1+0x124] ;  /* 0x00012400011a7983 */ /* 0x000f280000300800 */
[----:B------:R-:W4:Y:S04]  /*12c50*/  LDL.LU R13, [R1+0x2f8] ;  /* 0x0002f800010d7983 */ /* 0x000f280000300800 */
        /* <DEDUP_REMOVED lines=17> */
[----:B------:R-:W4:Y:S04]  /*12d70*/  LDL.LU R19, [R1+0xe8] ;  /* 0x0000e80001137983 */ /* 0x000f280000300800 */
[----:B------:R0:W-:Y:S04]  /*12d80*/  STL [R1+0x150], R17 ;  /* 0x0001501101007387 */ /* 0x0001e80000100800 */
[----:B------:R-:W4:Y:S01]  /*12d90*/  LDL.LU R18, [R1+0xe4] ;  /* 0x0000e40001127983 */ /* 0x000f220000300800 */
[----:B------:R-:W-:-:S05]  /*12da0*/  SEL R16, R3, R16, !P2 ;  /* 0x0000001003107207 */ /* 0x000fca0005000000 */
[----:B------:R1:W-:Y:S04]  /*12db0*/  STL [R1+0x14c], R16 ;  /* 0x00014c1001007387 */ /* 0x0003e80000100800 */
[----:B0-----:R-:W4:Y:S04]  /*12dc0*/  LDL.LU R17, [R1+0xe0] ;  /* 0x0000e00001117983 */ /* 0x001f280000300800 */
[----:B-1----:R-:W4:Y:S01]  /*12dd0*/  LDL.LU R16, [R1+0xdc] ;  /* 0x0000dc0001107983 */ /* 0x002f220000300800 */
[----:B--2---:R-:W-:-:S05]  /*12de0*/  SEL R12, R3, R12, !P2 ;  /* 0x0000000c030c7207 */ /* 0x004fca0005000000 */
[----:B------:R0:W-:Y:S04]  /*12df0*/  STL [R1+0x148], R12 ;  /* 0x0001480c01007387 */ /* 0x0001e80000100800 */
[----:B0-----:R-:W2:Y:S01]  /*12e00*/  LDL.LU R12, [R1+0xd0] ;  /* 0x0000d000010c7983 */ /* 0x001ea20000300800 */
[----:B---3--:R-:W-:-:S05]  /*12e10*/  SEL R11, R3, R11, !P2 ;  /* 0x0000000b030b7207 */ /* 0x008fca0005000000 */
[----:B------:R0:W-:Y:S02]  /*12e20*/  STL [R1+0x144], R11 ;  /* 0x0001440b01007387 */ /* 0x0001e40000100800 */
[C---:B0-----:R-:W-:Y:S02]  /*12e30*/  SEL R11, R3.reuse, R8, !P2 ;  /* 0x00000008030b7207 */ /* 0x041fe40005000000 */
[----:B----4-:R-:W-:-:S03]  /*12e40*/  SEL R9, R3, R9, !P2 ;  /* 0x0000000903097207 */ /* 0x010fc60005000000 */
[----:B------:R-:W-:Y:S01]  /*12e50*/  STL [R1+0x140], R11 ;  /* 0x0001400b01007387 */ /* 0x000fe20000100800 */
[----:B------:R-:W-:-:S03]  /*12e60*/  SEL R8, R3, R10, !P2 ;  /* 0x0000000a03087207 */ /* 0x000fc60005000000 */
[----:B------:R0:W-:Y:S01]  /*12e70*/  STL [R1+0x13c], R9 ;  /* 0x00013c0901007387 */ /* 0x0001e20000100800 */
[----:B------:R-:W-:-:S03]  /*12e80*/  SEL R0, R3, R0, !P2 ;  /* 0x0000000003007207 */ /* 0x000fc60005000000 */
[----:B------:R1:W-:Y:S01]  /*12e90*/  STL [R1+0x138], R8 ;  /* 0x0001380801007387 */ /* 0x0003e20000100800 */
[----:B0-----:R-:W-:-:S03]  /*12ea0*/  SEL R9, R3, R29, !P2 ;  /* 0x0000001d03097207 */ /* 0x001fc60005000000 */
[----:B------:R0:W-:Y:S01]  /*12eb0*/  STL [R1+0x134], R0 ;  /* 0x0001340001007387 */ /* 0x0001e20000100800 */
[----:B-1----:R-:W-:-:S03]  /*12ec0*/  SEL R8, R3, R28, !P2 ;  /* 0x0000001c03087207 */ /* 0x002fc60005000000 */
[----:B------:R1:W-:Y:S04]  /*12ed0*/  STL [R1+0x130], R9 ;  /* 0x0001300901007387 */ /* 0x0003e80000100800 */
[----:B------:R3:W-:Y:S01]  /*12ee0*/  STL [R1+0x12c], R8 ;  /* 0x00012c0801007387 */ /* 0x0007e20000100800 */
[C---:B0-----:R-:W-:Y:S02]  /*12ef0*/  SEL R0, R3.reuse, R27, !P2 ;  /* 0x0000001b03007207 */ /* 0x041fe40005000000 */
[----:B-1----:R-:W-:-:S03]  /*12f00*/  SEL R9, R3, R26, !P2 ;  /* 0x0000001a03097207 */ /* 0x002fc60005000000 */
[----:B------:R0:W-:Y:S01]  /*12f10*/  STL [R1+0x128], R0 ;  /* 0x0001280001007387 */ /* 0x0001e20000100800 */
[----:B---3--:R-:W-:-:S03]  /*12f20*/  SEL R8, R3, R13, !P2 ;  /* 0x0000000d03087207 */ /* 0x008fc60005000000 */
[----:B------:R1:W-:Y:S04]  /*12f30*/  STL [R1+0x124], R9 ;  /* 0x0001240901007387 */ /* 0x0003e80000100800 */
[----:B------:R-:W3:Y:S01]  /*12f40*/  LDL.LU R13, [R1+0xcc] ;  /* 0x0000cc00010d7983 */ /* 0x000ee20000300800 */
[----:B0-----:R-:W-:-:S03]  /*12f50*/  SEL R0, R3, R4, !P2 ;  /* 0x0000000403007207 */ /* 0x001fc60005000000 */
[----:B------:R0:W-:Y:S01]  /*12f60*/  STL [R1+0x120], R8 ;  /* 0x0001200801007387 */ /* 0x0001e20000100800 */
[----:B-1----:R-:W-:-:S03]  /*12f70*/  SEL R9, R3, R25, !P2 ;  /* 0x0000001903097207 */ /* 0x002fc60005000000 */
[----:B------:R-:W4:Y:S04]  /*12f80*/  LDL.LU R4, [R1+0xc4] ;  /* 0x0000c40001047983 */ /* 0x000f280000300800 */
[----:B------:R1:W-:Y:S04]  /*12f90*/  STL [R1+0x11c], R0 ;  /* 0x00011c0001007387 */ /* 0x0003e80000100800 */
[----:B------:R1:W-:Y:S01]  /*12fa0*/  STL [R1+0x118], R9 ;  /* 0x0001180901007387 */ /* 0x0003e20000100800 */
[----:B0-----:R-:W-:-:S05]  /*12fb0*/  SEL R8, R3, R24, !P2 ;  /* 0x0000001803087207 */ /* 0x001fca0005000000 */
[----:B------:R0:W-:Y:S01]  /*12fc0*/  STL [R1+0x114], R8 ;  /* 0x0001140801007387 */ /* 0x0001e20000100800 */
[C---:B-1----:R-:W-:Y:S02]  /*12fd0*/  SEL R0, R3.reuse, R23, !P2 ;  /* 0x0000001703007207 */ /* 0x042fe40005000000 */
[----:B------:R-:W-:-:S03]  /*12fe0*/  SEL R9, R3, R22, !P2 ;  /* 0x0000001603097207 */ /* 0x000fc60005000000 */
[----:B------:R1:W-:Y:S01]  /*12ff0*/  STL [R1+0x108], R0 ;  /* 0x0001080001007387 */ /* 0x0003e20000100800 */
[----:B0-----:R-:W-:-:S03]  /*13000*/  SEL R8, R3, R21, !P2 ;  /* 0x0000001503087207 */ /* 0x001fc60005000000 */
[----:B------:R0:W-:Y:S01]  /*13010*/  STL [R1+0x104], R9 ;  /* 0x0001040901007387 */ /* 0x0001e20000100800 */
[----:B-1----:R-:W-:-:S03]  /*13020*/  SEL R0, R3, R5, !P2 ;  /* 0x0000000503007207 */ /* 0x002fc60005000000 */
[----:B------:R-:W4:Y:S01]  /*13030*/  LDL.LU R5, [R1+0xc0] ;  /* 0x0000c00001057983 */ /* 0x000f220000300800 */
[----:B0-----:R-:W-:-:S03]  /*13040*/  SEL R9, R3, R20, !P2 ;  /* 0x0000001403097207 */ /* 0x001fc60005000000 */
[----:B------:R0:W-:Y:S04]  /*13050*/  STL [R1+0x100], R8 ;  /* 0x0001000801007387 */ /* 0x0001e80000100800 */
[----:B------:R1:W-:Y:S01]  /*13060*/  STL [R1+0xfc], R0 ;  /* 0x0000fc0001007387 */ /* 0x0003e20000100800 */
[----:B0-----:R-:W-:-:S03]  /*13070*/  SEL R8, R3, R14, !P2 ;  /* 0x0000000e03087207 */ /* 0x001fc60005000000 */
[----:B------:R-:W-:Y:S04]  /*13080*/  STL [R1+0xf8], R9 ;  /* 0x0000f80901007387 */ /* 0x000fe80000100800 */
        /* <DEDUP_REMOVED lines=8> */
[----:B------:R-:W-:Y:S04]  /*13110*/  STL [R1+0xe8], R9 ;  /* 0x0000e80901007387 */ /* 0x000fe80000100800 */
[----:B------:R-:W4:Y:S01]  /*13120*/  LDL.LU R29, [R1+0xb0] ;  /* 0x0000b000011d7983 */ /* 0x000f220000300800 */
[C---:B0-----:R-:W-:Y:S02]  /*13130*/  SEL R0, R3.reuse, R17, !P2 ;  /* 0x0000001103007207 */ /* 0x041fe40005000000 */
[----:B-1----:R-:W-:-:S03]  /*13140*/  SEL R8, R3, R16, !P2 ;  /* 0x0000001003087207 */ /* 0x002fc60005000000 */
[----:B------:R-:W-:Y:S04]  /*13150*/  STL [R1+0xe4], R0 ;  /* 0x0000e40001007387 */ /* 0x000fe80000100800 */
[----:B------:R0:W-:Y:S04]  /*13160*/  STL [R1+0xe0], R8 ;  /* 0x0000e00801007387 */ /* 0x0001e80000100800 */
[----:B0-----:R-:W4:Y:S04]  /*13170*/  LDL.LU R8, [R1+0xb4] ;  /* 0x0000b40001087983 */ /* 0x001f280000300800 */
[----:B------:R-:W4:Y:S01]  /*13180*/  LDL.LU R9, [R1+0xac] ;  /* 0x0000ac0001097983 */ /* 0x000f220000300800 */
[----:B--2---:R-:W-:-:S05]  /*13190*/  SEL R0, R3, R12, !P2 ;  /* 0x0000000c03007207 */ /* 0x004fca0005000000 */
[----:B------:R4:W-:Y:S04]  /*131a0*/  STL [R1+0xdc], R0 ;  /* 0x0000dc0001007387 */ /* 0x0009e80000100800 */
[----:B------:R-:W2:Y:S04]  /*131b0*/  LDL.LU R10, [R1+0x9c] ;  /* 0x00009c00010a7983 */ /* 0x000ea80000300800 */
        /* <DEDUP_REMOVED lines=8> */
[----:B------:R-:W2:Y:S01]  /*13240*/  LDL.LU R20, [R1+0x58] ;  /* 0x0000580001147983 */ /* 0x000ea20000300800 */
[----:B---3--:R-:W-:-:S05]  /*13250*/  SEL R11, R3, R13, !P2 ;  /* 0x0000000d030b7207 */ /* 0x008fca0005000000 */
[----:B------:R-:W-:Y:S01]  /*13260*/  STL [R1+0xd0], R11 ;  /* 0x0000d00b01007387 */ /* 0x000fe20000100800 */
[----:B----4-:R-:W-:-:S03]  /*13270*/  SEL R0, R3, R4, !P2 ;  /* 0x0000000403007207 */ /* 0x010fc60005000000 */
[----:B------:R-:W3:Y:S04]  /*13280*/  LDL.LU R19, [R1+0x60] ;  /* 0x0000600001137983 */ /* 0x000ee80000300800 */
[----:B------:R0:W-:Y:S04]  /*13290*/  STL [R1+0xcc], R0 ;  /* 0x0000cc0001007387 */ /* 0x0001e80000100800 */
[----:B------:R-:W4:Y:S04]  /*132a0*/  LDL.LU R18, [R1+0x68] ;  /* 0x0000680001127983 */ /* 0x000f280000300800 */
[----:B------:R-:W3:Y:S04]  /*132b0*/  LDL.LU R17, [R1+0x6c] ;  /* 0x00006c0001117983 */ /* 0x000ee80000300800 */
[----:B------:R-:W3:Y:S04]  /*132c0*/  LDL.LU R16, [R1+0x64] ;  /* 0x0000640001107983 */ /* 0x000ee80000300800 */
[----:B------:R-:W3:Y:S04]  /*132d0*/  LDL.LU R28, [R1+0x168] ;  /* 0x00016800011c7983 */ /* 0x000ee80000300800 */
[----:B------:R-:W3:Y:S04]  /*132e0*/  LDL.LU R13, [R1+0x5c] ;  /* 0x00005c00010d7983 */ /* 0x000ee80000300800 */
[----:B------:R-:W3:Y:S01]  /*132f0*/  LDL.LU R4, [R1+0x54] ;  /* 0x0000540001047983 */ /* 0x000ee20000300800 */
[----:B0-----:R-:W-:-:S05]  /*13300*/  SEL R0, R3, R5, !P2 ;  /* 0x0000000503007207 */ /* 0x001fca0005000000 */
[----:B------:R0:W-:Y:S04]  /*13310*/  STL [R1+0xc4], R0 ;  /* 0x0000c40001007387 */ /* 0x0001e80000100800 */
[----:B------:R-:W3:Y:S04]  /*13320*/  LDL.LU R11, [R1+0x48] ;  /* 0x00004800010b7983 */ /* 0x000ee80000300800 */
[----:B------:R-:W3:Y:S01]  /*13330*/  LDL.LU R5, [R1+0x4c] ;  /* 0x00004c0001057983 */ /* 0x000ee20000300800 */
[----:B------:R-:W-:-:S05]  /*13340*/  SEL R14, R3, R14, !P2 ;  /* 0x0000000e030e7207 */ /* 0x000fca0005000000 */
[----:B------:R1:W-:Y:S01]  /*13350*/  STL [R1+0xc0], R14 ;  /* 0x0000c00e01007387 */ /* 0x0003e20000100800 */
[----:B0-----:R-:W-:-:S03]  /*13360*/  SEL R0, R3, R15, !P2 ;  /* 0x0000000f03007207 */ /* 0x001fc60005000000 */
[----:B-1----:R-:W4:Y:S04]  /*13370*/  LDL.LU R14, [R1+0x110] ;  /* 0x00011000010e7983 */ /* 0x002f280000300800 */
[----:B------:R0:W-:Y:S04]  /*13380*/  STL [R1+0xbc], R0 ;  /* 0x0000bc0001007387 */ /* 0x0001e80000100800 */
[----:B------:R-:W4:Y:S01]  /*13390*/  LDL.LU R15, [R1+0x10c] ;  /* 0x00010c00010f7983 */ /* 0x000f220000300800 */
[----:B------:R-:W-:-:S03]  /*133a0*/  SEL R29, R3, R29, !P2 ;  /* 0x0000001d031d7207 */ /* 0x000fc60005000000 */
[----:B0-----:R-:W4:Y:S04]  /*133b0*/  LDL.LU R0, [R1+0xa4] ;  /* 0x0000a40001007983 */ /* 0x001f280000300800 */
[----:B------:R0:W-:Y:S04]  /*133c0*/  STL [R1+0xb8], R29 ;  /* 0x0000b81d01007387 */ /* 0x0001e80000100800 */
[----:B0-----:R-:W4:Y:S01]  /*133d0*/  LDL.LU R29, [R1+0xa8] ;  /* 0x0000a800011d7983 */ /* 0x001f220000300800 */
[C---:B------:R-:W-:Y:S02]  /*133e0*/  SEL R8, R3.reuse, R8, !P2 ;  /* 0x0000000803087207 */ /* 0x040fe40005000000 */
[----:B------:R-:W-:-:S03]  /*133f0*/  SEL R9, R3, R9, !P2 ;  /* 0x0000000903097207 */ /* 0x000fc60005000000 */
[----:B------:R0:W-:Y:S04]  /*13400*/  STL [R1+0xb4], R8 ;  /* 0x0000b40801007387 */ /* 0x0001e80000100800 */
[----:B0-----:R-:W4:Y:S04]  /*13410*/  LDL.LU R8, [R1+0x20e4] ;  /* 0x0020e40001087983 */ /* 0x001f280000300800 */
[----:B------:R0:W-:Y:S01]  /*13420*/  STL [R1+0xb0], R9 ;  /* 0x0000b00901007387 */ /* 0x0001e20000100800 */
[----:B--2---:R-:W-:-:S03]  /*13430*/  SEL R10, R3, R10, !P2 ;  /* 0x0000000a030a7207 */ /* 0x004fc60005000000 */
[----:B0-----:R-:W2:Y:S01]  /*13440*/  LDL.LU R9, [R1+0x20e0] ;  /* 0x0020e00001097983 */ /* 0x001ea20000300800 */
[----:B------:R-:W-:-:S03]  /*13450*/  SEL R27, R3, R27, !P2 ;  /* 0x0000001b031b7207 */ /* 0x000fc60005000000 */
[----:B------:R0:W-:Y:S01]  /*13460*/  STL [R1+0xac], R10 ;  /* 0x0000ac0a01007387 */ /* 0x0001e20000100800 */
[C---:B------:R-:W-:Y:S02]  /*13470*/  SEL R26, R3.reuse, R26, !P2 ;  /* 0x0000001a031a7207 */ /* 0x040fe40005000000 */
[C---:B------:R-:W-:Y:S01]  /*13480*/  SEL R25, R3.reuse, R25, !P2 ;  /* 0x0000001903197207 */ /* 0x040fe20005000000 */
[----:B0-----:R-:W2:Y:S01]  /*13490*/  LDL.LU R10, [R1+0x20dc] ;  /* 0x0020dc00010a7983 */ /* 0x001ea20000300800 */
[----:B------:R-:W-:-:S03]  /*134a0*/  SEL R24, R3, R24, !P2 ;  /* 0x0000001803187207 */ /* 0x000fc60005000000 */
[----:B------:R0:W-:Y:S01]  /*134b0*/  STL [R1+0x9c], R27 ;  /* 0x00009c1b01007387 */ /* 0x0001e20000100800 */
[C---:B------:R-:W-:Y:S02]  /*134c0*/  SEL R23, R3.reuse, R23, !P2 ;  /* 0x0000001703177207 */ /* 0x040fe40005000000 */
[C---:B------:R-:W-:Y:S01]  /*134d0*/  SEL R22, R3.reuse, R22, !P2 ;  /* 0x0000001603167207 */ /* 0x040fe20005000000 */
[----:B0-----:R-:W2:Y:S04]  /*134e0*/  LDL.LU R27, [R1+0x20d8] ;  /* 0x0020d800011b7983 */ /* 0x001ea80000300800 */
[----:B------:R0:W-:Y:S01]  /*134f0*/  STL [R1+0x80], R26 ;  /* 0x0000801a01007387 */ /* 0x0001e20000100800 */
[C---:B------:R-:W-:Y:S02]  /*13500*/  SEL R21, R3.reuse, R21, !P2 ;  /* 0x0000001503157207 */ /* 0x040fe40005000000 */
[C---:B------:R-:W-:Y:S01]  /*13510*/  SEL R12, R3.reuse, R12, !P2 ;  /* 0x0000000c030c7207 */ /* 0x040fe20005000000 */
[----:B0-----:R-:W2:Y:S04]  /*13520*/  LDL.LU R26, [R1+0x20d4] ;  /* 0x0020d400011a7983 */ /* 0x001ea80000300800 */
[----:B------:R0:W-:Y:S04]  /*13530*/  STL [R1+0x98], R25 ;  /* 0x0000981901007387 */ /* 0x0001e80000100800 */
        /* <DEDUP_REMOVED lines=10> */
[----:B0-----:R-:W2:Y:S01]  /*135e0*/  LDL.LU R12, [R1+0x20bc] ;  /* 0x0020bc00010c7983 */ /* 0x001ea20000300800 */
[----:B------:R-:W-:-:S02]  /*135f0*/  SEL R20, R3, R20, !P2 ;  /* 0x0000001403147207 */ /* 0x000fc40005000000 */
[C---:B---3--:R-:W-:Y:S02]  /*13600*/  SEL R19, R3.reuse, R19, !P2 ;  /* 0x0000001303137207 */ /* 0x048fe40005000000 */
[C---:B----4-:R-:W-:Y:S02]  /*13610*/  SEL R18, R3.reuse, R18, !P2 ;  /* 0x0000001203127207 */ /* 0x050fe40005000000 */
[----:B--2---:R-:W-:-:S05]  /*13620*/  SEL R12, R3, R12, !P2 ;  /* 0x0000000c030c7207 */ /* 0x004fca0005000000 */
[----:B------:R0:W-:Y:S04]  /*13630*/  STL [R1+0x7c], R12 ;  /* 0x00007c0c01007387 */ /* 0x0001e80000100800 */
[----:B0-----:R-:W2:Y:S01]  /*13640*/  LDL.LU R12, [R1+0x50] ;  /* 0x00005000010c7983 */ /* 0x001ea20000300800 */
[----:B------:R-:W-:-:S03]  /*13650*/  SEL R17, R3, R17, !P2 ;  /* 0x0000001103117207 */ /* 0x000fc60005000000 */
[----:B------:R0:W-:Y:S01]  /*13660*/  STL [R1+0x78], R20 ;  /* 0x0000781401007387 */ /* 0x0001e20000100800 */
[C---:B------:R-:W-:Y:S02]  /*13670*/  SEL R16, R3.reuse, R16, !P2 ;  /* 0x0000001003107207 */ /* 0x040fe40005000000 */
[C---:B------:R-:W-:Y:S01]  /*13680*/  SEL R28, R3.reuse, R28, !P2 ;  /* 0x0000001c031c7207 */ /* 0x040fe20005000000 */
[----:B0-----:R-:W3:Y:S04]  /*13690*/  LDL.LU R20, [R1+0x20b8] ;  /* 0x0020b80001147983 */ /* 0x001ee80000300800 */
[----:B------:R0:W-:Y:S01]  /*136a0*/  STL [R1+0x74], R19 ;  /* 0x0000741301007387 */ /* 0x0001e20000100800 */
[C---:B------:R-:W-:Y:S02]  /*136b0*/  SEL R13, R3.reuse, R13, !P2 ;  /* 0x0000000d030d7207 */ /* 0x040fe40005000000 */
[C---:B------:R-:W-:Y:S01]  /*136c0*/  SEL R4, R3.reuse, R4, !P2 ;  /* 0x0000000403047207 */ /* 0x040fe20005000000 */
[----:B0-----:R-:W4:Y:S04]  /*136d0*/  LDL.LU R19, [R1+0x20b4] ;  /* 0x0020b40001137983 */ /* 0x001f280000300800 */
[----:B------:R0:W-:Y:S01]  /*136e0*/  STL [R1+0x70], R18 ;  /* 0x0000701201007387 */ /* 0x0001e20000100800 */
[----:B------:R-:W-:-:S03]  /*136f0*/  SEL R11, R3, R11, !P2 ;  /* 0x0000000b030b7207 */ /* 0x000fc60005000000 */
[----:B0-----:R-:W3:Y:S04]  /*13700*/  LDL.LU R18, [R1+0x20b0] ;  /* 0x0020b00001127983 */ /* 0x001ee80000300800 */
        /* <DEDUP_REMOVED lines=9> */
[----:B------:R0:W-:Y:S04]  /*137a0*/  STL [R1+0x60], R13 ;  /* 0x0000600d01007387 */ /* 0x0001e80000100800 */
[----:B0-----:R-:W3:Y:S04]  /*137b0*/  LDL.LU R13, [R1+0x20a4] ;  /* 0x0020a400010d7983 */ /* 0x001ee80000300800 */
[----:B------:R0:W-:Y:S04]  /*137c0*/  STL [R1+0x5c], R4 ;  /* 0x00005c0401007387 */ /* 0x0001e80000100800 */
[----:B0-----:R-:W3:Y:S04]  /*137d0*/  LDL.LU R4, [R1+0x20a0] ;  /* 0x0020a00001047983 */ /* 0x001ee80000300800 */
[----:B------:R0:W-:Y:S04]  /*137e0*/  STL [R1+0x58], R11 ;  /* 0x0000580b01007387 */ /* 0x0001e80000100800 */
[----:B0-----:R-:W4:Y:S01]  /*137f0*/  LDL.LU R11, [R1+0x30] ;  /* 0x00003000010b7983 */ /* 0x001f220000300800 */
[----:B--2---:R-:W-:-:S05]  /*13800*/  SEL R12, R3, R12, !P2 ;  /* 0x0000000c030c7207 */ /* 0x004fca0005000000 */
[----:B------:R0:W-:Y:S04]  /*13810*/  STL [R1+0x54], R12 ;  /* 0x0000540c01007387 */ /* 0x0001e80000100800 */
[----:B0-----:R-:W2:Y:S04]  /*13820*/  LDL.LU R12, [R1+0x2c] ;  /* 0x00002c00010c7983 */ /* 0x001ea80000300800 */
[----:B------:R0:W-:Y:S04]  /*13830*/  STL [R1+0x50], R5 ;  /* 0x0000500501007387 */ /* 0x0001e80000100800 */
[----:B0-----:R-:W2:Y:S04]  /*13840*/  LDL.LU R5, [R1+0x209c] ;  /* 0x00209c0001057983 */ /* 0x001ea80000300800 */
[----:B------:R0:W-:Y:S04]  /*13850*/  STL [R1+0x4c], R14 ;  /* 0x00004c0e01007387 */ /* 0x0001e80000100800 */
[----:B0-----:R-:W4:Y:S04]  /*13860*/  LDL.LU R14, [R1+0x2098] ;  /* 0x00209800010e7983 */ /* 0x001f280000300800 */
[----:B------:R0:W-:Y:S04]  /*13870*/  STL [R1+0x48], R15 ;  /* 0x0000480f01007387 */ /* 0x0001e80000100800 */
[----:B0-----:R-:W4:Y:S01]  /*13880*/  LDL.LU R15, [R1+0x2094] ;  /* 0x00209400010f7983 */ /* 0x001f220000300800 */
[----:B------:R-:W-:-:S02]  /*13890*/  SEL R0, R3, R0, !P2 ;  /* 0x0000000003007207 */ /* 0x000fc40005000000 */
[----:B------:R-:W-:-:S03]  /*138a0*/  SEL R29, R3, R29, !P2 ;  /* 0x0000001d031d7207 */ /* 0x000fc60005000000 */
[----:B------:R0:W-:Y:S04]  /*138b0*/  STL [R1+0x44], R0 ;  /* 0x0000440001007387 */ /* 0x0001e80000100800 */
[----:B0-----:R-:W4:Y:S04]  /*138c0*/  LDL.LU R0, [R1+0x18] ;  /* 0x0000180001007983 */ /* 0x001f280000300800 */
[----:B------:R-:W-:Y:S01]  /*138d0*/  STL [R1+0x40], R29 ;  /* 0x0000401d01007387 */ /* 0x000fe20000100800 */
[C---:B---3--:R-:W-:Y:S02]  /*138e0*/  SEL R4, R3.reuse, R4, !P2 ;  /* 0x0000000403047207 */ /* 0x048fe40005000000 */
[----:B--2---:R-:W-:-:S02]  /*138f0*/  SEL R5, R3, R5, !P2 ;  /* 0x0000000503057207 */ /* 0x004fc40005000000 */
[C---:B----4-:R-:W-:Y:S02]  /*13900*/  SEL R14, R3.reuse, R14, !P2 ;  /* 0x0000000e030e7207 */ /* 0x050fe40005000000 */
[----:B------:R-:W-:-:S05]  /*13910*/  SEL R15, R3, R15, !P2 ;  /* 0x0000000f030f7207 */ /* 0x000fca0005000000 */
[----:B------:R0:W-:Y:S04]  /*13920*/  STL [R1+0x3c], R15 ;  /* 0x00003c0f01007387 */ /* 0x0001e80000100800 */
[----:B------:R1:W-:Y:S04]  /*13930*/  STL [R1+0x38], R14 ;  /* 0x0000380e01007387 */ /* 0x0003e80000100800 */
[----:B------:R-:W-:Y:S01]  /*13940*/  STL [R1+0x34], R5 ;  /* 0x0000340501007387 */ /* 0x000fe20000100800 */
[C---:B0-----:R-:W-:Y:S02]  /*13950*/  SEL R15, R3.reuse, R16, !P2 ;  /* 0x00000010030f7207 */ /* 0x041fe40005000000 */
[----:B-1----:R-:W-:-:S02]  /*13960*/  SEL R14, R3, R13, !P2 ;  /* 0x0000000d030e7207 */ /* 0x002fc40005000000 */
[----:B------:R-:W2:Y:S04]  /*13970*/  LDL.LU R13, [R1+0x1c] ;  /* 0x00001c00010d7983 */ /* 0x000ea80000300800 */
[----:B------:R-:W-:Y:S04]  /*13980*/  STL [R1+0x10], R4 ;  /* 0x0000100401007387 */ /* 0x000fe80000100800 */
[----:B------:R0:W-:Y:S04]  /*13990*/  STL [R1+0x1fe8], R14 ;  /* 0x001fe80e01007387 */ /* 0x0001e80000100800 */
[----:B0-----:R-:W3:Y:S04]  /*139a0*/  LDL.LU R14, [R1+0x20] ;  /* 0x00002000010e7983 */ /* 0x001ee80000300800 */
[----:B------:R-:W4:Y:S04]  /*139b0*/  LDL.LU R16, [R1+0x28] ;  /* 0x0000280001107983 */ /* 0x000f280000300800 */
[----:B------:R0:W-:Y:S04]  /*139c0*/  STL [R1+0x1fec], R15 ;  /* 0x001fec0f01007387 */ /* 0x0001e80000100800 */
[----:B0-----:R-:W3:Y:S01]  /*139d0*/  LDL.LU R15, [R1+0x24] ;  /* 0x00002400010f7983 */ /* 0x001ee20000300800 */
[----:B------:R-:W-:-:S02]  /*139e0*/  SEL R5, R3, R17, !P2 ;  /* 0x0000001103057207 */ /* 0x000fc40005000000 */
[C---:B------:R-:W-:Y:S02]  /*139f0*/  SEL R4, R3.reuse, R18, !P2 ;  /* 0x0000001203047207 */ /* 0x040fe40005000000 */
[C---:B------:R-:W-:Y:S02]  /*13a00*/  SEL R29, R3.reuse, R19, !P2 ;  /* 0x00000013031d7207 */ /* 0x040fe40005000000 */
[C---:B------:R-:W-:Y:S01]  /*13a10*/  SEL R28, R3.reuse, R28, !P2 ;  /* 0x0000001c031c7207 */ /* 0x040fe20005000000 */
[----:B------:R-:W-:Y:S01]  /*13a20*/  STL [R1+0x1ff0], R5 ;  /* 0x001ff00501007387 */ /* 0x000fe20000100800 */
[C---:B------:R-:W-:Y:S02]  /*13a30*/  SEL R11, R3.reuse, R11, !P2 ;  /* 0x0000000b030b7207 */ /* 0x040fe40005000000 */
[C---:B------:R-:W-:Y:S01]  /*13a40*/  SEL R12, R3.reuse, R12, !P2 ;  /* 0x0000000c030c7207 */ /* 0x040fe20005000000 */
[----:B------:R-:W-:Y:S04]  /*13a50*/  STL [R1+0x1ff4], R4 ;  /* 0x001ff40401007387 */ /* 0x000fe80000100800 */
[----:B------:R-:W-:Y:S04]  /*13a60*/  STL [R1+0x1ff8], R29 ;  /* 0x001ff81d01007387 */ /* 0x000fe80000100800 */
[----:B------:R-:W-:Y:S01]  /*13a70*/  STL [R1+0x1ffc], R28 ;  /* 0x001ffc1c01007387 */ /* 0x000fe20000100800 */
[----:B--2---:R-:W-:-:S02]  /*13a80*/  SEL R13, R3, R13, !P2 ;  /* 0x0000000d030d7207 */ /* 0x004fc40005000000 */
[C---:B----4-:R-:W-:Y:S02]  /*13a90*/  SEL R16, R3.reuse, R16, !P2 ;  /* 0x0000001003107207 */ /* 0x050fe40005000000 */
[----:B---3--:R-:W-:-:S05]  /*13aa0*/  SEL R19, R3, R15, !P2 ;  /* 0x0000000f03137207 */ /* 0x008fca0005000000 */
[----:B------:R-:W-:Y:S04]  /*13ab0*/  STL [R1+0x2000], R19 ;  /* 0x0020001301007387 */ /* 0x000fe80000100800 */
[----:B------:R-:W-:Y:S04]  /*13ac0*/  STL [R1+0x2004], R16 ;  /* 0x0020041001007387 */ /* 0x000fe80000100800 */
[----:B------:R-:W-:Y:S04]  /*13ad0*/  STL [R1+0x2008], R11 ;  /* 0x0020080b01007387 */ /* 0x000fe80000100800 */
[----:B------:R-:W-:Y:S04]  /*13ae0*/  STL [R1+0x200c], R12 ;  /* 0x00200c0c01007387 */ /* 0x000fe80000100800 */
[----:B------:R-:W2:Y:S01]  /*13af0*/  LDL.LU R18, [R1+0x490] ;  /* 0x0004900001127983 */ /* 0x000ea20000300800 */
[----:B------:R-:W-:-:S03]  /*13b00*/  SEL R17, R3, R14, !P2 ;  /* 0x0000000e03117207 */ /* 0x000fc60005000000 */
[----:B------:R-:W-:Y:S04]  /*13b10*/  STL [R1+0x2010], R13 ;  /* 0x0020100d01007387 */ /* 0x000fe80000100800 */
[----:B------:R0:W-:Y:S04]  /*13b20*/  STL [R1+0x2014], R17 ;  /* 0x0020141101007387 */ /* 0x0001e80000100800 */
[----:B0-----:R-:W3:Y:S04]  /*13b30*/  LDL.LU R17, [R1+0x3f4] ;  /* 0x0003f40001117983 */ /* 0x001ee80000300800 */
[----:B------:R-:W4:Y:S04]  /*13b40*/  LDL.LU R13, [R1+0x3f0] ;  /* 0x0003f000010d7983 */ /* 0x000f280000300800 */
[----:B------:R-:W4:Y:S04]  /*13b50*/  LDL.LU R12, [R1+0x3ec] ;  /* 0x0003ec00010c7983 */ /* 0x000f280000300800 */
[----:B------:R-:W4:Y:S04]  /*13b60*/  LDL.LU R11, [R1+0x3e8] ;  /* 0x0003e800010b7983 */ /* 0x000f280000300800 */
[----:B------:R-:W4:Y:S04]  /*13b70*/  LDL.LU R16, [R1+0x3e4] ;  /* 0x0003e40001107983 */ /* 0x000f280000300800 */
[----:B------:R-:W4:Y:S04]  /*13b80*/  LDL.LU R19, [R1+0x3e0] ;  /* 0x0003e00001137983 */ /* 0x000f280000300800 */
[----:B------:R-:W4:Y:S04]  /*13b90*/  LDL.LU R28, [R1+0x3dc] ;  /* 0x0003dc00011c7983 */ /* 0x000f280000300800 */
[----:B------:R-:W4:Y:S04]  /*13ba0*/  LDL.LU R29, [R1+0x3d8] ;  /* 0x0003d800011d7983 */ /* 0x000f280000300800 */
[----:B------:R-:W4:Y:S04]  /*13bb0*/  LDL.LU R4, [R1+0x3d4] ;  /* 0x0003d40001047983 */ /* 0x000f280000300800 */
[----:B------:R-:W4:Y:S01]  /*13bc0*/  LDL.LU R5, [R1+0x3d0] ;  /* 0x0003d00001057983 */ /* 0x000f220000300800 */
[----:B------:R-:W-:-:S02]  /*13bd0*/  SEL R0, R3, R0, !P2 ;  /* 0x0000000003007207 */ /* 0x000fc40005000000 */
[C---:B------:R-:W-:Y:S01]  /*13be0*/  SEL R20, R3.reuse, R20, !P2 ;  /* 0x0000001403147207 */ /* 0x040fe20005000000 */
[----:B------:R-:W4:Y:S01]  /*13bf0*/  LDL.LU R15, [R1+0x3cc] ;  /* 0x0003cc00010f7983 */ /* 0x000f220000300800 */
[C---:B------:R-:W-:Y:S02]  /*13c00*/  SEL R21, R3.reuse, R21, !P2 ;  /* 0x0000001503157207 */ /* 0x040fe40005000000 */
[C---:B------:R-:W-:Y:S01]  /*13c10*/  SEL R22, R3.reuse, R22, !P2 ;  /* 0x0000001603167207 */ /* 0x040fe20005000000 */
[----:B------:R-:W4:Y:S01]  /*13c20*/  LDL.LU R14, [R1+0x3c8] ;  /* 0x0003c800010e7983 */ /* 0x000f220000300800 */
[C---:B------:R-:W-:Y:S02]  /*13c30*/  SEL R23, R3.reuse, R23, !P2 ;  /* 0x0000001703177207 */ /* 0x040fe40005000000 */
[C---:B------:R-:W-:Y:S01]  /*13c40*/  SEL R24, R3.reuse, R24, !P2 ;  /* 0x0000001803187207 */ /* 0x040fe20005000000 */
[----:B------:R0:W-:Y:S01]  /*13c50*/  STL [R1+0x2018], R0 ;  /* 0x0020180001007387 */ /* 0x0001e20000100800 */
[C---:B------:R-:W-:Y:S01]  /*13c60*/  SEL R25, R3.reuse, R25, !P2 ;  /* 0x0000001903197207 */ /* 0x040fe20005000000 */
[----:B------:R-:W-:Y:S01]  /*13c70*/  @!P3 IMAD.MOV R7, RZ, RZ, -R7 ;  /* 0x000000ffff07b224 */ /* 0x000fe200078e0a07 */
[C---:B------:R-:W-:Y:S01]  /*13c80*/  SEL R26, R3.reuse, R26, !P2 ;  /* 0x0000001a031a7207 */ /* 0x040fe20005000000 */
[----:B------:R-:W-:Y:S01]  /*13c90*/  STL [R1+0x201c], R20 ;  /* 0x00201c1401007387 */ /* 0x000fe20000100800 */
[----:B------:R-:W-:-:S03]  /*13ca0*/  SEL R27, R3, R27, !P2 ;  /* 0x0000001b031b7207 */ /* 0x000fc60005000000 */
[----:B------:R-:W-:Y:S01]  /*13cb0*/  STL [R1+0x2020], R21 ;  /* 0x0020201501007387 */ /* 0x000fe20000100800 */
[----:B------:R-:W-:-:S03]  /*13cc0*/  SEL R10, R3, R10, !P2 ;  /* 0x0000000a030a7207 */ /* 0x000fc60005000000 */
[----:B------:R-:W-:Y:S01]  /*13cd0*/  STL [R1+0x2024], R22 ;  /* 0x0020241601007387 */ /* 0x000fe20000100800 */
[C---:B------:R-:W-:Y:S01]  /*13ce0*/  SEL R9, R3.reuse, R9, !P2 ;  /* 0x0000000903097207 */ /* 0x040fe20005000000 */
[----:B------:R-:W-:Y:S02]  /*13cf0*/  @!P0 IMAD.MOV R6, RZ, RZ, -R6 ;  /* 0x000000ffff068224 */ /* 0x000fe400078e0a06 */
[----:B------:R-:W-:Y:S01]  /*13d00*/  STL [R1+0x2028], R23 ;  /* 0x0020281701007387 */ /* 0x000fe20000100800 */
[C---:B------:R-:W-:Y:S01]  /*13d10*/  SEL R8, R3.reuse, R8, !P2 ;  /* 0x0000000803087207 */ /* 0x040fe20005000000 */
[----:B------:R-:W-:Y:S02]  /*13d20*/  @!P1 IMAD.MOV R2, RZ, RZ, -R2 ;  /* 0x000000ffff029224 */ /* 0x000fe400078e0a02 */
[----:B------:R-:W-:Y:S01]  /*13d30*/  STL [R1+0x202c], R24 ;  /* 0x00202c1801007387 */ /* 0x000fe20000100800 */
[----:B------:R-:W-:-:S03]  /*13d40*/  SEL R7, R3, R7, !P2 ;  /* 0x0000000703077207 */ /* 0x000fc60005000000 */
[----:B------:R-:W-:Y:S04]  /*13d50*/  STL [R1+0x2030], R25 ;  /* 0x0020301901007387 */ /* 0x000fe80000100800 */
[----:B------:R-:W-:Y:S01]  /*13d60*/  STL [R1+0x2034], R26 ;  /* 0x0020341a01007387 */ /* 0x000fe20000100800 */
[----:B------:R-:W-:-:S03]  /*13d70*/  SEL R6, R3, R6, !P2 ;  /* 0x0000000603067207 */ /* 0x000fc60005000000 */
[----:B------:R-:W-:Y:S01]  /*13d80*/  STL [R1+0x2038], R27 ;  /* 0x0020381b01007387 */ /* 0x000fe20000100800 */
[----:B------:R-:W-:-:S03]  /*13d90*/  SEL R2, R3, R2, !P2 ;  /* 0x0000000203027207 */ /* 0x000fc60005000000 */
[----:B------:R-:W-:Y:S04]  /*13da0*/  STL [R1+0x203c], R10 ;  /* 0x00203c0a01007387 */ /* 0x000fe80000100800 */
[----:B------:R-:W-:Y:S04]  /*13db0*/  STL [R1+0x2040], R9 ;  /* 0x0020400901007387 */ /* 0x000fe80000100800 */
[----:B------:R-:W-:Y:S04]  /*13dc0*/  STL [R1+0x2044], R8 ;  /* 0x0020440801007387 */ /* 0x000fe80000100800 */
[----:B------:R-:W-:Y:S01]  /*13dd0*/  STL [R1+0x2048], R7 ;  /* 0x0020480701007387 */ /* 0x000fe20000100800 */
[----:B--2---:R-:W-:-:S05]  /*13de0*/  IMAD R18, R18, UR6, RZ ;  /* 0x0000000612127c24 */ /* 0x004fca000f8e02ff */
[----:B0-----:R-:W-:-:S05]  /*13df0*/  LEA R0, P0, R18, UR12, 0x1 ;  /* 0x0000000c12007c11 */ /* 0x001fca000f8008ff */
[----:B------:R0:W-:Y:S04]  /*13e00*/  STL [R1+0x880], R0 ;  /* 0x0008800001007387 */ /* 0x0001e80000100800 */
[----:B------:R-:W-:Y:S01]  /*13e10*/  STL [R1+0x204c], R6 ;  /* 0x00204c0601007387 */ /* 0x000fe20000100800 */
[----:B---3--:R-:W-:Y:S01]  /*13e20*/  IMAD R3, R17, UR7, RZ ;  /* 0x0000000711037c24 */ /* 0x008fe2000f8e02ff */
[----:B0-----:R-:W-:Y:S02]  /*13e30*/  LEA.HI.X.SX32 R0, R18, UR13, 0x1, P0 ;  /* 0x0000000d12007c11 */ /* 0x001fe400080f0eff */
[----:B------:R-:W-:Y:S01]  /*13e40*/  STL [R1+0x2050], R2 ;  /* 0x0020500201007387 */ /* 0x000fe20000100800 */
[----:B----4-:R-:W-:-:S03]  /*13e50*/  IMAD R18, R13, UR7, RZ ;  /* 0x000000070d127c24 */ /* 0x010fc6000f8e02ff */
[----:B------:R0:W-:Y:S04]  /*13e60*/  STL [R1+0x2054], R3 ;  /* 0x0020540301007387 */ /* 0x0001e80000100800 */
[----:B------:R1:W-:Y:S01]  /*13e70*/  STL [R1+0x87c], R0 ;  /* 0x00087c0001007387 */ /* 0x0003e20000100800 */
[----:B0-----:R-:W-:Y:S02]  /*13e80*/  IMAD R3, R11, UR7, RZ ;  /* 0x000000070b037c24 */ /* 0x001fe4000f8e02ff */
[----:B-1----:R-:W-:Y:S01]  /*13e90*/  IMAD R0, R12, UR7, RZ ;  /* 0x000000070c007c24 */ /* 0x002fe2000f8e02ff */
[----:B------:R-:W-:Y:S01]  /*13ea0*/  STL [R1+0x2058], R18 ;  /* 0x0020581201007387 */ /* 0x000fe20000100800 */
[----:B------:R-:W-:-:S03]  /*13eb0*/  IMAD R2, R16, UR7, RZ ;  /* 0x0000000710027c24 */ /* 0x000fc6000f8e02ff */
[----:B------:R0:W-:Y:S04]  /*13ec0*/  STL [R1+0x14], R0 ;  /* 0x0000140001007387 */ /* 0x0001e80000100800 */
[----:B------:R1:W-:Y:S01]  /*13ed0*/  STL [R1+0x18], R3 ;  /* 0x0000180301007387 */ /* 0x0003e20000100800 */
[----:B0-----:R-:W-:-:S03]  /*13ee0*/  IMAD R0, R19, UR7, RZ ;  /* 0x0000000713007c24 */ /* 0x001fc6000f8e02ff */
[----:B------:R0:W-:Y:S01]  /*13ef0*/  STL [R1+0x1c], R2 ;  /* 0x00001c0201007387 */ /* 0x0001e20000100800 */
[----:B-1----:R-:W-:-:S03]  /*13f00*/  IMAD R3, R28, UR7, RZ ;  /* 0x000000071c037c24 */ /* 0x002fc6000f8e02ff */
[----:B------:R1:W-:Y:S04]  /*13f10*/  STL [R1+0x20], R0 ;  /* 0x0000200001007387 */ /* 0x0003e80000100800 */
[----:B------:R2:W-:Y:S01]  /*13f20*/  STL [R1+0x24], R3 ;  /* 0x0000240301007387 */ /* 0x0005e20000100800 */
[----:B0-----:R-:W-:Y:S02]  /*13f30*/  IMAD R2, R29, UR7, RZ ;  /* 0x000000071d027c24 */ /* 0x001fe4000f8e02ff */
[----:B-1----:R-:W-:-:S03]  /*13f40*/  IMAD R0, R4, UR7, RZ ;  /* 0x0000000704007c24 */ /* 0x002fc6000f8e02ff */
[----:B------:R0:W-:Y:S01]  /*13f50*/  STL [R1+0x28], R2 ;  /* 0x0000280201007387 */ /* 0x0001e20000100800 */
[----:B--2---:R-:W-:-:S03]  /*13f60*/  IMAD R3, R5, UR7, RZ ;  /* 0x0000000705037c24 */ /* 0x004fc6000f8e02ff */
[----:B------:R1:W-:Y:S04]  /*13f70*/  STL [R1+0x2c], R0 ;  /* 0x00002c0001007387 */ /* 0x0003e80000100800 */
[----:B------:R-:W-:Y:S04]  /*13f80*/  STL [R1+0x30], R3 ;  /* 0x0000300301007387 */ /* 0x000fe80000100800 */
[----:B------:R-:W2:Y:S01]  /*13f90*/  LDL.LU R18, [R1+0x3bc] ;  /* 0x0003bc0001127983 */ /* 0x000ea20000300800 */
[----:B0-----:R-:W-:Y:S02]  /*13fa0*/  IMAD R2, R15, UR7, RZ ;  /* 0x000000070f027c24 */ /* 0x001fe4000f8e02ff */
[----:B-1----:R-:W-:-:S03]  /*13fb0*/  IMAD R0, R14, UR7, RZ ;  /* 0x000000070e007c24 */ /* 0x002fc6000f8e02ff */
[----:B------:R-:W-:Y:S04]  /*13fc0*/  STL [R1+0x2f0], R2 ;  /* 0x0002f00201007387 */ /* 0x000fe80000100800 */
[----:B--2---:R0:W-:Y:S04]  /*13fd0*/  STL [R1+0x208c], R18 ;  /* 0x00208c1201007387 */ /* 0x0041e80000100800 */
[----:B------:R-:W-:Y:S04]  /*13fe0*/  STL [R1+0x3d0], R0 ;  /* 0x0003d00001007387 */ /* 0x000fe80000100800 */
[----:B0-----:R-:W2:Y:S04]  /*13ff0*/  LDL.LU R18, [R1+0x3c0] ;  /* 0x0003c00001127983 */ /* 0x001ea80000300800 */
[----:B--2---:R0:W-:Y:S04]  /*14000*/  STL [R1+0x2090], R18 ;  /* 0x0020901201007387 */ /* 0x0041e80000100800 */
[----:B0-----:R-:W2:Y:S04]  /*14010*/  LDL.LU R18, [R1+0x3c4] ;  /* 0x0003c40001127983 */ /* 0x001ea80000300800 */
[----:B------:R-:W3:Y:S04]  /*14020*/  LDL.LU R3, [R1+0x3b8] ;  /* 0x0003b80001037983 */ /* 0x000ee80000300800 */
[----:B------:R-:W4:Y:S04]  /*14030*/  LDL.LU R2, [R1+0x3b4] ;  /* 0x0003b40001027983 */ /* 0x000f280000300800 */
[----:B------:R-:W3:Y:S04]  /*14040*/  LDL.LU R6, [R1+0x3ac] ;  /* 0x0003ac0001067983 */ /* 0x000ee80000300800 */
        /* <DEDUP_REMOVED lines=24> */
[----:B------:R-:W3:Y:S01]  /*141d0*/  LDL.LU R14, [R1+0x344] ;  /* 0x00034400010e7983 */ /* 0x000ee20000300800 */
[----:B--2---:R-:W-:-:S05]  /*141e0*/  IMAD R18, R18, UR7, RZ ;  /* 0x0000000712127c24 */ /* 0x004fca000f8e02ff */
[----:B------:R0:W-:Y:S04]  /*141f0*/  STL [R1+0x3c4], R18 ;  /* 0x0003c41201007387 */ /* 0x0001e80000100800 */
[----:B0-----:R-:W2:Y:S02]  /*14200*/  LDL.LU R18, [R1+0x2090] ;  /* 0x0020900001127983 */ /* 0x001ea40000300800 */
[----:B--2---:R-:W-:-:S05]  /*14210*/  IMAD R18, R18, UR7, RZ ;  /* 0x0000000712127c24 */ /* 0x004fca000f8e02ff */
[----:B------:R0:W-:Y:S04]  /*14220*/  STL [R1+0x3c0], R18 ;  /* 0x0003c01201007387 */ /* 0x0001e80000100800 */
[----:B0-----:R-:W2:Y:S01]  /*14230*/  LDL.LU R18, [R1+0x208c] ;  /* 0x00208c0001127983 */ /* 0x001ea20000300800 */
[----:B---3--:R-:W-:Y:S02]  /*14240*/  IMAD R0, R0, UR7, RZ ;  /* 0x0000000700007c24 */ /* 0x008fe4000f8e02ff */
[----:B--2---:R-:W-:-:S05]  /*14250*/  IMAD R18, R18, UR7, RZ ;  /* 0x0000000712127c24 */ /* 0x004fca000f8e02ff */
[----:B------:R0:W-:Y:S02]  /*14260*/  STL [R1+0x3d4], R18 ;  /* 0x0003d41201007387 */ /* 0x0001e40000100800 */
[----:B0-----:R-:W-:Y:S02]  /*14270*/  IMAD R18, R3, UR7, RZ ;  /* 0x0000000703127c24 */ /* 0x001fe4000f8e02ff */
[----:B----4-:R-:W-:Y:S02]  /*14280*/  IMAD R3, R2, UR7, RZ ;  /* 0x0000000702037c24 */ /* 0x010fe4000f8e02ff */
[----:B------:R-:W-:Y:S01]  /*14290*/  IMAD R2, R6, UR7, RZ ;  /* 0x0000000706027c24 */ /* 0x000fe2000f8e02ff */
[----:B------:R-:W-:Y:S01]  /*142a0*/  STL [R1+0x3e8], R18 ;  /* 0x0003e81201007387 */ /* 0x000fe20000100800 */
[----:B------:R-:W-:-:S03]  /*142b0*/  IMAD R6, R7, UR7, RZ ;  /* 0x0000000707067c24 */ /* 0x000fc6000f8e02ff */
[----:B------:R0:W-:Y:S04]  /*142c0*/  STL [R1+0x3ec], R3 ;  /* 0x0003ec0301007387 */ /* 0x0001e80000100800 */
[----:B------:R1:W-:Y:S01]  /*142d0*/  STL [R1+0x3ac], R2 ;  /* 0x0003ac0201007387 */ /* 0x0003e20000100800 */
[----:B0-----:R-:W-:-:S03]  /*142e0*/  IMAD R3, R8, UR7, RZ ;  /* 0x0000000708037c24 */ /* 0x001fc6000f8e02ff */
[----:B------:R0:W-:Y:S01]  /*142f0*/  STL [R1+0x3a8], R6 ;  /* 0x0003a80601007387 */ /* 0x0001e20000100800 */
[----:B-1----:R-:W-:-:S03]  /*14300*/  IMAD R2, R9, UR7, RZ ;  /* 0x0000000709027c24 */ /* 0x002fc6000f8e02ff */
        /* <DEDUP_REMOVED lines=11> */
[----:B------:R2:W-:Y:S01]  /*143c0*/  STL [R1+0x428], R3 ;  /* 0x0004280301007387 */ /* 0x0005e20000100800 */
[----:B0-----:R-:W-:Y:S02]  /*143d0*/  IMAD R2, R23, UR7, RZ ;  /* 0x0000000717027c24 */ /* 0x001fe4000f8e02ff */
[----:B-1----:R-:W-:-:S03]  /*143e0*/  IMAD R6, R22, UR7, RZ ;  /* 0x0000000716067c24 */ /* 0x002fc6000f8e02ff */
[----:B------:R0:W-:Y:S01]  /*143f0*/  STL [R1+0x384], R2 ;  /* 0x0003840201007387 */ /* 0x0001e20000100800 */
[----:B--2---:R-:W-:-:S03]  /*14400*/  IMAD R3, R21, UR7, RZ ;  /* 0x0000000715037c24 */ /* 0x004fc6000f8e02ff */
[----:B------:R-:W-:Y:S04]  /*14410*/  STL [R1+0x380], R6 ;  /* 0x0003800601007387 */ /* 0x000fe80000100800 */
[----:B------:R1:W-:Y:S01]  /*14420*/  STL [R1+0x42c], R3 ;  /* 0x00042c0301007387 */ /* 0x0003e20000100800 */
[----:B0-----:R-:W-:-:S05]  /*14430*/  IMAD R2, R20, UR7, RZ ;  /* 0x0000000714027c24 */ /* 0x001fca000f8e02ff */
        /* <DEDUP_REMOVED lines=551> */
[----:B----4-:R-:W-:Y:S02]  /*166b0*/  IMAD R2, R2, UR7, RZ ;  /* 0x0000000702027c24 */ /* 0x010fe4000f8e02ff */
[----:B------:R-:W-:Y:S02]  /*166c0*/  IMAD R6, R6, UR7, RZ ;  /* 0x0000000706067c24 */ /* 0x000fe4000f8e02ff */
[----:B------:R-:W-:-:S02]  /*166d0*/  IMAD R7, R7, UR7, RZ ;  /* 0x0000000707077c24 */ /* 0x000fc4000f8e02ff */
[----:B------:R-:W-:Y:S02]  /*166e0*/  IMAD R8, R8, UR7, RZ ;  /* 0x0000000708087c24 */ /* 0x000fe4000f8e02ff */
[----:B------:R-:W-:Y:S02]  /*166f0*/  IMAD R9, R9, UR7, RZ ;  /* 0x0000000709097c24 */ /* 0x000fe4000f8e02ff */
[----:B------:R-:W-:Y:S02]  /*16700*/  IMAD R10, R10, UR7, RZ ;  /* 0x000000070a0a7c24 */ /* 0x000fe4000f8e02ff */
[----:B------:R-:W-:Y:S02]  /*16710*/  IMAD R27, R27, UR7, RZ ;  /* 0x000000071b1b7c24 */ /* 0x000fe4000f8e02ff */
        /* <DEDUP_REMOVED lines=20> */
[----:B--2---:R-:W-:-:S05]  /*16860*/  IMAD R18, R18, UR7, RZ ;  /* 0x0000000712127c24 */ /* 0x004fca000f8e02ff */
[----:B------:R0:W-:Y:S04]  /*16870*/  STL [R1+0x3b0], R18 ;  /* 0x0003b01201007387 */ /* 0x0001e80000100800 */
[----:B0-----:R-:W2:Y:S04]  /*16880*/  LDL.LU R18, [R1+0x2058] ;  /* 0x0020580001127983 */ /* 0x001ea80000300800 */
[----:B------:R0:W-:Y:S04]  /*16890*/  STL [R1+0x38c], R3 ;  /* 0x00038c0301007387 */ /* 0x0001e80000100800 */
[----:B0-----:R-:W3:Y:S04]  /*168a0*/  LDL.LU R3, [R1+0x2054] ;  /* 0x0020540001037983 */ /* 0x001ee80000300800 */
[----:B------:R0:W-:Y:S04]  /*168b0*/  STL [R1+0x388], R2 ;  /* 0x0003880201007387 */ /* 0x0001e80000100800 */
[----:B0-----:R-:W4:Y:S04]  /*168c0*/  LDL.LU R2, [R1+0x2050] ;  /* 0x0020500001027983 */ /* 0x001f280000300800 */
        /* <DEDUP_REMOVED lines=49> */
[----:B0-----:R-:W3:Y:S04]  /*16be0*/  LDL.LU R15, [R1+0x1fec] ;  /* 0x001fec00010f7983 */ /* 0x001ee80000300800 */
[----:B------:R0:W-:Y:S04]  /*16bf0*/  STL [R1+0x240], R14 ;  /* 0x0002400e01007387 */ /* 0x0001e80000100800 */
[----:B0-----:R-:W4:Y:S01]  /*16c00*/  LDL.LU R14, [R1+0x1fe8] ;  /* 0x001fe800010e7983 */ /* 0x001f220000300800 */
[----:B--2---:R-:W-:-:S02]  /*16c10*/  IMAD R5, R5, UR7, RZ ;  /* 0x0000000705057c24 */ /* 0x004fc4000f8e02ff */
[----:B---3--:R-:W-:Y:S02]  /*16c20*/  IMAD R15, R15, UR7, RZ ;  /* 0x000000070f0f7c24 */ /* 0x008fe4000f8e02ff */
[----:B----4-:R-:W-:-:S05]  /*16c30*/  IMAD R14, R14, UR7, RZ ;  /* 0x000000070e0e7c24 */ /* 0x010fca000f8e02ff */
[----:B------:R0:W-:Y:S04]  /*16c40*/  STL [R1+0x23c], R14 ;  /* 0x00023c0e01007387 */ /* 0x0001e80000100800 */
[----:B0-----:R-:W2:Y:S04]  /*16c50*/  LDL.LU R14, [R1+0x1fe4] ;  /* 0x001fe400010e7983 */ /* 0x001ea80000300800 */
[----:B------:R0:W-:Y:S04]  /*16c60*/  STL [R1+0x238], R15 ;  /* 0x0002380f01007387 */ /* 0x0001e80000100800 */
[----:B0-----:R-:W2:Y:S04]  /*16c70*/  LDL.LU R15, [R1+0x1fe0] ;  /* 0x001fe000010f7983 */ /* 0x001ea80000300800 */
[----:B------:R0:W-:Y:S02]  /*16c80*/  STL [R1+0x234], R5 ;  /* 0x0002340501007387 */ /* 0x0001e40000100800 */
[----:B0-----:R-:W-:-:S02]  /*16c90*/  IMAD R5, R4, UR7, RZ ;  /* 0x0000000704057c24 */ /* 0x001fc4000f8e02ff */
[----:B------:R-:W-:Y:S02]  /*16ca0*/  IMAD R4, R29, UR7, RZ ;  /* 0x000000071d047c24 */ /* 0x000fe4000f8e02ff */
[----:B------:R-:W3:Y:S04]  /*16cb0*/  LDL R29, [R1+0x1c] ;  /* 0x00001c00011d7983 */ /* 0x000ee80000100800 */
[----:B------:R0:W-:Y:S04]  /*16cc0*/  STL [R1+0x230], R5 ;  /* 0x0002300501007387 */ /* 0x0001e80000100800 */
[----:B------:R1:W-:Y:S01]  /*16cd0*/  STL [R1+0x22c], R4 ;  /* 0x00022c0401007387 */ /* 0x0003e20000100800 */
[----:B0-----:R-:W-:-:S03]  /*16ce0*/  IMAD R5, R28, UR7, RZ ;  /* 0x000000071c057c24 */ /* 0x001fc6000f8e02ff */
[----:B------:R-:W4:Y:S01]  /*16cf0*/  LDL R28, [R1+0x18] ;  /* 0x00001800011c7983 */ /* 0x000f220000100800 */
[----:B-1----:R-:W-:-:S03]  /*16d00*/  IMAD R4, R19, UR7, RZ ;  /* 0x0000000713047c24 */ /* 0x002fc6000f8e02ff */
[----:B------:R0:W-:Y:S04]  /*16d10*/  STL [R1+0x228], R5 ;  /* 0x0002280501007387 */ /* 0x0001e80000100800 */
[----:B------:R-:W3:Y:S01]  /*16d20*/  LDL R19, [R1+0x14] ;  /* 0x0000140001137983 */ /* 0x000ee20000100800 */
[----:B------:R-:W-:Y:S02]  /*16d30*/  IMAD R16, R16, UR7, RZ ;  /* 0x0000000710107c24 */ /* 0x000fe4000f8e02ff */
[----:B0-----:R-:W-:Y:S01]  /*16d40*/  IMAD R5, R11, UR7, RZ ;  /* 0x000000070b057c24 */ /* 0x001fe2000f8e02ff */
[----:B------:R0:W-:Y:S01]  /*16d50*/  STL [R1+0x224], R4 ;  /* 0x0002240401007387 */ /* 0x0001e20000100800 */
[----:B------:R-:W-:-:S03]  /*16d60*/  IMAD R11, R13, UR7, RZ ;  /* 0x000000070d0b7c24 */ /* 0x000fc6000f8e02ff */
[----:B------:R-:W-:Y:S04]  /*16d70*/  STL [R1+0x220], R16 ;  /* 0x0002201001007387 */ /* 0x000fe80000100800 */
[----:B------:R1:W-:Y:S01]  /*16d80*/  STL [R1+0x21c], R5 ;  /* 0x00021c0501007387 */ /* 0x0003e20000100800 */
[----:B0-----:R-:W-:-:S05]  /*16d90*/  IMAD R4, R12, UR7, RZ ;  /* 0x000000070c047c24 */ /* 0x001fca000f8e02ff */
[----:B------:R0:W-:Y:S01]  /*16da0*/  STL [R1+0x218], R4 ;  /* 0x0002180401007387 */ /* 0x0001e20000100800 */
[----:B-1----:R-:W-:-:S03]  /*16db0*/  IMAD R5, R17, UR7, RZ ;  /* 0x0000000711057c24 */ /* 0x002fc6000f8e02ff */
[----:B------:R-:W-:Y:S04]  /*16dc0*/  STL [R1+0x214], R11 ;  /* 0x0002140b01007387 */ /* 0x000fe80000100800 */
[----:B------:R1:W-:Y:S01]  /*16dd0*/  STL [R1+0x210], R5 ;  /* 0x0002100501007387 */ /* 0x0003e20000100800 */
[----:B0-----:R-:W-:Y:S02]  /*16de0*/  IMAD R4, R0, UR7, RZ ;  /* 0x0000000700047c24 */ /* 0x001fe4000f8e02ff */
[----:B------:R-:W-:-:S03]  /*16df0*/  IMAD R0, R20, UR7, RZ ;  /* 0x0000000714007c24 */ /* 0x000fc6000f8e02ff */
[----:B------:R0:W-:Y:S01]  /*16e00*/  STL [R1+0x20c], R4 ;  /* 0x00020c0401007387 */ /* 0x0001e20000100800 */
[----:B-1----:R-:W-:-:S03]  /*16e10*/  IMAD R5, R21, UR7, RZ ;  /* 0x0000000715057c24 */ /* 0x002fc6000f8e02ff */
[----:B------:R1:W-:Y:S04]  /*16e20*/  STL [R1+0x208], R0 ;  /* 0x0002080001007387 */ /* 0x0003e80000100800 */
[----:B------:R1:W-:Y:S01]  /*16e30*/  STL [R1+0x204], R5 ;  /* 0x0002040501007387 */ /* 0x0003e20000100800 */
[----:B0-----:R-:W-:Y:S02]  /*16e40*/  IMAD R4, R22, UR7, RZ ;  /* 0x0000000716047c24 */ /* 0x001fe4000f8e02ff */
[----:B-1----:R-:W-:-:S03]  /*16e50*/  IMAD R0, R23, UR7, RZ ;  /* 0x0000000717007c24 */ /* 0x002fc6000f8e02ff */
[----:B------:R0:W-:Y:S01]  /*16e60*/  STL [R1+0x200], R4 ;  /* 0x0002000401007387 */ /* 0x0001e20000100800 */
[----:B------:R-:W-:-:S03]  /*16e70*/  IMAD R5, R24, UR7, RZ ;  /* 0x0000000718057c24 */ /* 0x000fc6000f8e02ff */
[----:B------:R1:W-:Y:S04]  /*16e80*/  STL [R1+0x1fc], R0 ;  /* 0x0001fc0001007387 */ /* 0x0003e80000100800 */
[----:B------:R1:W-:Y:S01]  /*16e90*/  STL [R1+0x1f8], R5 ;  /* 0x0001f80501007387 */ /* 0x0003e20000100800 */
[----:B0-----:R-:W-:Y:S02]  /*16ea0*/  IMAD R4, R25, UR7, RZ ;  /* 0x0000000719047c24 */ /* 0x001fe4000f8e02ff */
[----:B-1----:R-:W-:-:S03]  /*16eb0*/  IMAD R0, R26, UR7, RZ ;  /* 0x000000071a007c24 */ /* 0x002fc6000f8e02ff */
[----:B------:R0:W-:Y:S01]  /*16ec0*/  STL [R1+0x1f4], R4 ;  /* 0x0001f40401007387 */ /* 0x0001e20000100800 */
[----:B------:R-:W-:-:S03]  /*16ed0*/  IMAD R5, R27, UR7, RZ ;  /* 0x000000071b057c24 */ /* 0x000fc6000f8e02ff */
[----:B------:R1:W-:Y:S01]  /*16ee0*/  STL [R1+0x1f0], R0 ;  /* 0x0001f00001007387 */ /* 0x0003e20000100800 */
[----:B------:R-:W-:-:S03]  /*16ef0*/  IMAD R6, R6, UR7, RZ ;  /* 0x0000000706067c24 */ /* 0x000fc6000f8e02ff */
[----:B------:R1:W-:Y:S01]  /*16f00*/  STL [R1+0x1ec], R5 ;  /* 0x0001ec0501007387 */ /* 0x0003e20000100800 */
[----:B0-----:R-:W-:Y:S02]  /*16f10*/  IMAD R4, R10, UR7, RZ ;  /* 0x000000070a047c24 */ /* 0x001fe4000f8e02ff */
[----:B-1----:R-:W-:-:S03]  /*16f20*/  IMAD R0, R9, UR7, RZ ;  /* 0x0000000709007c24 */ /* 0x002fc6000f8e02ff */
[----:B------:R0:W-:Y:S01]  /*16f30*/  STL [R1+0x1e8], R4 ;  /* 0x0001e80401007387 */ /* 0x0001e20000100800 */
[----:B------:R-:W-:-:S03]  /*16f40*/  IMAD R5, R8, UR7, RZ ;  /* 0x0000000708057c24 */ /* 0x000fc6000f8e02ff */
[----:B------:R-:W-:Y:S04]  /*16f50*/  STL [R1+0x1e4], R0 ;  /* 0x0001e40001007387 */ /* 0x000fe80000100800 */
[----:B------:R-:W-:Y:S01]  /*16f60*/  STL [R1+0x1e0], R5 ;  /* 0x0001e00501007387 */ /* 0x000fe20000100800 */
[----:B0-----:R-:W-:-:S03]  /*16f70*/  IMAD R4, R7, UR7, RZ ;  /* 0x0000000707047c24 */ /* 0x001fc6000f8e02ff */
[----:B------:R2:W-:Y:S04]  /*16f80*/  STL [R1+0x1d8], R6 ;  /* 0x0001d80601007387 */ /* 0x0005e80000100800 */
[----:B------:R-:W-:Y:S04]  /*16f90*/  STL [R1+0x1dc], R4 ;  /* 0x0001dc0401007387 */ /* 0x000fe80000100800 */
[----:B------:R-:W-:Y:S01]  /*16fa0*/  STL [R1+0x1f90], R4 ;  /* 0x001f900401007387 */ /* 0x000fe20000100800 */
[----:B--2---:R-:W-:-:S05]  /*16fb0*/  IMAD.WIDE R6, R3, 0x2, R14 ;  /* 0x0000000203067825 */ /* 0x004fca00078e020e */
[----:B------:R0:W-:Y:S04]  /*16fc0*/  STL.64 [R1+0x1d0], R6 ;  /* 0x0001d00601007387 */ /* 0x0001e80000100a00 */
[----:B------:R3:W-:Y:S01]  /*16fd0*/  STL [R1+0x1f94], R5 ;  /* 0x001f940501007387 */ /* 0x0007e20000100800 */
[----:B0-----:R-:W-:-:S05]  /*16fe0*/  IMAD.WIDE R6, R18, 0x2, R14 ;  /* 0x0000000212067825 */ /* 0x001fca00078e020e */
[----:B------:R-:W-:Y:S01]  /*16ff0*/  STL.64 [R1+0x1c8], R6 ;  /* 0x0001c80601007387 */ /* 0x000fe20000100a00 */
[----:B----4-:R-:W-:-:S04]  /*17000*/  IMAD.WIDE R8, R28, 0x2, R14 ;  /* 0x000000021c087825 */ /* 0x010fc800078e020e */
[----:B---3--:R-:W-:-:S05]  /*17010*/  IMAD.WIDE R4, R19, 0x2, R14 ;  /* 0x0000000213047825 */ /* 0x008fca00078e020e */
[----:B------:R0:W-:Y:S04]  /*17020*/  STL.64 [R1+0x1c0], R4 ;  /* 0x0001c00401007387 */ /* 0x0001e80000100a00 */
[----:B0-----:R-:W2:Y:S04]  /*17030*/  LDL R5, [R1+0x3c4] ;  /* 0x0003c40001057983 */ /* 0x001ea80000100800 */
[----:B------:R-:W-:Y:S04]  /*17040*/  STL.64 [R1+0x1b8], R8 ;  /* 0x0001b80801007387 */ /* 0x000fe80000100a00 */
[----:B------:R-:W3:Y:S01]  /*17050*/  LDL R4, [R1+0x3c0] ;  /* 0x0003c00001047983 */ /* 0x000ee20000100800 */
[----:B------:R-:W-:-:S05]  /*17060*/  IMAD.WIDE R6, R29, 0x2, R14 ;  /* 0x000000021d067825 */ /* 0x000fca00078e020e */
[----:B------:R-:W-:Y:S04]  /*17070*/  STL.64 [R1+0x1b0], R6 ;  /* 0x0001b00601007387 */ /* 0x000fe80000100a00 */
[----:B---3--:R0:W-:Y:S04]  /*17080*/  STL [R1+0x1fc0], R4 ;  /* 0x001fc00401007387 */ /* 0x0081e80000100800 */
[----:B0-----:R-:W3:Y:S04]  /*17090*/  LDL R4, [R1+0x3d0] ;  /* 0x0003d00001047983 */ /* 0x001ee80000100800 */
[----:B--2---:R0:W-:Y:S04]  /*170a0*/  STL [R1+0x1fc4], R5 ;  /* 0x001fc40501007387 */ /* 0x0041e80000100800 */
[----:B0-----:R-:W2:Y:S04]  /*170b0*/  LDL R5, [R1+0x2f0] ;  /* 0x0002f00001057983 */ /* 0x001ea80000100800 */
[----:B---3--:R0:W-:Y:S04]  /*170c0*/  STL [R1+0x1fc8], R4 ;  /* 0x001fc80401007387 */ /* 0x0081e80000100800 */
[----:B0-----:R-:W3:Y:S04]  /*170d0*/  LDL R4, [R1+0x30] ;  /* 0x0000300001047983 */ /* 0x001ee80000100800 */
[----:B--2---:R0:W-:Y:S04]  /*170e0*/  STL [R1+0x1fcc], R5 ;  /* 0x001fcc0501007387 */ /* 0x0041e80000100800 */
[----:B0-----:R-:W2:Y:S04]  /*170f0*/  LDL R5, [R1+0x2c] ;  /* 0x00002c0001057983 */ /* 0x001ea80000100800 */
[----:B---3--:R0:W-:Y:S04]  /*17100*/  STL [R1+0x1fd0], R4 ;  /* 0x001fd00401007387 */ /* 0x0081e80000100800 */
[----:B0-----:R-:W3:Y:S04]  /*17110*/  LDL R4, [R1+0x28] ;  /* 0x0000280001047983 */ /* 0x001ee80000100800 */
[----:B--2---:R0:W-:Y:S04]  /*17120*/  STL [R1+0x1fd4], R5 ;  /* 0x001fd40501007387 */ /* 0x0041e80000100800 */
[----:B0-----:R-:W2:Y:S01]  /*17130*/  LDL R5, [R1+0x24] ;  /* 0x0000240001057983 */ /* 0x001ea20000100800 */
[----:B------:R-:W-:-:S03]  /*17140*/  IMAD R0, R2, UR7, RZ ;  /* 0x0000000702007c24 */ /* 0x000fc6000f8e02ff */
[----:B---3--:R0:W-:Y:S04]  /*17150*/  STL [R1+0x1fd8], R4 ;  /* 0x001fd80401007387 */ /* 0x0081e80000100800 */
[----:B0-----:R-:W3:Y:S04]  /*17160*/  LDL R4, [R1+0x20] ;  /* 0x0000200001047983 */ /* 0x001ee80000100800 */
[----:B--2---:R3:W-:Y:S04]  /*17170*/  STL [R1+0x1fdc], R5 ;  /* 0x001fdc0501007387 */ /* 0x0047e80000100800 */
[----:B------:R-:W2:Y:S04]  /*17180*/  LDL.LU R2, [R1+0x3d4] ;  /* 0x0003d40001027983 */ /* 0x000ea80000300800 */
[----:B------:R-:W4:Y:S04]  /*17190*/  LDL.LU R6, [R1+0x3e8] ;  /* 0x0003e80001067983 */ /* 0x000f280000300800 */
        /* <DEDUP_REMOVED lines=20> */
[----:B---3--:R-:W-:-:S05]  /*172e0*/  IMAD.WIDE R4, R4, 0x2, R14 ;  /* 0x0000000204047825 */ /* 0x008fca00078e020e */
[----:B------:R0:W-:Y:S04]  /*172f0*/  STL.64 [R1+0x1a8], R4 ;  /* 0x0001a80401007387 */ /* 0x0001e80000100a00 */
[----:B0-----:R-:W3:Y:S02]  /*17300*/  LDL.LU R5, [R1+0x1fdc] ;  /* 0x001fdc0001057983 */ /* 0x001ee40000300800 */
        /* <DEDUP_REMOVED lines=23> */
[----:B--2---:R1:W-:Y:S01]  /*17480*/  STL.64 [R1+0x1f98], R2 ;  /* 0x001f980201007387 */ /* 0x0043e20000100a00 */
[----:B0-----:R-:W-:-:S05]  /*17490*/  IMAD.WIDE R4, R2, 0x2, R14 ;  /* 0x0000000202047825 */ /* 0x001fca00078e020e */
[----:B------:R0:W-:Y:S01]  /*174a0*/  STL.64 [R1+0x160], R4 ;  /* 0x0001600401007387 */ /* 0x0001e20000100a00 */
[----:B-1----:R-:W-:-:S03]  /*174b0*/  IMAD.WIDE R2, R7, 0x2, R14 ;  /* 0x0000000207027825 */ /* 0x002fc600078e020e */
[----:B----4-:R1:W-:Y:S01]  /*174c0*/  STL.64 [R1+0x1f50], R6 ;  /* 0x001f500601007387 */ /* 0x0103e20000100a00 */
[----:B0-----:R-:W-:-:S05]  /*174d0*/  IMAD.WIDE R4, R6, 0x2, R14 ;  /* 0x0000000206047825 */ /* 0x001fca00078e020e */
[----:B------:R0:W-:Y:S01]  /*174e0*/  STL.64 [R1+0x158], R4 ;  /* 0x0001580401007387 */ /* 0x0001e20000100a00 */
[----:B-1----:R-:W-:-:S03]  /*174f0*/  IMAD.WIDE R6, R10, 0x2, R14 ;  /* 0x000000020a067825 */ /* 0x002fc600078e020e */
[----:B------:R1:W-:Y:S04]  /*17500*/  STL.64 [R1+0x150], R2 ;  /* 0x0001500201007387 */ /* 0x0003e80000100a00 */
[----:B------:R-:W-:Y:S01]  /*17510*/  STL.64 [R1+0x1f58], R8 ;  /* 0x001f580801007387 */ /* 0x000fe20000100a00 */
[----:B0-----:R-:W-:-:S04]  /*17520*/  IMAD.WIDE R4, R8, 0x2, R14 ;  /* 0x0000000208047825 */ /* 0x001fc800078e020e */
[--C-:B-1----:R-:W-:Y:S01]  /*17530*/  IMAD.WIDE R2, R9, 0x2, R14.reuse ;  /* 0x0000000209027825 */ /* 0x102fe200078e020e */
[----:B------:R0:W-:Y:S04]  /*17540*/  STL.64 [R1+0x148], R4 ;  /* 0x0001480401007387 */ /* 0x0001e80000100a00 */
[----:B------:R1:W-:Y:S04]  /*17550*/  STL.64 [R1+0x140], R2 ;  /* 0x0001400201007387 */ /* 0x0003e80000100a00 */
[----:B------:R-:W-:Y:S01]  /*17560*/  STL.64 [R1+0x138], R6 ;  /* 0x0001380601007387 */ /* 0x000fe20000100a00 */
[----:B0-----:R-:W-:-:S03]  /*17570*/  IMAD.WIDE R4, R27, 0x2, R14 ;  /* 0x000000021b047825 */ /* 0x001fc600078e020e */
[----:B------:R-:W-:Y:S01]  /*17580*/  STL.64 [R1+0x1f60], R26 ;  /* 0x001f601a01007387 */ /* 0x000fe20000100a00 */
[----:B-1----:R-:W-:-:S03]  /*17590*/  IMAD.WIDE R2, R26, 0x2, R14 ;  /* 0x000000021a027825 */ /* 0x002fc600078e020e */
[----:B------:R0:W-:Y:S04]  /*175a0*/  STL.64 [R1+0x130], R4 ;  /* 0x0001300401007387 */ /* 0x0001e80000100a00 */
[----:B------:R1:W-:Y:S04]  /*175b0*/  STL.64 [R1+0x128], R2 ;  /* 0x0001280201007387 */ /* 0x0003e80000100a00 */
[----:B------:R-:W-:Y:S01]  /*175c0*/  STL.64 [R1+0x1f68], R28 ;  /* 0x001f681c01007387 */ /* 0x000fe20000100a00 */
[----:B0-----:R-:W-:-:S04]  /*175d0*/  IMAD.WIDE R4, R28, 0x2, R14 ;  /* 0x000000021c047825 */ /* 0x001fc800078e020e */
[--C-:B-1----:R-:W-:Y:S01]  /*175e0*/  IMAD.WIDE R2, R29, 0x2, R14.reuse ;  /* 0x000000021d027825 */ /* 0x102fe200078e020e */
[----:B------:R0:W-:Y:S04]  /*175f0*/  STL.64 [R1+0x120], R4 ;  /* 0x0001200401007387 */ /* 0x0001e80000100a00 */
[----:B------:R1:W-:Y:S01]  /*17600*/  STL.64 [R1+0x118], R2 ;  /* 0x0001180201007387 */ /* 0x0003e20000100a00 */
[----:B------:R-:W-:-:S04]  /*17610*/  IMAD.WIDE R6, R21, 0x2, R14 ;  /* 0x0000000215067825 */ /* 0x000fc800078e020e */
[----:B0-----:R-:W-:-:S04]  /*17620*/  IMAD.WIDE R4, R25, 0x2, R14 ;  /* 0x0000000219047825 */ /* 0x001fc800078e020e */
[--C-:B-1----:R-:W-:Y:S01]  /*17630*/  IMAD.WIDE R2, R23, 0x2, R14.reuse ;  /* 0x0000000217027825 */ /* 0x102fe200078e020e */
[----:B------:R0:W-:Y:S04]  /*17640*/  STL.64 [R1+0x110], R4 ;  /* 0x0001100401007387 */ /* 0x0001e80000100a00 */
[----:B------:R1:W-:Y:S04]  /*17650*/  STL.64 [R1+0x108], R2 ;  /* 0x0001080201007387 */ /* 0x0003e80000100a00 */
[----:B------:R2:W-:Y:S01]  /*17660*/  STL.64 [R1+0x100], R6 ;  /* 0x0001000601007387 */ /* 0x0005e20000100a00 */
[----:B0-----:R-:W-:-:S03]  /*17670*/  IMAD.WIDE R4, R13, 0x2, R14 ;  /* 0x000000020d047825 */ /* 0x001fc600078e020e */
[----:B------:R-:W3:Y:S01]  /*17680*/  LDL R28, [R1+0x490] ;  /* 0x00049000011c7983 */ /* 0x000ee20000100800 */
[----:B-1----:R-:W-:-:S03]  /*17690*/  IMAD.WIDE R2, R11, 0x2, R14 ;  /* 0x000000020b027825 */ /* 0x002fc600078e020e */
[----:B------:R0:W-:Y:S04]  /*176a0*/  STL.64 [R1+0xf8], R4 ;  /* 0x0000f80401007387 */ /* 0x0001e80000100a00 */
[----:B------:R-:W4:Y:S04]  /*176b0*/  LDL R29, [R1+0x344] ;  /* 0x00034400011d7983 */ /* 0x000f280000100800 */
[----:B------:R1:W-:Y:S01]  /*176c0*/  STL.64 [R1+0xf0], R2 ;  /* 0x0000f00201007387 */ /* 0x0003e20000100a00 */
[----:B--2---:R-:W-:-:S03]  /*176d0*/  IMAD.WIDE R6, R17, 0x2, R14 ;  /* 0x0000000211067825 */ /* 0x004fc600078e020e */
[----:B------:R-:W2:Y:S04]  /*176e0*/  LDL R8, [R1+0x340] ;  /* 0x0003400001087983 */ /* 0x000ea80000100800 */
[----:B------:R-:W2:Y:S04]  /*176f0*/  LDL R9, [R1+0x494] ;  /* 0x0004940001097983 */ /* 0x000ea80000100800 */
[----:B0-----:R-:W2:Y:S01]  /*17700*/  LDL R5, [R1+0x4a0] ;  /* 0x0004a00001057983 */ /* 0x001ea20000100800 */
[----:B-1----:R-:W-:-:S03]  /*17710*/  IMAD.WIDE R2, R12, 0x2, R14 ;  /* 0x000000020c027825 */ /* 0x002fc600078e020e */
[----:B------:R-:W2:Y:S04]  /*17720*/  LDL R4, [R1+0x4a4] ;  /* 0x0004a40001047983 */ /* 0x000ea80000100800 */
[----:B------:R0:W-:Y:S04]  /*17730*/  STL.64 [R1+0x1f70], R10 ;  /* 0x001f700a01007387 */ /* 0x0001e80000100a00 */
[----:B0-----:R-:W2:Y:S04]  /*17740*/  LDL R10, [R1+0x478] ;  /* 0x00047800010a7983 */ /* 0x001ea80000100800 */
[----:B------:R-:W2:Y:S04]  /*17750*/  LDL R11, [R1+0x47c] ;  /* 0x00047c00010b7983 */ /* 0x000ea80000100800 */
[----:B------:R0:W-:Y:S04]  /*17760*/  STL.64 [R1+0x1f78], R12 ;  /* 0x001f780c01007387 */ /* 0x0001e80000100a00 */
[----:B0-----:R-:W2:Y:S04]  /*17770*/  LDL R12, [R1+0x358] ;  /* 0x00035800010c7983 */ /* 0x001ea80000100800 */
[----:B------:R-:W-:Y:S04]  /*17780*/  STL.64 [R1+0xe8], R2 ;  /* 0x0000e80201007387 */ /* 0x000fe80000100a00 */
[----:B------:R-:W3:Y:S04]  /*17790*/  LDL R13, [R1+0x464] ;  /* 0x00046400010d7983 */ /* 0x000ee80000100800 */
[----:B------:R0:W-:Y:S04]  /*177a0*/  STL.64 [R1+0x1f80], R16 ;  /* 0x001f801001007387 */ /* 0x0001e80000100a00 */
[----:B------:R1:W-:Y:S04]  /*177b0*/  STL.64 [R1+0xe0], R6 ;  /* 0x0000e00601007387 */ /* 0x0003e80000100a00 */
[----:B0-----:R-:W4:Y:S01]  /*177c0*/  LDL R17, [R1+0x35c] ;  /* 0x00035c0001117983 */ /* 0x001f220000100800 */
[----:B------:R-:W-:-:S05]  /*177d0*/  IMAD.WIDE R2, R16, 0x2, R14 ;  /* 0x0000000210027825 */ /* 0x000fca00078e020e */
[----:B------:R0:W-:Y:S01]  /*177e0*/  STL.64 [R1+0xd8], R2 ;  /* 0x0000d80201007387 */ /* 0x0001e20000100a00 */
[----:B-1----:R-:W-:-:S03]  /*177f0*/  IMAD.WIDE R6, R20, 0x2, R14 ;  /* 0x0000000214067825 */ /* 0x002fc600078e020e */
[----:B------:R-:W-:Y:S01]  /*17800*/  STL.64 [R1+0x1fa0], R18 ;  /* 0x001fa01201007387 */ /* 0x000fe20000100a00 */
[----:B0-----:R-:W-:-:S05]  /*17810*/  IMAD.WIDE R2, R19, 0x2, R14 ;  /* 0x0000000213027825 */ /* 0x001fca00078e020e */
[----:B------:R0:W-:Y:S04]  /*17820*/  STL.64 [R1+0xd0], R2 ;  /* 0x0000d00201007387 */ /* 0x0001e80000100a00 */
[----:B------:R-:W-:Y:S04]  /*17830*/  STL.64 [R1+0x1fa8], R20 ;  /* 0x001fa81401007387 */ /* 0x000fe80000100a00 */
[----:B------:R1:W-:Y:S01]  /*17840*/  STL.64 [R1+0xc8], R6 ;  /* 0x0000c80601007387 */ /* 0x0003e20000100a00 */
[----:B0-----:R-:W-:-:S03]  /*17850*/  IMAD.WIDE R2, R22, 0x2, R14 ;  /* 0x0000000216027825 */ /* 0x001fc600078e020e */
[----:B-1----:R-:W4:Y:S04]  /*17860*/  LDL R6, [R1+0x4b8] ;  /* 0x0004b80001067983 */ /* 0x002f280000100800 */
[----:B------:R-:W4:Y:S04]  /*17870*/  LDL R7, [R1+0x4bc] ;  /* 0x0004bc0001077983 */ /* 0x000f280000100800 */
[----:B------:R0:W-:Y:S04]  /*17880*/  STL.64 [R1+0xc0], R2 ;  /* 0x0000c00201007387 */ /* 0x0001e80000100a00 */
[----:B------:R-:W-:Y:S04]  /*17890*/  STL.64 [R1+0x1fb0], R22 ;  /* 0x001fb01601007387 */ /* 0x000fe80000100a00 */
[----:B------:R-:W4:Y:S01]  /*178a0*/  LDL R26, [R1+0x4c8] ;  /* 0x0004c800011a7983 */ /* 0x000f220000100800 */
[----:B0-----:R-:W-:-:S03]  /*178b0*/  IMAD.WIDE R2, R24, 0x2, R14 ;  /* 0x0000000218027825 */ /* 0x001fc600078e020e */
[----:B------:R-:W4:Y:S04]  /*178c0*/  LDL R27, [R1+0x4cc] ;  /* 0x0004cc00011b7983 */ /* 0x000f280000100800 */
[----:B------:R0:W-:Y:S04]  /*178d0*/  STL.64 [R1+0xb8], R2 ;  /* 0x0000b80201007387 */ /* 0x0001e80000100a00 */
[----:B0-----:R-:W4:Y:S04]  /*178e0*/  LDL R2, [R1+0x4e0] ;  /* 0x0004e00001027983 */ /* 0x001f280000100800 */
[----:B------:R-:W4:Y:S04]  /*178f0*/  LDL R3, [R1+0x4e4] ;  /* 0x0004e40001037983 */ /* 0x000f280000100800 */
[----:B------:R-:W-:Y:S01]  /*17900*/  STL.64 [R1+0x1fb8], R24 ;  /* 0x001fb81801007387 */ /* 0x000fe20000100a00 */
[----:B--2---:R-:W-:-:S04]  /*17910*/  IMAD.WIDE R20, R12, 0x2, R14 ;  /* 0x000000020c147825 */ /* 0x004fc800078e020e */
[----:B---3--:R-:W-:-:S04]  /*17920*/  IMAD.WIDE R18, R13, 0x2, R14 ;  /* 0x000000020d127825 */ /* 0x008fc800078e020e */
[----:B------:R-:W-:-:S04]  /*17930*/  IMAD.WIDE R12, R11, 0x2, R14 ;  /* 0x000000020b0c7825 */ /* 0x000fc800078e020e */
[----:B----4-:R-:W-:-:S05]  /*17940*/  IMAD.WIDE R16, R17, 0x2, R14 ;  /* 0x0000000211107825 */ /* 0x010fca00078e020e */
[----:B------:R0:W-:Y:S04]  /*17950*/  STL.64 [R1+0x270], R16 ;  /* 0x0002701001007387 */ /* 0x0001e80000100a00 */
[----:B------:R-:W-:Y:S04]  /*17960*/  STL.64 [R1+0x280], R20 ;  /* 0x0002801401007387 */ /* 0x000fe80000100a00 */
[----:B------:R-:W-:Y:S01]  /*17970*/  STL.64 [R1+0x298], R18 ;  /* 0x0002981201007387 */ /* 0x000fe20000100a00 */
[----:B0-----:R-:W-:-:S04]  /*17980*/  IMAD.WIDE R16, R10, 0x2, R14 ;  /* 0x000000020a107825 */ /* 0x001fc800078e020e */
[--C-:B------:R-:W-:Y:S01]  /*17990*/  IMAD.WIDE R10, R28, 0x2, R14.reuse ;  /* 0x000000021c0a7825 */ /* 0x100fe200078e020e */
[----:B------:R0:W-:Y:S04]  /*179a0*/  STL.64 [R1+0x2a8], R16 ;  /* 0x0002a81001007387 */ /* 0x0001e80000100a00 */
[----:B------:R1:W-:Y:S04]  /*179b0*/  STL.64 [R1+0x2c0], R12 ;  /* 0x0002c00c01007387 */ /* 0x0003e80000100a00 */
[----:B------:R2:W-:Y:S01]  /*179c0*/  STL.64 [R1+0x2d8], R10 ;  /* 0x0002d80a01007387 */ /* 0x0005e20000100a00 */
[----:B0-----:R-:W-:-:S04]  /*179d0*/  IMAD.WIDE R16, R29, 0x2, R14 ;  /* 0x000000021d107825 */ /* 0x001fc800078e020e */
[--C-:B-1----:R-:W-:Y:S01]  /*179e0*/  IMAD.WIDE R12, R8, 0x2, R14.reuse ;  /* 0x00000002080c7825 */ /* 0x102fe200078e020e */
[----:B------:R0:W-:Y:S03]  /*179f0*/  STL.64 [R1+0x2e8], R16 ;  /* 0x0002e81001007387 */ /* 0x0001e60000100a00 */
[--C-:B--2---:R-:W-:Y:S01]  /*17a00*/  IMAD.WIDE R10, R9, 0x2, R14.reuse ;  /* 0x00000002090a7825 */ /* 0x104fe200078e020e */
[----:B------:R-:W-:Y:S03]  /*17a10*/  STL.64 [R1+0x300], R12 ;  /* 0x0003000c01007387 */ /* 0x000fe60000100a00 */
[--C-:B------:R-:W-:Y:S01]  /*17a20*/  IMAD.WIDE R8, R5, 0x2, R14.reuse ;  /* 0x0000000205087825 */ /* 0x100fe200078e020e */
[----:B------:R-:W-:Y:S04]  /*17a30*/  STL.64 [R1+0x310], R10 ;  /* 0x0003100a01007387 */ /* 0x000fe80000100a00 */
[----:B------:R-:W2:Y:S01]  /*17a40*/  LDL R25, [R1+0x4f0] ;  /* 0x0004f00001197983 */ /* 0x000ea20000100800 */
[----:B------:R-:W-:-:S03]  /*17a50*/  IMAD.WIDE R4, R4, 0x2, R14 ;  /* 0x0000000204047825 */ /* 0x000fc600078e020e */
[----:B------:R1:W-:Y:S04]  /*17a60*/  STL.64 [R1+0x328], R8 ;  /* 0x0003280801007387 */ /* 0x0003e80000100a00 */
[----:B------:R-:W3:Y:S04]  /*17a70*/  LDL R22, [R1+0x4f4] ;  /* 0x0004f40001167983 */ /* 0x000ee80000100800 */
[----:B------:R4:W-:Y:S04]  /*17a80*/  STL.64 [R1+0x338], R4 ;  /* 0x0003380401007387 */ /* 0x0009e80000100a00 */
[----:B------:R-:W3:Y:S04]  /*17a90*/  LDL R23, [R1+0x508] ;  /* 0x0005080001177983 */ /* 0x000ee80000100800 */
[----:B------:R-:W3:Y:S04]  /*17aa0*/  LDL R20, [R1+0x50c] ;  /* 0x00050c0001147983 */ /* 0x000ee80000100800 */
[----:B------:R-:W3:Y:S04]  /*17ab0*/  LDL R21, [R1+0x518] ;  /* 0x0005180001157983 */ /* 0x000ee80000100800 */
[----:B------:R-:W3:Y:S04]  /*17ac0*/  LDL R18, [R1+0x51c] ;  /* 0x00051c0001127983 */ /* 0x000ee80000100800 */
[----:B------:R-:W3:Y:S04]  /*17ad0*/  LDL R19, [R1+0x530] ;  /* 0x0005300001137983 */ /* 0x000ee80000100800 */
[----:B0-----:R-:W3:Y:S04]  /*17ae0*/  LDL R16, [R1+0x534] ;  /* 0x0005340001107983 */ /* 0x001ee80000100800 */
[----:B-1----:R-:W3:Y:S04]  /*17af0*/  LDL R8, [R1+0x548] ;  /* 0x0005480001087983 */ /* 0x002ee80000100800 */
[----:B------:R-:W3:Y:S04]  /*17b00*/  LDL R9, [R1+0x54c] ;  /* 0x00054c0001097983 */ /* 0x000ee80000100800 */
[----:B----4-:R-:W4:Y:S04]  /*17b10*/  LDL R5, [R1+0x558] ;  /* 0x0005580001057983 */ /* 0x010f280000100800 */
[----:B------:R-:W4:Y:S01]  /*17b20*/  LDL R4, [R1+0x55c] ;  /* 0x00055c0001047983 */ /* 0x000f220000100800 */
[----:B------:R-:W-:-:S03]  /*17b30*/  IMAD.WIDE R12, R6, 0x2, R14 ;  /* 0x00000002060c7825 */ /* 0x000fc600078e020e */
[----:B------:R-:W4:Y:S01]  /*17b40*/  LDL R6, [R1+0x570] ;  /* 0x0005700001067983 */ /* 0x000f220000100800 */
[----:B------:R-:W-:-:S03]  /*17b50*/  IMAD.WIDE R10, R7, 0x2, R14 ;  /* 0x00000002070a7825 */ /* 0x000fc600078e020e */
[----:B------:R0:W-:Y:S01]  /*17b60*/  STL.64 [R1+0x350], R12 ;  /* 0x0003500c01007387 */ /* 0x0001e20000100a00 */
[----:B------:R-:W-:-:S03]  /*17b70*/  IMAD.WIDE R28, R26, 0x2, R14 ;  /* 0x000000021a1c7825 */ /* 0x000fc600078e020e */
[----:B------:R-:W4:Y:S04]  /*17b80*/  LDL R7, [R1+0x574] ;  /* 0x0005740001077983 */ /* 0x000f280000100800 */
[----:B------:R1:W-:Y:S01]  /*17b90*/  STL.64 [R1+0x368], R10 ;  /* 0x0003680a01007387 */ /* 0x0003e20000100a00 */
[----:B0-----:R-:W-:-:S03]  /*17ba0*/  IMAD.WIDE R12, R27, 0x2, R14 ;  /* 0x000000021b0c7825 */ /* 0x001fc600078e020e */
[----:B------:R-:W-:Y:S04]  /*17bb0*/  STL.64 [R1+0x378], R28 ;  /* 0x0003781c01007387 */ /* 0x000fe80000100a00 */
[----:B------:R0:W-:Y:S01]  /*17bc0*/  STL.64 [R1+0x390], R12 ;  /* 0x0003900c01007387 */ /* 0x0001e20000100a00 */
[----:B-1----:R-:W-:-:S03]  /*17bd0*/  IMAD.WIDE R10, R2, 0x2, R14 ;  /* 0x00000002020a7825 */ /* 0x002fc600078e020e */
[----:B------:R-:W4:Y:S01]  /*17be0*/  LDL R17, [R1+0x580] ;  /* 0x0005800001117983 */ /* 0x000f220000100800 */
[----:B------:R-:W-:-:S03]  /*17bf0*/  IMAD.WIDE R2, R3, 0x2, R14 ;  /* 0x0000000203027825 */ /* 0x000fc600078e020e */
[----:B------:R1:W-:Y:S04]  /*17c00*/  STL.64 [R1+0x3a0], R10 ;  /* 0x0003a00a01007387 */ /* 0x0003e80000100a00 */
[----:B0-----:R-:W4:Y:S04]  /*17c10*/  LDL R12, [R1+0x584] ;  /* 0x00058400010c7983 */ /* 0x001f280000100800 */
[----:B------:R0:W-:Y:S04]  /*17c20*/  STL.64 [R1+0x3b8], R2 ;  /* 0x0003b80201007387 */ /* 0x0001e80000100a00 */
[----:B------:R-:W4:Y:S04]  /*17c30*/  LDL R13, [R1+0x58c] ;  /* 0x00058c00010d7983 */ /* 0x000f280000100800 */
[----:B-1----:R-:W4:Y:S04]  /*17c40*/  LDL R10, [R1+0x598] ;  /* 0x00059800010a7983 */ /* 0x002f280000100800 */
[----:B------:R-:W4:Y:S04]  /*17c50*/  LDL R11, [R1+0x59c] ;  /* 0x00059c00010b7983 */ /* 0x000f280000100800 */
[----:B------:R-:W4:Y:S04]  /*17c60*/  LDL R28, [R1+0x5a8] ;  /* 0x0005a800011c7983 */ /* 0x000f280000100800 */
[----:B------:R-:W4:Y:S04]  /*17c70*/  LDL R29, [R1+0x5ac] ;  /* 0x0005ac00011d7983 */ /* 0x000f280000100800 */
[----:B------:R-:W4:Y:S04]  /*17c80*/  LDL R26, [R1+0x5b8] ;  /* 0x0005b800011a7983 */ /* 0x000f280000100800 */
[----:B------:R-:W4:Y:S04]  /*17c90*/  LDL R27, [R1+0x5bc] ;  /* 0x0005bc00011b7983 */ /* 0x000f280000100800 */
[----:B0-----:R-:W4:Y:S04]  /*17ca0*/  LDL R2, [R1+0x5c8] ;  /* 0x0005c80001027983 */ /* 0x001f280000100800 */
[----:B------:R-:W4:Y:S01]  /*17cb0*/  LDL R3, [R1+0x5cc] ;  /* 0x0005cc0001037983 */ /* 0x000f220000100800 */
[----:B--2---:R-:W-:-:S05]  /*17cc0*/  IMAD.WIDE R24, R25, 0x2, R14 ;  /* 0x0000000219187825 */ /* 0x004fca00078e020e */
[----:B------:R3:W-:Y:S02]  /*17cd0*/  STL.64 [R1+0x3c8], R24 ;  /* 0x0003c81801007387 */ /* 0x0007e40000100a00 */
[----:B---3--:R-:W-:-:S05]  /*17ce0*/  IMAD.WIDE R24, R22, 0x2, R14 ;  /* 0x0000000216187825 */ /* 0x008fca00078e020e */
[----:B------:R0:W-:Y:S02]  /*17cf0*/  STL.64 [R1+0x3e0], R24 ;  /* 0x0003e01801007387 */ /* 0x0001e40000100a00 */
[----:B0-----:R-:W-:-:S04]  /*17d00*/  IMAD.WIDE R24, R23, 0x2, R14 ;  /* 0x0000000217187825 */ /* 0x001fc800078e020e */
[--C-:B------:R-:W-:Y:S01]  /*17d10*/  IMAD.WIDE R22, R20, 0x2, R14.reuse ;  /* 0x0000000214167825 */ /* 0x100fe200078e020e */
[----:B------:R0:W-:Y:S04]  /*17d20*/  STL.64 [R1+0x3f8], R24 ;  /* 0x0003f81801007387 */ /* 0x0001e80000100a00 */
[----:B------:R1:W-:Y:S01]  /*17d30*/  STL.64 [R1+0x408], R22 ;  /* 0x0004081601007387 */ /* 0x0003e20000100a00 */
[----:B0-----:R-:W-:-:S04]  /*17d40*/  IMAD.WIDE R24, R21, 0x2, R14 ;  /* 0x0000000215187825 */ /* 0x001fc800078e020e */
[--C-:B-1----:R-:W-:Y:S01]  /*17d50*/  IMAD.WIDE R22, R18, 0x2, R14.reuse ;  /* 0x0000000212167825 */ /* 0x102fe200078e020e */
[----:B------:R-:W-:Y:S03]  /*17d60*/  STL.64 [R1+0x420], R24 ;  /* 0x0004201801007387 */ /* 0x000fe60000100a00 */
[--C-:B------:R-:W-:Y:S01]  /*17d70*/  IMAD.WIDE R20, R19, 0x2, R14.reuse ;  /* 0x0000000213147825 */ /* 0x100fe200078e020e */
[----:B------:R0:W-:Y:S03]  /*17d80*/  STL.64 [R1+0x430], R22 ;  /* 0x0004301601007387 */ /* 0x0001e60000100a00 */
[--C-:B------:R-:W-:Y:S01]  /*17d90*/  IMAD.WIDE R18, R16, 0x2, R14.reuse ;  /* 0x0000000210127825 */ /* 0x100fe200078e020e */
[----:B------:R1:W-:Y:S04]  /*17da0*/  STL.64 [R1+0x448], R20 ;  /* 0x0004481401007387 */ /* 0x0003e80000100a00 */
[----:B------:R4:W-:Y:S01]  /*17db0*/  STL.64 [R1+0x458], R18 ;  /* 0x0004581201007387 */ /* 0x0009e20000100a00 */
[----:B0-----:R-:W-:-:S04]  /*17dc0*/  IMAD.WIDE R22, R8, 0x2, R14 ;  /* 0x0000000208167825 */ /* 0x001fc800078e020e */
[--C-:B-1----:R-:W-:Y:S01]  /*17dd0*/  IMAD.WIDE R20, R9, 0x2, R14.reuse ;  /* 0x0000000209147825 */ /* 0x102fe200078e020e */
[----:B------:R-:W-:Y:S03]  /*17de0*/  STL.64 [R1+0x470], R22 ;  /* 0x0004701601007387 */ /* 0x000fe60000100a00 */
[--C-:B----4-:R-:W-:Y:S01]  /*17df0*/  IMAD.WIDE R18, R5, 0x2, R14.reuse ;  /* 0x0000000205127825 */ /* 0x110fe200078e020e */
[----:B------:R-:W-:Y:S04]  /*17e00*/  STL.64 [R1+0x488], R20 ;  /* 0x0004881401007387 */ /* 0x000fe80000100a00 */
[----:B------:R-:W2:Y:S01]  /*17e10*/  LDL R5, [R1+0x5d8] ;  /* 0x0005d80001057983 */ /* 0x000ea20000100800 */
[----:B------:R-:W-:-:S03]  /*17e20*/  IMAD.WIDE R8, R4, 0x2, R14 ;  /* 0x0000000204087825 */ /* 0x000fc600078e020e */
[----:B------:R0:W-:Y:S04]  /*17e30*/  STL.64 [R1+0x498], R18 ;  /* 0x0004981201007387 */ /* 0x0001e80000100a00 */
[----:B------:R-:W3:Y:S04]  /*17e40*/  LDL R4, [R1+0x5dc] ;  /* 0x0005dc0001047983 */ /* 0x000ee80000100800 */
[----:B------:R1:W-:Y:S01]  /*17e50*/  STL.64 [R1+0x4b0], R8 ;  /* 0x0004b00801007387 */ /* 0x0003e20000100a00 */
[----:B0-----:R-:W-:-:S04]  /*17e60*/  IMAD.WIDE R18, R6, 0x2, R14 ;  /* 0x0000000206127825 */ /* 0x001fc800078e020e */
[--C-:B------:R-:W-:Y:S01]  /*17e70*/  IMAD.WIDE R6, R7, 0x2, R14.reuse ;  /* 0x0000000207067825 */ /* 0x100fe200078e020e */
[----:B-1----:R-:W4:Y:S04]  /*17e80*/  LDL R8, [R1+0x5e8] ;  /* 0x0005e80001087983 */ /* 0x002f280000100800 */
[----:B------:R0:W-:Y:S04]  /*17e90*/  STL.64 [R1+0x4c0], R18 ;  /* 0x0004c01201007387 */ /* 0x0001e80000100a00 */
[----:B------:R-:W4:Y:S04]  /*17ea0*/  LDL R9, [R1+0x5f8] ;  /* 0x0005f80001097983 */ /* 0x000f280000100800 */
[----:B------:R1:W-:Y:S01]  /*17eb0*/  STL.64 [R1+0x4d8], R6 ;  /* 0x0004d80601007387 */ /* 0x0003e20000100a00 */
[----:B0-----:R-:W-:-:S04]  /*17ec0*/  IMAD.WIDE R18, R17, 0x2, R14 ;  /* 0x0000000211127825 */ /* 0x001fc800078e020e */
[--C-:B------:R-:W-:Y:S01]  /*17ed0*/  IMAD.WIDE R16, R12, 0x2, R14.reuse ;  /* 0x000000020c107825 */ /* 0x100fe200078e020e */
[----:B-1----:R-:W4:Y:S03]  /*17ee0*/  LDL R6, [R1+0x600] ;  /* 0x0006000001067983 */ /* 0x002f260000100800 */
[--C-:B------:R-:W-:Y:S01]  /*17ef0*/  IMAD.WIDE R12, R13, 0x2, R14.reuse ;  /* 0x000000020d0c7825 */ /* 0x100fe200078e020e */
[----:B------:R-:W4:Y:S04]  /*17f00*/  LDL R7, [R1+0x610] ;  /* 0x0006100001077983 */ /* 0x000f280000100800 */
[----:B------:R0:W-:Y:S04]  /*17f10*/  STL.64 [R1+0x4e8], R18 ;  /* 0x0004e81201007387 */ /* 0x0001e80000100a00 */
        /* <DEDUP_REMOVED lines=12> */
[----:B------:R0:W-:Y:S03]  /*17fe0*/  STL.64 [R1+0x578], R16 ;  /* 0x0005781001007387 */ /* 0x0001e60000100a00 */
[--C-:B------:R-:W-:Y:S01]  /*17ff0*/  IMAD.WIDE R10, R2, 0x2, R14.reuse ;  /* 0x00000002020a7825 */ /* 0x100fe200078e020e */
[----:B------:R-:W-:Y:S04]  /*18000*/  STL.64 [R1+0x590], R12 ;  /* 0x0005900c01007387 */ /* 0x000fe80000100a00 */
[----:B------:R-:W4:Y:S01]  /*18010*/  LDL R25, [R1+0x618] ;  /* 0x0006180001197983 */ /* 0x000f220000100800 */
[----:B------:R-:W-:-:S03]  /*18020*/  IMAD.WIDE R2, R3, 0x2, R14 ;  /* 0x0000000203027825 */ /* 0x000fc600078e020e */
[----:B------:R-:W-:Y:S04]  /*18030*/  STL.64 [R1+0x5a0], R10 ;  /* 0x0005a00a01007387 */ /* 0x000fe80000100a00 */
[----:B------:R-:W4:Y:S04]  /*18040*/  LDL R22, [R1+0x628] ;  /* 0x0006280001167983 */ /* 0x000f280000100800 */
[----:B------:R1:W-:Y:S04]  /*18050*/  STL.64 [R1+0x5b0], R2 ;  /* 0x0005b00201007387 */ /* 0x0003e80000100a00 */
[----:B------:R-:W4:Y:S04]  /*18060*/  LDL R23, [R1+0x630] ;  /* 0x0006300001177983 */ /* 0x000f280000100800 */
[----:B------:R-:W4:Y:S04]  /*18070*/  LDL R20, [R1+0x640] ;  /* 0x0006400001147983 */ /* 0x000f280000100800 */
[----:B------:R-:W4:Y:S04]  /*18080*/  LDL R21, [R1+0x648] ;  /* 0x0006480001157983 */ /* 0x000f280000100800 */
[----:B------:R-:W4:Y:S04]  /*18090*/  LDL R18, [R1+0x658] ;  /* 0x0006580001127983 */ /* 0x000f280000100800 */
[----:B------:R-:W4:Y:S04]  /*180a0*/  LDL R19, [R1+0x668] ;  /* 0x0006680001137983 */ /* 0x000f280000100800 */
[----:B0-----:R-:W4:Y:S04]  /*180b0*/  LDL R16, [R1+0x670] ;  /* 0x0006700001107983 */ /* 0x001f280000100800 */
[----:B------:R-:W4:Y:S04]  /*180c0*/  LDL R26, [R1+0x680] ;  /* 0x00068000011a7983 */ /* 0x000f280000100800 */
[----:B------:R-:W4:Y:S04]  /*180d0*/  LDL R27, [R1+0x698] ;  /* 0x00069800011b7983 */ /* 0x000f280000100800 */
[----:B-1----:R-:W4:Y:S04]  /*180e0*/  LDL R2, [R1+0x6a8] ;  /* 0x0006a80001027983 */ /* 0x002f280000100800 */
[----:B------:R-:W4:Y:S01]  /*180f0*/  LDL R3, [R1+0x6b0] ;  /* 0x0006b00001037983 */ /* 0x000f220000100800 */
[----:B--2---:R-:W-:-:S03]  /*18100*/  IMAD.WIDE R12, R5, 0x2, R14 ;  /* 0x00000002050c7825 */ /* 0x004fc600078e020e */
[----:B------:R-:W2:Y:S04]  /*18110*/  LDL R5, [R1+0x6c0] ;  /* 0x0006c00001057983 */ /* 0x000ea80000100800 */
[----:B------:R4:W-:Y:S01]  /*18120*/  STL.64 [R1+0x5c0], R12 ;  /* 0x0005c00c01007387 */ /* 0x0009e20000100a00 */
[----:B---3--:R-:W-:-:S03]  /*18130*/  IMAD.WIDE R10, R4, 0x2, R14 ;  /* 0x00000002040a7825 */ /* 0x008fc600078e020e */
[----:B------:R-:W3:Y:S04]  /*18140*/  LDL R4, [R1+0x6c8] ;  /* 0x0006c80001047983 */ /* 0x000ee80000100800 */
[----:B------:R0:W-:Y:S01]  /*18150*/  STL.64 [R1+0x5d0], R10 ;  /* 0x0005d00a01007387 */ /* 0x0001e20000100a00 */
[----:B----4-:R-:W-:-:S04]  /*18160*/  IMAD.WIDE R12, R8, 0x2, R14 ;  /* 0x00000002080c7825 */ /* 0x010fc800078e020e */
[--C-:B0-----:R-:W-:Y:S01]  /*18170*/  IMAD.WIDE R10, R9, 0x2, R14.reuse ;  /* 0x00000002090a7825 */ /* 0x101fe200078e020e */
[----:B------:R0:W-:Y:S04]  /*18180*/  STL.64 [R1+0x5e0], R12 ;  /* 0x0005e00c01007387 */ /* 0x0001e80000100a00 */
[----:B------:R1:W-:Y:S04]  /*18190*/  STL.64 [R1+0x5f0], R10 ;  /* 0x0005f00a01007387 */ /* 0x0003e80000100a00 */
[----:B------:R-:W4:Y:S01]  /*181a0*/  LDL R17, [R1+0x6d8] ;  /* 0x0006d80001117983 */ /* 0x000f220000100800 */
[----:B------:R-:W-:-:S04]  /*181b0*/  IMAD.WIDE R8, R6, 0x2, R14 ;  /* 0x0000000206087825 */ /* 0x000fc800078e020e */
[--C-:B------:R-:W-:Y:S01]  /*181c0*/  IMAD.WIDE R6, R7, 0x2, R14.reuse ;  /* 0x0000000207067825 */ /* 0x100fe200078e020e */
        /* <DEDUP_REMOVED lines=12> */
[----:B------:R-:W-:-:S05]  /*18290*/  IMAD.WIDE R24, R25, 0x2, R14 ;  /* 0x0000000219187825 */ /* 0x000fca00078e020e */
[----:B------:R0:W-:Y:S02]  /*182a0*/  STL.64 [R1+0x638], R24 ;  /* 0x0006381801007387 */ /* 0x0001e40000100a00 */
[----:B0-----:R-:W-:-:S05]  /*182b0*/  IMAD.WIDE R24, R22, 0x2, R14 ;  /* 0x0000000216187825 */ /* 0x001fca00078e020e */
[----:B------:R0:W-:Y:S02]  /*182c0*/  STL.64 [R1+0x650], R24 ;  /* 0x0006501801007387 */ /* 0x0001e40000100a00 */
[----:B0-----:R-:W-:-:S04]  /*182d0*/  IMAD.WIDE R24, R23, 0x2, R14 ;  /* 0x0000000217187825 */ /* 0x001fc800078e020e */
        /* <DEDUP_REMOVED lines=17> */
[----:B------:R-:W4:Y:S04]  /*183f0*/  LDL R2, [R1+0x758] ;  /* 0x0007580001027983 */ /* 0x000f280000100800 */
[----:B------:R-:W-:Y:S04]  /*18400*/  STL.64 [R1+0x730], R20 ;  /* 0x0007301401007387 */ /* 0x000fe80000100a00 */
[----:B------:R-:W4:Y:S04]  /*18410*/  LDL R3, [R1+0x768] ;  /* 0x0007680001037983 */ /* 0x000f280000100800 */
[----:B------:R2:W-:Y:S04]  /*18420*/  STL.64 [R1+0x748], R18 ;  /* 0x0007481201007387 */ /* 0x0005e80000100a00 */
[----:B------:R-:W4:Y:S01]  /*18430*/  LDL R26, [R1+0x778] ;  /* 0x00077800011a7983 */ /* 0x000f220000100800 */
[----:B--2---:R-:W-:-:S05]  /*18440*/  IMAD.WIDE R18, R5, 0x2, R14 ;  /* 0x0000000205127825 */ /* 0x004fca00078e020e */
[----:B------:R-:W-:Y:S01]  /*18450*/  STL.64 [R1+0x760], R18 ;  /* 0x0007601201007387 */ /* 0x000fe20000100a00 */
[----:B---3--:R-:W-:-:S03]  /*18460*/  IMAD.WIDE R4, R4, 0x2, R14 ;  /* 0x0000000204047825 */ /* 0x008fc600078e020e */
[----:B------:R-:W2:Y:S04]  /*18470*/  LDL R27, [R1+0x780] ;  /* 0x00078000011b7983 */ /* 0x000ea80000100800 */
[----:B------:R0:W-:Y:S04]  /*18480*/  STL.64 [R1+0x770], R4 ;  /* 0x0007700401007387 */ /* 0x0001e80000100a00 */
[----:B0-----:R-:W3:Y:S04]  /*18490*/  LDL R5, [R1+0x790] ;  /* 0x0007900001057983 */ /* 0x001ee80000100800 */
[----:B------:R-:W3:Y:S01]  /*184a0*/  LDL R4, [R1+0x798] ;  /* 0x0007980001047983 */ /* 0x000ee20000100800 */
[----:B----4-:R-:W-:-:S05]  /*184b0*/  IMAD.WIDE R16, R17, 0x2, R14 ;  /* 0x0000000211107825 */ /* 0x010fca00078e020e */
[----:B------:R0:W-:Y:S01]  /*184c0*/  STL.64 [R1+0x788], R16 ;  /* 0x0007881001007387 */ /* 0x0001e20000100a00 */
[----:B------:R-:W-:-:S04]  /*184d0*/  IMAD.WIDE R20, R12, 0x2, R14 ;  /* 0x000000020c147825 */ /* 0x000fc800078e020e */
[--C-:B------:R-:W-:Y:S01]  /*184e0*/  IMAD.WIDE R18, R13, 0x2, R14.reuse ;  /* 0x000000020d127825 */ /* 0x100fe200078e020e */
[----:B------:R-:W-:Y:S03]  /*184f0*/  STL.64 [R1+0x7a0], R20 ;  /* 0x0007a01401007387 */ /* 0x000fe60000100a00 */
[--C-:B0-----:R-:W-:Y:S01]  /*18500*/  IMAD.WIDE R16, R10, 0x2, R14.reuse ;  /* 0x000000020a107825 */ /* 0x101fe200078e020e */
        /* <DEDUP_REMOVED lines=9> */
[--C-:B----4-:R-:W-:Y:S01]  /*185a0*/  IMAD.WIDE R10, R9, 0x2, R14.reuse ;  /* 0x00000002090a7825 */ /* 0x110fe200078e020e */
[----:B------:R-:W-:Y:S03]  /*185b0*/  STL.64 [R1+0x830], R12 ;  /* 0x0008300c01007387 */ /* 0x000fe60000100a00 */
[--C-:B------:R-:W-:Y:S01]  /*185c0*/  IMAD.WIDE R8, R6, 0x2, R14.reuse ;  /* 0x0000000206087825 */ /* 0x100fe200078e020e */
[----:B------:R-:W-:Y:S04]  /*185d0*/  STL.64 [R1+0x848], R10 ;  /* 0x0008480a01007387 */ /* 0x000fe80000100a00 */
[----:B------:R-:W4:Y:S01]  /*185e0*/  LDL R25, [R1+0x7a8] ;  /* 0x0007a80001197983 */ /* 0x000f220000100800 */
[----:B------:R-:W-:-:S03]  /*185f0*/  IMAD.WIDE R6, R7, 0x2, R14 ;  /* 0x0000000207067825 */ /* 0x000fc600078e020e */
[----:B------:R1:W-:Y:S04]  /*18600*/  STL.64 [R1+0x860], R8 ;  /* 0x0008600801007387 */ /* 0x0003e80000100a00 */
        /* <DEDUP_REMOVED lines=8> */
[----:B-1----:R-:W4:Y:S04]  /*18690*/  LDL R8, [R1+0x808] ;  /* 0x0008080001087983 */ /* 0x002f280000100800 */
[----:B------:R-:W4:Y:S04]  /*186a0*/  LDL R9, [R1+0x810] ;  /* 0x0008100001097983 */ /* 0x000f280000100800 */
[----:B------:R-:W4:Y:S04]  /*186b0*/  LDL R6, [R1+0x820] ;  /* 0x0008200001067983 */ /* 0x000f280000100800 */
[----:B------:R-:W4:Y:S01]  /*186c0*/  LDL R7, [R1+0x828] ;  /* 0x0008280001077983 */ /* 0x000f220000100800 */
[----:B------:R-:W-:-:S03]  /*186d0*/  IMAD.WIDE R12, R2, 0x2, R14 ;  /* 0x00000002020c7825 */ /* 0x000fc600078e020e */
[----:B------:R-:W4:Y:S01]  /*186e0*/  LDL R2, [R1+0x838] ;  /* 0x0008380001027983 */ /* 0x000f220000100800 */
[----:B------:R-:W-:-:S03]  /*186f0*/  IMAD.WIDE R10, R3, 0x2, R14 ;  /* 0x00000002030a7825 */ /* 0x000fc600078e020e */
[----:B------:R2:W-:Y:S04]  /*18700*/  STL.64 [R1+0x898], R12 ;  /* 0x0008980c01007387 */ /* 0x0005e80000100a00 */
[----:B------:R-:W4:Y:S01]  /*18710*/  LDL R3, [R1+0x840] ;  /* 0x0008400001037983 */ /* 0x000f220000100800 */
[----:B------:R-:W-:-:S03]  /*18720*/  IMAD.WIDE R28, R26, 0x2, R14 ;  /* 0x000000021a1c7825 */ /* 0x000fc600078e020e */
[----:B------:R3:W-:Y:S04]  /*18730*/  STL.64 [R1+0x8b0], R10 ;  /* 0x0008b00a01007387 */ /* 0x0007e80000100a00 */
[----:B------:R-:W-:Y:S01]  /*18740*/  STL.64 [R1+0x8c8], R28 ;  /* 0x0008c81c01007387 */ /* 0x000fe20000100a00 */
[----:B--2---:R-:W-:-:S05]  /*18750*/  IMAD.WIDE R12, R27, 0x2, R14 ;  /* 0x000000021b0c7825 */ /* 0x004fca00078e020e */
[----:B------:R0:W-:Y:S04]  /*18760*/  STL.64 [R1+0x8e0], R12 ;  /* 0x0008e00c01007387 */ /* 0x0001e80000100a00 */
[----:B------:R-:W2:Y:S01]  /*18770*/  LDL R17, [R1+0x850] ;  /* 0x0008500001117983 */ /* 0x000ea20000100800 */
[----:B---3--:R-:W-:-:S04]  /*18780*/  IMAD.WIDE R10, R5, 0x2, R14 ;  /* 0x00000002050a7825 */ /* 0x008fc800078e020e */
[--C-:B------:R-:W-:Y:S01]  /*18790*/  IMAD.WIDE R4, R4, 0x2, R14.reuse ;  /* 0x0000000204047825 */ /* 0x100fe200078e020e */
[----:B------:R1:W-:Y:S04]  /*187a0*/  STL.64 [R1+0x8f8], R10 ;  /* 0x0008f80a01007387 */ /* 0x0003e80000100a00 */
[----:B0-----:R-:W3:Y:S04]  /*187b0*/  LDL R12, [R1+0x858] ;  /* 0x00085800010c7983 */ /* 0x001ee80000100800 */
[----:B------:R0:W-:Y:S04]  /*187c0*/  STL.64 [R1+0x910], R4 ;  /* 0x0009100401007387 */ /* 0x0001e80000100a00 */
[----:B------:R-:W3:Y:S04]  /*187d0*/  LDL R13, [R1+0x868] ;  /* 0x00086800010d7983 */ /* 0x000ee80000100800 */
[----:B-1----:R-:W3:Y:S04]  /*187e0*/  LDL R10, [R1+0x878] ;  /* 0x00087800010a7983 */ /* 0x002ee80000100800 */
[----:B------:R-:W3:Y:S04]  /*187f0*/  LDL R11, [R1+0x884] ;  /* 0x00088400010b7983 */ /* 0x000ee80000100800 */
[----:B------:R-:W3:Y:S04]  /*18800*/  LDL R28, [R1+0x8a0] ;  /* 0x0008a000011c7983 */ /* 0x000ee80000100800 */
[----:B------:R-:W3:Y:S04]  /*18810*/  LDL R29, [R1+0x8a8] ;  /* 0x0008a800011d7983 */ /* 0x000ee80000100800 */
[----:B------:R-:W3:Y:S04]  /*18820*/  LDL R26, [R1+0x8b8] ;  /* 0x0008b800011a7983 */ /* 0x000ee80000100800 */
[----:B------:R-:W3:Y:S04]  /*18830*/  LDL R27, [R1+0x8c0] ;  /* 0x0008c000011b7983 */ /* 0x000ee80000100800 */
[----:B0-----:R-:W3:Y:S04]  /*18840*/  LDL R5, [R1+0x8d0] ;  /* 0x0008d00001057983 */ /* 0x001ee80000100800 */
[----:B------:R-:W3:Y:S01]  /*18850*/  LDL R4, [R1+0x8d8] ;  /* 0x0008d80001047983 */ /* 0x000ee20000100800 */
[----:B----4-:R-:W-:-:S05]  /*18860*/  IMAD.WIDE R24, R25, 0x2, R14 ;  /* 0x0000000219187825 */ /* 0x010fca00078e020e */
[----:B------:R0:W-:Y:S02]  /*18870*/  STL.64 [R1+0x928], R24 ;  /* 0x0009281801007387 */ /* 0x0001e40000100a00 */
[----:B0-----:R-:W-:-:S05]  /*18880*/  IMAD.WIDE R24, R22, 0x2, R14 ;  /* 0x0000000216187825 */ /* 0x001fca00078e020e */
[----:B------:R0:W-:Y:S02]  /*18890*/  STL.64 [R1+0x940], R24 ;  /* 0x0009401801007387 */ /* 0x0001e40000100a00 */
[----:B0-----:R-:W-:-:S04]  /*188a0*/  IMAD.WIDE R24, R23, 0x2, R14 ;  /* 0x0000000217187825 */ /* 0x001fc800078e020e */
[--C-:B------:R-:W-:Y:S01]  /*188b0*/  IMAD.WIDE R22, R20, 0x2, R14.reuse ;  /* 0x0000000214167825 */ /* 0x100fe200078e020e */
[----:B------:R0:W-:Y:S04]  /*188c0*/  STL.64 [R1+0x958], R24 ;  /* 0x0009581801007387 */ /* 0x0001e80000100a00 */
[----:B------:R1:W-:Y:S01]  /*188d0*/  STL.64 [R1+0x970], R22 ;  /* 0x0009701601007387 */ /* 0x0003e20000100a00 */
[----:B0-----:R-:W-:-:S04]  /*188e0*/  IMAD.WIDE R24, R21, 0x2, R14 ;  /* 0x0000000215187825 */ /* 0x001fc800078e020e */
[--C-:B------:R-:W-:Y:S01]  /*188f0*/  IMAD.WIDE R20, R18, 0x2, R14.reuse ;  /* 0x0000000212147825 */ /* 0x100fe200078e020e */
[----:B------:R-:W-:Y:S03]  /*18900*/  STL.64 [R1+0x980], R24 ;  /* 0x0009801801007387 */ /* 0x000fe60000100a00 */
[--C-:B-1----:R-:W-:Y:S01]  /*18910*/  IMAD.WIDE R22, R19, 0x2, R14.reuse ;  /* 0x0000000213167825 */ /* 0x102fe200078e020e */
[----:B------:R0:W-:Y:S03]  /*18920*/  STL.64 [R1+0x998], R20 ;  /* 0x0009981401007387 */ /* 0x0001e60000100a00 */
[--C-:B------:R-:W-:Y:S01]  /*18930*/  IMAD.WIDE R18, R16, 0x2, R14.reuse ;  /* 0x0000000210127825 */ /* 0x100fe200078e020e */
[----:B------:R-:W-:Y:S04]  /*18940*/  STL.64 [R1+0x9b0], R22 ;  /* 0x0009b01601007387 */ /* 0x000fe80000100a00 */
[----:B------:R1:W-:Y:S01]  /*18950*/  STL.64 [R1+0x9c8], R18 ;  /* 0x0009c81201007387 */ /* 0x0003e20000100a00 */
[----:B0-----:R-:W-:-:S04]  /*18960*/  IMAD.WIDE R20, R8, 0x2, R14 ;  /* 0x0000000208147825 */ /* 0x001fc800078e020e */
[--C-:B------:R-:W-:Y:S01]  /*18970*/  IMAD.WIDE R8, R9, 0x2, R14.reuse ;  /* 0x0000000209087825 */ /* 0x100fe200078e020e */
[----:B------:R-:W-:Y:S03]  /*18980*/  STL.64 [R1+0x9e0], R20 ;  /* 0x0009e01401007387 */ /* 0x000fe60000100a00 */
[--C-:B-1----:R-:W-:Y:S01]  /*18990*/  IMAD.WIDE R18, R6, 0x2, R14.reuse ;  /* 0x0000000206127825 */ /* 0x102fe200078e020e */
[----:B------:R0:W-:Y:S03]  /*189a0*/  STL.64 [R1+0x9f8], R8 ;  /* 0x0009f80801007387 */ /* 0x0001e60000100a00 */
[--C-:B------:R-:W-:Y:S01]  /*189b0*/  IMAD.WIDE R6, R7, 0x2, R14.reuse ;  /* 0x0000000207067825 */ /* 0x100fe200078e020e */
[----:B0-----:R-:W4:Y:S04]  /*189c0*/  LDL R8, [R1+0x8e8] ;  /* 0x0008e80001087983 */ /* 0x001f280000100800 */
[----:B------:R0:W-:Y:S04]  /*189d0*/  STL.64 [R1+0xa10], R18 ;  /* 0x000a101201007387 */ /* 0x0001e80000100a00 */
[----:B------:R-:W4:Y:S04]  /*189e0*/  LDL R9, [R1+0x8f0] ;  /* 0x0008f00001097983 */ /* 0x000f280000100800 */
[----:B------:R1:W-:Y:S01]  /*189f0*/  STL.64 [R1+0xa28], R6 ;  /* 0x000a280601007387 */ /* 0x0003e20000100a00 */
[----:B0-----:R-:W-:-:S04]  /*18a00*/  IMAD.WIDE R18, R2, 0x2, R14 ;  /* 0x0000000202127825 */ /* 0x001fc800078e020e */
[--C-:B------:R-:W-:Y:S01]  /*18a10*/  IMAD.WIDE R2, R3, 0x2, R14.reuse ;  /* 0x0000000203027825 */ /* 0x100fe200078e020e */
[----:B-1----:R-:W4:Y:S04]  /*18a20*/  LDL R6, [R1+0x900] ;  /* 0x0009000001067983 */ /* 0x002f280000100800 */
[----:B------:R-:W-:Y:S04]  /*18a30*/  STL.64 [R1+0xa40], R18 ;  /* 0x000a401201007387 */ /* 0x000fe80000100a00 */
[----:B------:R-:W4:Y:S04]  /*18a40*/  LDL R7, [R1+0x908] ;  /* 0x0009080001077983 */ /* 0x000f280000100800 */
[----:B------:R0:W-:Y:S04]  /*18a50*/  STL.64 [R1+0xa58], R2 ;  /* 0x000a580201007387 */ /* 0x0001e80000100a00 */
[----:B0-----:R-:W4:Y:S04]  /*18a60*/  LDL R2, [R1+0x918] ;  /* 0x0009180001027983 */ /* 0x001f280000100800 */
[----:B------:R-:W4:Y:S01]  /*18a70*/  LDL R3, [R1+0x920] ;  /* 0x0009200001037983 */ /* 0x000f220000100800 */
[----:B--2---:R-:W-:-:S05]  /*18a80*/  IMAD.WIDE R18, R17, 0x2, R14 ;  /* 0x0000000211127825 */ /* 0x004fca00078e020e */
[----:B------:R0:W-:Y:S01]  /*18a90*/  STL.64 [R1+0xa70], R18 ;  /* 0x000a701201007387 */ /* 0x0001e20000100a00 */
[----:B---3--:R-:W-:-:S04]  /*18aa0*/  IMAD.WIDE R16, R12, 0x2, R14 ;  /* 0x000000020c107825 */ /* 0x008fc800078e020e */
[--C-:B------:R-:W-:Y:S01]  /*18ab0*/  IMAD.WIDE R12, R13, 0x2, R14.reuse ;  /* 0x000000020d0c7825 */ /* 0x100fe200078e020e */
[----:B------:R1:W-:Y:S03]  /*18ac0*/  STL.64 [R1+0xa80], R16 ;  /* 0x000a801001007387 */ /* 0x0003e60000100a00 */
[--C-:B0-----:R-:W-:Y:S01]  /*18ad0*/  IMAD.WIDE R18, R10, 0x2, R14.reuse ;  /* 0x000000020a127825 */ /* 0x101fe200078e020e */
[----:B------:R0:W-:Y:S04]  /*18ae0*/  STL.64 [R1+0xa88], R12 ;  /* 0x000a880c01007387 */ /* 0x0001e80000100a00 */
[----:B------:R-:W-:Y:S01]  /*18af0*/  STL.64 [R1+0xa98], R18 ;  /* 0x000a981201007387 */ /* 0x000fe20000100a00 */
[----:B-1----:R-:W-:-:S04]  /*18b00*/  IMAD.WIDE R16, R11, 0x2, R14 ;  /* 0x000000020b107825 */ /* 0x002fc800078e020e */
[--C-:B0-----:R-:W-:Y:S01]  /*18b10*/  IMAD.WIDE R12, R28, 0x2, R14.reuse ;  /* 0x000000021c0c7825 */ /* 0x101fe200078e020e */
[----:B------:R0:W-:Y:S03]  /*18b20*/  STL.64 [R1+0x10c0], R16 ;  /* 0x0010c01001007387 */ /* 0x0001e60000100a00 */
[--C-:B------:R-:W-:Y:S01]  /*18b30*/  IMAD.WIDE R10, R29, 0x2, R14.reuse ;  /* 0x000000021d0a7825 */ /* 0x100fe200078e020e */
[----:B------:R1:W-:Y:S04]  /*18b40*/  STL.64 [R1+0x10d0], R12 ;  /* 0x0010d00c01007387 */ /* 0x0003e80000100a00 */
[----:B------:R2:W-:Y:S01]  /*18b50*/  STL.64 [R1+0x10e0], R10 ;  /* 0x0010e00a01007387 */ /* 0x0005e20000100a00 */
[----:B0-----:R-:W-:-:S04]  /*18b60*/  IMAD.WIDE R16, R26, 0x2, R14 ;  /* 0x000000021a107825 */ /* 0x001fc800078e020e */
[--C-:B-1----:R-:W-:Y:S01]  /*18b70*/  IMAD.WIDE R12, R27, 0x2, R14.reuse ;  /* 0x000000021b0c7825 */ /* 0x102fe200078e020e */
[----:B------:R0:W-:Y:S03]  /*18b80*/  STL.64 [R1+0x10f0], R16 ;  /* 0x0010f01001007387 */ /* 0x0001e60000100a00 */
[--C-:B--2---:R-:W-:Y:S01]  /*18b90*/  IMAD.WIDE R10, R5, 0x2, R14.reuse ;  /* 0x00000002050a7825 */ /* 0x104fe200078e020e */
[----:B------:R-:W-:Y:S04]  /*18ba0*/  STL.64 [R1+0x1100], R12 ;  /* 0x0011000c01007387 */ /* 0x000fe80000100a00 */
[----:B------:R-:W2:Y:S01]  /*18bb0*/  LDL R25, [R1+0x930] ;  /* 0x0009300001197983 */ /* 0x000ea20000100800 */
[----:B------:R-:W-:-:S03]  /*18bc0*/  IMAD.WIDE R4, R4, 0x2, R14 ;  /* 0x0000000204047825 */ /* 0x000fc600078e020e */
[----:B------:R-:W-:Y:S04]  /*18bd0*/  STL.64 [R1+0x1110], R10 ;  /* 0x0011100a01007387 */ /* 0x000fe80000100a00 */
        /* <DEDUP_REMOVED lines=8> */
[----:B------:R-:W3:Y:S04]  /*18c60*/  LDL R26, [R1+0x990] ;  /* 0x00099000011a7983 */ /* 0x000ee80000100800 */
[----:B------:R-:W3:Y:S04]  /*18c70*/  LDL R27, [R1+0x9a0] ;  /* 0x0009a000011b7983 */ /* 0x000ee80000100800 */
[----:B-1----:R-:W3:Y:S04]  /*18c80*/  LDL R5, [R1+0x9a8] ;  /* 0x0009a80001057983 */ /* 0x002ee80000100800 */
[----:B------:R-:W3:Y:S01]  /*18c90*/  LDL R4, [R1+0x9b8] ;  /* 0x0009b80001047983 */ /* 0x000ee20000100800 */
[----:B----4-:R-:W-:-:S03]  /*18ca0*/  IMAD.WIDE R12, R8, 0x2, R14 ;  /* 0x00000002080c7825 */ /* 0x010fc600078e020e */
[----:B------:R-:W4:Y:S01]  /*18cb0*/  LDL R8, [R1+0x9c0] ;  /* 0x0009c00001087983 */ /* 0x000f220000100800 */
[----:B------:R-:W-:-:S03]  /*18cc0*/  IMAD.WIDE R10, R9, 0x2, R14 ;  /* 0x00000002090a7825 */ /* 0x000fc600078e020e */
[----:B------:R0:W-:Y:S04]  /*18cd0*/  STL.64 [R1+0x1130], R12 ;  /* 0x0011300c01007387 */ /* 0x0001e80000100a00 */
[----:B------:R-:W4:Y:S04]  /*18ce0*/  LDL R9, [R1+0x9d0] ;  /* 0x0009d00001097983 */ /* 0x000f280000100800 */
[----:B------:R1:W-:Y:S01]  /*18cf0*/  STL.64 [R1+0x1140], R10 ;  /* 0x0011400a01007387 */ /* 0x0003e20000100a00 */
[----:B0-----:R-:W-:-:S04]  /*18d00*/  IMAD.WIDE R12, R6, 0x2, R14 ;  /* 0x00000002060c7825 */ /* 0x001fc800078e020e */
[--C-:B-1----:R-:W-:Y:S01]  /*18d10*/  IMAD.WIDE R10, R7, 0x2, R14.reuse ;  /* 0x00000002070a7825 */ /* 0x102fe200078e020e */
        /* <DEDUP_REMOVED lines=30> */
[--C-:B--2---:R-:W-:Y:S01]  /*18f00*/  IMAD.WIDE R20, R16, 0x2, R14.reuse ;  /* 0x0000000210147825 */ /* 0x104fe200078e020e */
[----:B------:R0:W-:Y:S03]  /*18f10*/  STL.64 [R1+0x11f0], R22 ;  /* 0x0011f01601007387 */ /* 0x0001e60000100a00 */
[--C-:B------:R-:W-:Y:S01]  /*18f20*/  IMAD.WIDE R18, R26, 0x2, R14.reuse ;  /* 0x000000021a127825 */ /* 0x100fe200078e020e */
[----:B------:R1:W-:Y:S04]  /*18f30*/  STL.64 [R1+0x1200], R20 ;  /* 0x0012001401007387 */ /* 0x0003e80000100a00 */
[----:B------:R2:W-:Y:S01]  /*18f40*/  STL.64 [R1+0x1210], R18 ;  /* 0x0012101201007387 */ /* 0x0005e20000100a00 */
[----:B0-----:R-:W-:-:S04]  /*18f50*/  IMAD.WIDE R22, R27, 0x2, R14 ;  /* 0x000000021b167825 */ /* 0x001fc800078e020e */
[--C-:B-1----:R-:W-:Y:S01]  /*18f60*/  IMAD.WIDE R20, R5, 0x2, R14.reuse ;  /* 0x0000000205147825 */ /* 0x102fe200078e020e */
[----:B------:R-:W-:Y:S04]  /*18f70*/  STL.64 [R1+0x1220], R22 ;  /* 0x0012201601007387 */ /* 0x000fe80000100a00 */
[----:B------:R-:W3:Y:S01]  /*18f80*/  LDL R5, [R1+0xa60] ;  /* 0x000a600001057983 */ /* 0x000ee20000100800 */
[----:B--2---:R-:W-:-:S03]  /*18f90*/  IMAD.WIDE R18, R4, 0x2, R14 ;  /* 0x0000000204127825 */ /* 0x004fc600078e020e */
[----:B------:R-:W-:Y:S04]  /*18fa0*/  STL.64 [R1+0x1230], R20 ;  /* 0x0012301401007387 */ /* 0x000fe80000100a00 */
[----:B------:R-:W2:Y:S04]  /*18fb0*/  LDL R4, [R1+0xa68] ;  /* 0x000a680001047983 */ /* 0x000ea80000100800 */
[----:B------:R4:W-:Y:S04]  /*18fc0*/  STL.64 [R1+0x1240], R18 ;  /* 0x0012401201007387 */ /* 0x0009e80000100a00 */
[----:B------:R-:W2:Y:S01]  /*18fd0*/  LDL R26, [R1+0xa78] ;  /* 0x000a7800011a7983 */ /* 0x000ea20000100800 */
[----:B----4-:R-:W-:-:S05]  /*18fe0*/  IMAD.WIDE R18, R8, 0x2, R14 ;  /* 0x0000000208127825 */ /* 0x010fca00078e020e */
[----:B------:R-:W-:Y:S04]  /*18ff0*/  STL.64 [R1+0x1250], R18 ;  /* 0x0012501201007387 */ /* 0x000fe80000100a00 */
[----:B------:R-:W4:Y:S01]  /*19000*/  LDL R27, [R1+0x588] ;  /* 0x00058800011b7983 */ /* 0x000f220000100800 */
[----:B------:R-:W-:-:S05]  /*19010*/  IMAD.WIDE R8, R9, 0x2, R14 ;  /* 0x0000000209087825 */ /* 0x000fca00078e020e */
[----:B------:R0:W-:Y:S04]  /*19020*/  STL.64 [R1+0x1260], R8 ;  /* 0x0012600801007387 */ /* 0x0001e80000100a00 */
[----:B0-----:R-:W4:Y:S04]  /*19030*/  LDL R8, [R1+0x564] ;  /* 0x0005640001087983 */ /* 0x001f280000100800 */
[----:B------:R-:W4:Y:S01]  /*19040*/  LDL R9, [R1+0x560] ;  /* 0x0005600001097983 */ /* 0x000f220000100800 */
[----:B------:R-:W-:-:S05]  /*19050*/  IMAD.WIDE R16, R17, 0x2, R14 ;  /* 0x0000000211107825 */ /* 0x000fca00078e020e */
        /* <DEDUP_REMOVED lines=33> */
[----:B---3--:R-:W-:-:S03]  /*19270*/  IMAD.WIDE R12, R5, 0x2, R14 ;  /* 0x00000002050c7825 */ /* 0x008fc600078e020e */
[----:B------:R-:W3:Y:S04]  /*19280*/  LDL R5, [R1+0x46c] ;  /* 0x00046c0001057983 */ /* 0x000ee80000100800 */
[----:B------:R4:W-:Y:S01]  /*19290*/  STL.64 [R1+0x1320], R12 ;  /* 0x0013200c01007387 */ /* 0x0009e20000100a00 */
[----:B--2---:R-:W-:-:S03]  /*192a0*/  IMAD.WIDE R10, R4, 0x2, R14 ;  /* 0x00000002040a7825 */ /* 0x004fc600078e020e */
[----:B------:R-:W2:Y:S04]  /*192b0*/  LDL R4, [R1+0x468] ;  /* 0x0004680001047983 */ /* 0x000ea80000100800 */
[----:B------:R0:W-:Y:S01]  /*192c0*/  STL.64 [R1+0x1330], R10 ;  /* 0x0013300a01007387 */ /* 0x0001e20000100a00 */
[----:B------:R-:W-:-:S05]  /*192d0*/  IMAD.WIDE R28, R26, 0x2, R14 ;  /* 0x000000021a1c7825 */ /* 0x000fca00078e020e */
[----:B------:R-:W-:Y:S01]  /*192e0*/  STL.64 [R1+0x1340], R28 ;  /* 0x0013401c01007387 */ /* 0x000fe20000100a00 */
[----:B----4-:R-:W-:-:S05]  /*192f0*/  IMAD.WIDE R12, R27, 0x2, R14 ;  /* 0x000000021b0c7825 */ /* 0x010fca00078e020e */
[----:B------:R1:W-:Y:S04]  /*19300*/  STL.64 [R1+0x1350], R12 ;  /* 0x0013500c01007387 */ /* 0x0003e80000100a00 */
[----:B------:R-:W4:Y:S01]  /*19310*/  LDL R17, [R1+0x444] ;  /* 0x0004440001117983 */ /* 0x000f220000100800 */
[----:B0-----:R-:W-:-:S04]  /*19320*/  IMAD.WIDE R10, R8, 0x2, R14 ;  /* 0x00000002080a7825 */ /* 0x001fc800078e020e */
[--C-:B------:R-:W-:Y:S01]  /*19330*/  IMAD.WIDE R8, R9, 0x2, R14.reuse ;  /* 0x0000000209087825 */ /* 0x100fe200078e020e */
[----:B------:R0:W-:Y:S04]  /*19340*/  STL.64 [R1+0x1360], R10 ;  /* 0x0013600a01007387 */ /* 0x0001e80000100a00 */
[----:B-1----:R-:W4:Y:S04]  /*19350*/  LDL R12, [R1+0x440] ;  /* 0x00044000010c7983 */ /* 0x002f280000100800 */
[----:B------:R1:W-:Y:S04]  /*19360*/  STL.64 [R1+0x1370], R8 ;  /* 0x0013700801007387 */ /* 0x0003e80000100a00 */
[----:B------:R-:W4:Y:S04]  /*19370*/  LDL R13, [R1+0x41c] ;  /* 0x00041c00010d7983 */ /* 0x000f280000100800 */
[----:B0-----:R-:W4:Y:S04]  /*19380*/  LDL R10, [R1+0x418] ;  /* 0x00041800010a7983 */ /* 0x001f280000100800 */
[----:B------:R-:W4:Y:S04]  /*19390*/  LDL R11, [R1+0x3f4] ;  /* 0x0003f400010b7983 */ /* 0x000f280000100800 */
[----:B------:R-:W4:Y:S04]  /*193a0*/  LDL R28, [R1+0x3f0] ;  /* 0x0003f000011c7983 */ /* 0x000f280000100800 */
[----:B------:R-:W4:Y:S04]  /*193b0*/  LDL R29, [R1+0x3dc] ;  /* 0x0003dc00011d7983 */ /* 0x000f280000100800 */
[----:B------:R-:W4:Y:S04]  /*193c0*/  LDL R26, [R1+0x3d8] ;  /* 0x0003d800011a7983 */ /* 0x000f280000100800 */
[----:B------:R-:W4:Y:S04]  /*193d0*/  LDL R27, [R1+0x3b4] ;  /* 0x0003b400011b7983 */ /* 0x000f280000100800 */
[----:B-1----:R-:W4:Y:S04]  /*193e0*/  LDL R8, [R1+0x3b0] ;  /* 0x0003b00001087983 */ /* 0x002f280000100800 */
[----:B------:R-:W4:Y:S01]  /*193f0*/  LDL R9, [R1+0x38c] ;  /* 0x00038c0001097983 */ /* 0x000f220000100800 */
[----:B------:R-:W-:-:S05]  /*19400*/  IMAD.WIDE R24, R25, 0x2, R14 ;  /* 0x0000000219187825 */ /* 0x000fca00078e020e */
        /* <DEDUP_REMOVED lines=22> */
[----:B------:R-:W-:Y:S04]  /*19570*/  STL.64 [R1+0x1420], R18 ;  /* 0x0014201201007387 */ /* 0x000fe80000100a00 */
[----:B------:R-:W4:Y:S04]  /*19580*/  LDL R7, [R1+0x360] ;  /* 0x0003600001077983 */ /* 0x000f280000100800 */
[----:B------:R0:W-:Y:S04]  /*19590*/  STL.64 [R1+0x1430], R2 ;  /* 0x0014300201007387 */ /* 0x0001e80000100a00 */
[----:B0-----:R-:W4:Y:S01]  /*195a0*/  LDL R2, [R1+0x34c] ;  /* 0x00034c0001027983 */ /* 0x001f220000100800 */
[----:B---3--:R-:W-:-:S05]  /*195b0*/  IMAD.WIDE R18, R5, 0x2, R14 ;  /* 0x0000000205127825 */ /* 0x008fca00078e020e */
[----:B------:R-:W-:Y:S01]  /*195c0*/  STL.64 [R1+0x1440], R18 ;  /* 0x0014401201007387 */ /* 0x000fe20000100a00 */
[----:B--2---:R-:W-:-:S03]  /*195d0*/  IMAD.WIDE R4, R4, 0x2, R14 ;  /* 0x0000000204047825 */ /* 0x004fc600078e020e */
        /* <DEDUP_REMOVED lines=38> */
[----:B------:R-:W-:-:S03]  /*19840*/  IMAD.WIDE R12, R6, 0x2, R14 ;  /* 0x00000002060c7825 */ /* 0x000fc600078e020e */
[----:B------:R-:W4:Y:S01]  /*19850*/  LDL R6, [R1+0x25c] ;  /* 0x00025c0001067983 */ /* 0x000f220000100800 */
[----:B------:R-:W-:-:S03]  /*19860*/  IMAD.WIDE R10, R7, 0x2, R14 ;  /* 0x00000002070a7825 */ /* 0x000fc600078e020e */
[----:B------:R2:W-:Y:S04]  /*19870*/  STL.64 [R1+0x1510], R12 ;  /* 0x0015100c01007387 */ /* 0x0005e80000100a00 */
[----:B------:R-:W4:Y:S04]  /*19880*/  LDL R7, [R1+0x258] ;  /* 0x0002580001077983 */ /* 0x000f280000100800 */
[----:B------:R3:W-:Y:S01]  /*19890*/  STL.64 [R1+0x1520], R10 ;  /* 0x0015200a01007387 */ /* 0x0007e20000100a00 */
[----:B------:R-:W-:-:S05]  /*198a0*/  IMAD.WIDE R28, R2, 0x2, R14 ;  /* 0x00000002021c7825 */ /* 0x000fca00078e020e */
        /* <DEDUP_REMOVED lines=14> */
[----:B0-----:R-:W3:Y:S04]  /*19990*/  LDL R2, [R1+0x238] ;  /* 0x0002380001027983 */ /* 0x001ee80000100800 */
[----:B------:R-:W3:Y:S04]  /*199a0*/  LDL R3, [R1+0x234] ;  /* 0x0002340001037983 */ /* 0x000ee80000100800 */
[----:B------:R-:W3:Y:S04]  /*199b0*/  LDL R5, [R1+0x230] ;  /* 0x0002300001057983 */ /* 0x000ee80000100800 */
        /* <DEDUP_REMOVED lines=21> */
[----:B------:R-:W-:Y:S03]  /*19b10*/  STL.64 [R1+0x1600], R20 ;  /* 0x0016001401007387 */ /* 0x000fe60000100a00 */
[--C-:B------:R-:W-:Y:S01]  /*19b20*/  IMAD.WIDE R8, R9, 0x2, R14.reuse ;  /* 0x0000000209087825 */ /* 0x100fe200078e020e */
[----:B------:R-:W4:Y:S04]  /*19b30*/  LDL R26, [R1+0x228] ;  /* 0x00022800011a7983 */ /* 0x000f280000100800 */
[----:B------:R0:W-:Y:S04]  /*19b40*/  STL.64 [R1+0x1610], R18 ;  /* 0x0016101201007387 */ /* 0x0001e80000100a00 */
[----:B------:R-:W4:Y:S04]  /*19b50*/  LDL R27, [R1+0x224] ;  /* 0x00022400011b7983 */ /* 0x000f280000100800 */
[----:B------:R1:W-:Y:S01]  /*19b60*/  STL.64 [R1+0x1620], R8 ;  /* 0x0016200801007387 */ /* 0x0003e20000100a00 */
[----:B0-----:R-:W-:-:S03]  /*19b70*/  IMAD.WIDE R18, R6, 0x2, R14 ;  /* 0x0000000206127825 */ /* 0x001fc600078e020e */
[----:B-1----:R-:W4:Y:S04]  /*19b80*/  LDL R8, [R1+0x220] ;  /* 0x0002200001087983 */ /* 0x002f280000100800 */
[----:B------:R-:W-:Y:S04]  /*19b90*/  STL.64 [R1+0x1630], R18 ;  /* 0x0016301201007387 */ /* 0x000fe80000100a00 */
[----:B------:R-:W4:Y:S01]  /*19ba0*/  LDL R9, [R1+0x21c] ;  /* 0x00021c0001097983 */ /* 0x000f220000100800 */
[----:B------:R-:W-:-:S05]  /*19bb0*/  IMAD.WIDE R6, R7, 0x2, R14 ;  /* 0x0000000207067825 */ /* 0x000fca00078e020e */
        /* <DEDUP_REMOVED lines=35> */
[----:B------:R-:W3:Y:S04]  /*19df0*/  LDL R5, [R1+0x1e8] ;  /* 0x0001e80001057983 */ /* 0x000ee80000100800 */
[----:B------:R-:W3:Y:S04]  /*19e00*/  LDL R4, [R1+0x1e4] ;  /* 0x0001e40001047983 */ /* 0x000ee80000100800 */
[----:B------:R-:W3:Y:S01]  /*19e10*/  LDL R17, [R1+0x1d8] ;  /* 0x0001d80001117983 */ /* 0x000ee20000100800 */
[----:B----4-:R-:W-:-:S05]  /*19e20*/  IMAD.WIDE R12, R26, 0x2, R14 ;  /* 0x000000021a0c7825 */ /* 0x010fca00078e020e */
[----:B------:R0:W-:Y:S01]  /*19e30*/  STL.64 [R1+0x1700], R12 ;  /* 0x0017000c01007387 */ /* 0x0001e20000100a00 */
[----:B------:R-:W-:-:S03]  /*19e40*/  IMAD.WIDE R10, R27, 0x2, R14 ;  /* 0x000000021b0a7825 */ /* 0x000fc600078e020e */
[----:B0-----:R-:W4:Y:S04]  /*19e50*/  LDL R12, [R1+0x388] ;  /* 0x00038800010c7983 */ /* 0x001f280000100800 */
[----:B------:R0:W-:Y:S01]  /*19e60*/  STL.64 [R1+0x1710], R10 ;  /* 0x0017100a01007387 */ /* 0x0001e20000100a00 */
[----:B------:R-:W-:-:S05]  /*19e70*/  IMAD.WIDE R26, R8, 0x2, R14 ;  /* 0x00000002081a7825 */ /* 0x000fca00078e020e */
[----:B------:R-:W-:Y:S01]  /*19e80*/  STL.64 [R1+0x1720], R26 ;  /* 0x0017201a01007387 */ /* 0x000fe20000100a00 */
[----:B0-----:R-:W-:-:S05]  /*19e90*/  IMAD.WIDE R10, R9, 0x2, R14 ;  /* 0x00000002090a7825 */ /* 0x001fca00078e020e */
[----:B------:R0:W-:Y:S04]  /*19ea0*/  STL.64 [R1+0x1730], R10 ;  /* 0x0017300a01007387 */ /* 0x0001e80000100a00 */
[----:B------:R-:W4:Y:S01]  /*19eb0*/  LDL.LU R13, [R1+0x14] ;  /* 0x00001400010d7983 */ /* 0x000f220000300800 */
[----:B------:R-:W-:-:S04]  /*19ec0*/  IMAD.WIDE R8, R6, 0x2, R14 ;  /* 0x0000000206087825 */ /* 0x000fc800078e020e */
[--C-:B------:R-:W-:Y:S01]  /*19ed0*/  IMAD.WIDE R6, R7, 0x2, R14.reuse ;  /* 0x0000000207067825 */ /* 0x100fe200078e020e */
[----:B------:R1:W-:Y:S04]  /*19ee0*/  STL.64 [R1+0x1740], R8 ;  /* 0x0017400801007387 */ /* 0x0003e80000100a00 */
[----:B0-----:R-:W4:Y:S04]  /*19ef0*/  LDL.LU R10, [R1+0x18] ;  /* 0x00001800010a7983 */ /* 0x001f280000300800 */
[----:B------:R0:W-:Y:S04]  /*19f00*/  STL.64 [R1+0x1750], R6 ;  /* 0x0017500601007387 */ /* 0x0001e80000100a00 */
[----:B------:R-:W4:Y:S04]  /*19f10*/  LDL.LU R11, [R1+0x1c] ;  /* 0x00001c00010b7983 */ /* 0x000f280000300800 */
[----:B------:R-:W4:Y:S04]  /*19f20*/  LDL.LU R28, [R1+0x20] ;  /* 0x00002000011c7983 */ /* 0x000f280000300800 */
[----:B------:R-:W4:Y:S04]  /*19f30*/  LDL.LU R29, [R1+0x24] ;  /* 0x00002400011d7983 */ /* 0x000f280000300800 */
[----:B------:R-:W4:Y:S04]  /*19f40*/  LDL.LU R26, [R1+0x28] ;  /* 0x00002800011a7983 */ /* 0x000f280000300800 */
[----:B------:R-:W4:Y:S04]  /*19f50*/  LDL.LU R27, [R1+0x2c] ;  /* 0x00002c00011b7983 */ /* 0x000f280000300800 */
[----:B-1----:R-:W4:Y:S04]  /*19f60*/  LDL.LU R8, [R1+0x30] ;  /* 0x0000300001087983 */ /* 0x002f280000300800 */
[----:B------:R-:W4:Y:S04]  /*19f70*/  LDL.LU R9, [R1+0x2f0] ;  /* 0x0002f00001097983 */ /* 0x000f280000300800 */
[----:B0-----:R-:W4:Y:S04]  /*19f80*/  LDL.LU R6, [R1+0x3d0] ;  /* 0x0003d00001067983 */ /* 0x001f280000300800 */
[----:B------:R-:W4:Y:S01]  /*19f90*/  LDL.LU R7, [R1+0x3c4] ;  /* 0x0003c40001077983 */ /* 0x000f220000300800 */
[----:B--2---:R-:W-:-:S05]  /*19fa0*/  IMAD.WIDE R24, R25, 0x2, R14 ;  /* 0x0000000219187825 */ /* 0x004fca00078e020e */
[----:B------:R3:W-:Y:S02]  /*19fb0*/  STL.64 [R1+0x1760], R24 ;  /* 0x0017601801007387 */ /* 0x0007e40000100a00 */
[----:B---3--:R-:W-:-:S04]  /*19fc0*/  IMAD.WIDE R24, R22, 0x2, R14 ;  /* 0x0000000216187825 */ /* 0x008fc800078e020e */
[--C-:B------:R-:W-:Y:S01]  /*19fd0*/  IMAD.WIDE R22, R23, 0x2, R14.reuse ;  /* 0x0000000217167825 */ /* 0x100fe200078e020e */
[----:B------:R0:W-:Y:S04]  /*19fe0*/  STL.64 [R1+0x1770], R24 ;  /* 0x0017701801007387 */ /* 0x0001e80000100a00 */
[----:B0-----:R-:W2:Y:S04]  /*19ff0*/  LDL.LU.64 R24, [R1+0x1fb8] ;  /* 0x001fb80001187983 */ /* 0x001ea80000300a00 */
[----:B------:R0:W-:Y:S02]  /*1a000*/  STL.64 [R1+0x1780], R22 ;  /* 0x0017801601007387 */ /* 0x0001e40000100a00 */
[----:B0-----:R-:W-:-:S04]  /*1a010*/  IMAD.WIDE R22, R20, 0x2, R14 ;  /* 0x0000000214167825 */ /* 0x001fc800078e020e */
[--C-:B------:R-:W-:Y:S01]  /*1a020*/  IMAD.WIDE R20, R21, 0x2, R14.reuse ;  /* 0x0000000215147825 */ /* 0x100fe200078e020e */
[----:B------:R0:W-:Y:S04]  /*1a030*/  STL.64 [R1+0x1790], R22 ;  /* 0x0017901601007387 */ /* 0x0001e80000100a00 */
[----:B0-----:R-:W3:Y:S04]  /*1a040*/  LDL.LU.64 R22, [R1+0x1fb0] ;  /* 0x001fb00001167983 */ /* 0x001ee80000300a00 */
[----:B------:R0:W-:Y:S02]  /*1a050*/  STL.64 [R1+0x17a0], R20 ;  /* 0x0017a01401007387 */ /* 0x0001e40000100a00 */
[----:B0-----:R-:W-:-:S04]  /*1a060*/  IMAD.WIDE R20, R18, 0x2, R14 ;  /* 0x0000000212147825 */ /* 0x001fc800078e020e */
[--C-:B------:R-:W-:Y:S01]  /*1a070*/  IMAD.WIDE R18, R19, 0x2, R14.reuse ;  /* 0x0000000213127825 */ /* 0x100fe200078e020e */
[----:B------:R0:W-:Y:S04]  /*1a080*/  STL.64 [R1+0x17b0], R20 ;  /* 0x0017b01401007387 */ /* 0x0001e80000100a00 */
[----:B0-----:R-:W2:Y:S04]  /*1a090*/  LDL.LU.64 R20, [R1+0x1fa8] ;  /* 0x001fa80001147983 */ /* 0x001ea80000300a00 */
[----:B------:R0:W-:Y:S02]  /*1a0a0*/  STL.64 [R1+0x17c0], R18 ;  /* 0x0017c01201007387 */ /* 0x0001e40000100a00 */
[----:B0-----:R-:W-:-:S05]  /*1a0b0*/  IMAD.WIDE R18, R16, 0x2, R14 ;  /* 0x0000000210127825 */ /* 0x001fca00078e020e */
[----:B------:R0:W-:Y:S02]  /*1a0c0*/  STL.64 [R1+0x17d0], R18 ;  /* 0x0017d01201007387 */ /* 0x0001e40000100a00 */
[----:B0-----:R-:W-:-:S04]  /*1a0d0*/  IMAD.WIDE R18, R2, 0x2, R14 ;  /* 0x0000000202127825 */ /* 0x001fc800078e020e */
[--C-:B------:R-:W-:Y:S01]  /*1a0e0*/  IMAD.WIDE R2, R3, 0x2, R14.reuse ;  /* 0x0000000203027825 */ /* 0x100fe200078e020e */
[----:B------:R0:W-:Y:S04]  /*1a0f0*/  STL.64 [R1+0x17e0], R18 ;  /* 0x0017e01201007387 */ /* 0x0001e80000100a00 */
[----:B0-----:R-:W2:Y:S04]  /*1a100*/  LDL.LU.64 R18, [R1+0x1fa0] ;  /* 0x001fa00001127983 */ /* 0x001ea80000300a00 */
[----:B------:R0:W-:Y:S02]  /*1a110*/  STL.64 [R1+0x17f0], R2 ;  /* 0x0017f00201007387 */ /* 0x0001e40000100a00 */
[----:B0-----:R-:W-:-:S04]  /*1a120*/  IMAD.WIDE R2, R5, 0x2, R14 ;  /* 0x0000000205027825 */ /* 0x001fc800078e020e */
[--C-:B------:R-:W-:Y:S01]  /*1a130*/  IMAD.WIDE R4, R4, 0x2, R14.reuse ;  /* 0x0000000204047825 */ /* 0x100fe200078e020e */
[----:B------:R0:W-:Y:S04]  /*1a140*/  STL.64 [R1+0x1800], R2 ;  /* 0x0018000201007387 */ /* 0x0001e80000100a00 */
[----:B0-----:R-:W2:Y:S04]  /*1a150*/  LDL.LU.64 R2, [R1+0x1f98] ;  /* 0x001f980001027983 */ /* 0x001ea80000300a00 */
[----:B------:R0:W-:Y:S04]  /*1a160*/  STL.64 [R1+0x1810], R4 ;  /* 0x0018100401007387 */ /* 0x0001e80000100a00 */
[----:B0-----:R-:W2:Y:S02]  /*1a170*/  LDL.LU R5, [R1+0x1f94] ;  /* 0x001f940001057983 */ /* 0x001ea40000300800 */
[----:B--2---:R-:W-:-:S05]  /*1a180*/  IMAD.WIDE R4, R5, 0x2, R14 ;  /* 0x0000000205047825 */ /* 0x004fca00078e020e */
[----:B------:R0:W-:Y:S04]  /*1a190*/  STL.64 [R1+0x1820], R4 ;  /* 0x0018200401007387 */ /* 0x0001e80000100a00 */
[----:B0-----:R-:W2:Y:S01]  /*1a1a0*/  LDL.LU R4, [R1+0x1f90] ;  /* 0x001f900001047983 */ /* 0x001ea20000300800 */
[----:B------:R-:W-:-:S04]  /*1a1b0*/  IMAD.WIDE R16, R17, 0x2, R14 ;  /* 0x0000000211107825 */ /* 0x000fc800078e020e */
[----:B--2---:R-:W-:-:S05]  /*1a1c0*/  IMAD.WIDE R4, R4, 0x2, R14 ;  /* 0x0000000204047825 */ /* 0x004fca00078e020e */
[----:B------:R0:W-:Y:S04]  /*1a1d0*/  STL.64 [R1+0x1830], R4 ;  /* 0x0018300401007387 */ /* 0x0001e80000100a00 */
[----:B0-----:R-:W2:Y:S04]  /*1a1e0*/  LDL.LU.64 R4, [R1+0x1f88] ;  /* 0x001f880001047983 */ /* 0x001ea80000300a00 */
[----:B------:R4:W-:Y:S02]  /*1a1f0*/  STL.64 [R1+0x1840], R16 ;  /* 0x0018401001007387 */ /* 0x0009e40000100a00 */
[----:B----4-:R-:W-:-:S05]  /*1a200*/  IMAD.WIDE R16, R12, 0x2, R14 ;  /* 0x000000020c107825 */ /* 0x010fca00078e020e */
[----:B------:R0:W-:Y:S02]  /*1a210*/  STL.64 [R1+0x1860], R16 ;  /* 0x0018601001007387 */ /* 0x0001e40000100a00 */
[----:B0-----:R-:W-:Y:S02]  /*1a220*/  IMAD.WIDE R16, R0, 0x2, R14 ;  /* 0x0000000200107825 */ /* 0x001fe400078e020e */
[----:B------:R-:W4:Y:S04]  /*1a230*/  LDL.LU R15, [R1+0x3c0] ;  /* 0x0003c000010f7983 */ /* 0x000f280000300800 */
[----:B------:R2:W-:Y:S02]  /*1a240*/  STL.64 [R1+0x1850], R16 ;  /* 0x0018501001007387 */ /* 0x0005e40000100a00 */
[----:B--2---:R-:W-:-:S05]  /*1a250*/  IMAD.WIDE R16, R3, 0x2, R4 ;  /* 0x0000000203107825 */ /* 0x004fca00078e0204 */
[----:B------:R0:W-:Y:S01]  /*1a260*/  STL.64 [R1+0xb0], R16 ;  /* 0x0000b01001007387 */ /* 0x0001e20000100a00 */
[----:B------:R-:W-:-:S04]  /*1a270*/  IMAD.WIDE R12, R13, 0x2, R4 ;  /* 0x000000020d0c7825 */ /* 0x000fc800078e0204 */
[----:B0-----:R-:W-:-:S05]  /*1a280*/  IMAD.WIDE R16, R18, 0x2, R4 ;  /* 0x0000000212107825 */ /* 0x001fca00078e0204 */
[----:B------:R0:W-:Y:S04]  /*1a290*/  STL.64 [R1+0xa8], R16 ;  /* 0x0000a81001007387 */ /* 0x0001e80000100a00 */
[----:B0-----:R-:W2:Y:S04]  /*1a2a0*/  LDL.LU.64 R16, [R1+0x1f80] ;  /* 0x001f800001107983 */ /* 0x001ea80000300a00 */
        /* <DEDUP_REMOVED lines=26> */
[----:B0-----:R-:W2:Y:S01]  /*1a450*/  LDL.LU.64 R6, [R1+0x1f50] ;  /* 0x001f500001067983 */ /* 0x001ea20000300a00 */
[----:B----4-:R-:W-:-:S04]  /*1a460*/  IMAD.WIDE R14, R15, 0x2, R4 ;  /* 0x000000020f0e7825 */ /* 0x010fc800078e0204 */
[--C-:B------:R-:W-:Y:S01]  /*1a470*/  IMAD.WIDE R2, R2, 0x2, R4.reuse ;  /* 0x0000000202027825 */ /* 0x100fe200078e0204 */
[----:B------:R2:W-:Y:S04]  /*1a480*/  STL.64 [R1+0x48], R14 ;  /* 0x0000480e01007387 */ /* 0x0005e80000100a00 */
[----:B------:R0:W-:Y:S01]  /*1a490*/  STL.64 [R1+0x40], R2 ;  /* 0x0000400201007387 */ /* 0x0001e20000100a00 */
[----:B--2---:R-:W-:-:S04]  /*1a4a0*/  IMAD.WIDE R14, R6, 0x2, R4 ;  /* 0x00000002060e7825 */ /* 0x004fc800078e0204 */
[--C-:B0-----:R-:W-:Y:S01]  /*1a4b0*/  IMAD.WIDE R2, R7, 0x2, R4.reuse ;  /* 0x0000000207027825 */ /* 0x101fe200078e0204 */
[----:B------:R0:W-:Y:S03]  /*1a4c0*/  STL.64 [R1+0x38], R14 ;  /* 0x0000380e01007387 */ /* 0x0001e60000100a00 */
[--C-:B------:R-:W-:Y:S01]  /*1a4d0*/  IMAD.WIDE R6, R9, 0x2, R4.reuse ;  /* 0x0000000209067825 */ /* 0x100fe200078e0204 */
[----:B------:R1:W-:Y:S03]  /*1a4e0*/  STL.64 [R1+0x30], R2 ;  /* 0x0000300201007387 */ /* 0x0003e60000100a00 */
[----:B0-----:R-:W-:-:S04]  /*1a4f0*/  IMAD.WIDE R14, R8, 0x2, R4 ;  /* 0x00000002080e7825 */ /* 0x001fc800078e0204 */
[--C-:B-1----:R-:W-:Y:S01]  /*1a500*/  IMAD.WIDE R2, R10, 0x2, R4.reuse ;  /* 0x000000020a027825 */ /* 0x102fe200078e0204 */
[----:B------:R-:W-:Y:S03]  /*1a510*/  STL.64 [R1+0x28], R14 ;  /* 0x0000280e01007387 */ /* 0x000fe60000100a00 */
[--C-:B------:R-:W-:Y:S01]  /*1a520*/  IMAD.WIDE R8, R27, 0x2, R4.reuse ;  /* 0x000000021b087825 */ /* 0x100fe200078e0204 */
[----:B------:R0:W-:Y:S04]  /*1a530*/  STL.64 [R1+0x20], R6 ;  /* 0x0000200601007387 */ /* 0x0001e80000100a00 */
[----:B------:R1:W-:Y:S04]  /*1a540*/  STL.64 [R1+0x18], R2 ;  /* 0x0000180201007387 */ /* 0x0003e80000100a00 */
[----:B------:R2:W-:Y:S01]  /*1a550*/  STL.64 [R1+0x10], R8 ;  /* 0x0000100801007387 */ /* 0x0005e20000100a00 */
[----:B0-----:R-:W-:-:S04]  /*1a560*/  IMAD.WIDE R6, R26, 0x2, R4 ;  /* 0x000000021a067825 */ /* 0x001fc800078e0204 */
[----:B-1----:R-:W-:-:S04]  /*1a570*/  IMAD.WIDE R2, R28, 0x2, R4 ;  /* 0x000000021c027825 */ /* 0x002fc800078e0204 */
[--C-:B------:R-:W-:Y:S01]  /*1a580*/  IMAD.WIDE R28, R29, 0x2, R4.reuse ;  /* 0x000000021d1c7825 */ /* 0x100fe200078e0204 */
[----:B------:R0:W-:Y:S03]  /*1a590*/  STL.64 [R1+0x8], R6 ;  /* 0x0000080601007387 */ /* 0x0001e60000100a00 */
[--C-:B------:R-:W-:Y:S01]  /*1a5a0*/  IMAD.WIDE R26, R25, 0x2, R4.reuse ;  /* 0x00000002191a7825 */ /* 0x100fe200078e0204 */
[----:B------:R-:W-:Y:S04]  /*1a5b0*/  STL.64 [R1+0x1ef0], R28 ;  /* 0x001ef01c01007387 */ /* 0x000fe80000100a00 */
[----:B------:R3:W-:Y:S01]  /*1a5c0*/  STL.64 [R1], R2 ;  /* 0x0000000201007387 */ /* 0x0007e20000100a00 */
[----:B--2---:R-:W-:-:S04]  /*1a5d0*/  IMAD.WIDE R8, R13, 0x2, R4 ;  /* 0x000000020d087825 */ /* 0x004fc800078e0204 */
[--C-:B0-----:R-:W-:Y:S01]  /*1a5e0*/  IMAD.WIDE R6, R21, 0x2, R4.reuse ;  /* 0x0000000215067825 */ /* 0x101fe200078e0204 */
[----:B------:R-:W-:Y:S03]  /*1a5f0*/  STL.64 [R1+0x1ee8], R26 ;  /* 0x001ee81a01007387 */ /* 0x000fe60000100a00 */
[----:B---3--:R-:W-:-:S04]  /*1a600*/  IMAD.WIDE R2, R23, 0x2, R4 ;  /* 0x0000000217027825 */ /* 0x008fc800078e0204 */
[--C-:B------:R-:W-:Y:S01]  /*1a610*/  IMAD.WIDE R10, R11, 0x2, R4.reuse ;  /* 0x000000020b0a7825 */ /* 0x100fe200078e0204 */
[----:B------:R0:W-:Y:S04]  /*1a620*/  STL.64 [R1+0x1ef8], R2 ;  /* 0x001ef80201007387 */ /* 0x0001e80000100a00 */
[----:B0-----:R-:W2:Y:S04]  /*1a630*/  LDL.LU R3, [R1+0x358] ;  /* 0x0003580001037983 */ /* 0x001ea80000300800 */
[----:B------:R-:W-:Y:S04]  /*1a640*/  STL.64 [R1+0x1f00], R6 ;  /* 0x001f000601007387 */ /* 0x000fe80000100a00 */
[----:B------:R-:W3:Y:S04]  /*1a650*/  LDL.LU R26, [R1+0x464] ;  /* 0x00046400011a7983 */ /* 0x000ee80000300800 */
[----:B------:R-:W-:Y:S04]  /*1a660*/  STL.64 [R1+0x1ee0], R8 ;  /* 0x001ee00801007387 */ /* 0x000fe80000100a00 */
[----:B------:R-:W4:Y:S04]  /*1a670*/  LDL.LU R28, [R1+0x478] ;  /* 0x00047800011c7983 */ /* 0x000f280000300800 */
[----:B------:R0:W-:Y:S04]  /*1a680*/  STL.64 [R1+0x1f08], R10 ;  /* 0x001f080a01007387 */ /* 0x0001e80000100a00 */
[----:B0-----:R-:W2:Y:S01]  /*1a690*/  LDL.LU R11, [R1+0x35c] ;  /* 0x00035c00010b7983 */ /* 0x001ea20000300800 */
[----:B------:R-:W-:-:S03]  /*1a6a0*/  IMAD.WIDE R12, R12, 0x2, R4 ;  /* 0x000000020c0c7825 */ /* 0x000fc600078e0204 */
[----:B------:R-:W3:Y:S04]  /*1a6b0*/  LDL.LU R29, [R1+0x47c] ;  /* 0x00047c00011d7983 */ /* 0x000ee80000300800 */
[----:B------:R-:W-:Y:S04]  /*1a6c0*/  STL.64 [R1+0x1f10], R12 ;  /* 0x001f100c01007387 */ /* 0x000fe80000100a00 */
[----:B------:R-:W3:Y:S01]  /*1a6d0*/  LDL.LU R27, [R1+0x490] ;  /* 0x00049000011b7983 */ /* 0x000ee20000300800 */
[----:B------:R-:W-:-:S05]  /*1a6e0*/  IMAD.WIDE R14, R17, 0x2, R4 ;  /* 0x00000002110e7825 */ /* 0x000fca00078e0204 */
[----:B------:R-:W-:Y:S04]  /*1a6f0*/  STL.64 [R1+0x1f18], R14 ;  /* 0x001f180e01007387 */ /* 0x000fe80000100a00 */
[----:B------:R-:W3:Y:S01]  /*1a700*/  LDL.LU R8, [R1+0x344] ;  /* 0x0003440001087983 */ /* 0x000ee20000300800 */
[----:B------:R-:W-:-:S04]  /*1a710*/  IMAD.WIDE R16, R16, 0x2, R4 ;  /* 0x0000000210107825 */ /* 0x000fc800078e0204 */
[--C-:B------:R-:W-:Y:S01]  /*1a720*/  IMAD.WIDE R18, R19, 0x2, R4.reuse ;  /* 0x0000000213127825 */ /* 0x100fe200078e0204 */
[----:B------:R-:W-:Y:S04]  /*1a730*/  STL.64 [R1+0x1f20], R16 ;  /* 0x001f201001007387 */ /* 0x000fe80000100a00 */
[----:B------:R-:W4:Y:S01]  /*1a740*/  LDL.LU R9, [R1+0x340] ;  /* 0x0003400001097983 */ /* 0x000f220000300800 */
[----:B------:R-:W-:-:S03]  /*1a750*/  IMAD.WIDE R20, R20, 0x2, R4 ;  /* 0x0000000214147825 */ /* 0x000fc600078e0204 */
[----:B------:R-:W-:Y:S04]  /*1a760*/  STL.64 [R1+0x1f28], R18 ;  /* 0x001f281201007387 */ /* 0x000fe80000100a00 */
[----:B------:R-:W4:Y:S04]  /*1a770*/  LDL.LU R6, [R1+0x494] ;  /* 0x0004940001067983 */ /* 0x000f280000300800 */
[----:B------:R0:W-:Y:S01]  /*1a780*/  STL.64 [R1+0x1f30], R20 ;  /* 0x001f301401007387 */ /* 0x0001e20000100a00 */
[----:B------:R-:W-:-:S03]  /*1a790*/  IMAD.WIDE R22, R22, 0x2, R4 ;  /* 0x0000000216167825 */ /* 0x000fc600078e0204 */
[----:B------:R-:W4:Y:S01]  /*1a7a0*/  LDL.LU R7, [R1+0x4a0] ;  /* 0x0004a00001077983 */ /* 0x000f220000300800 */
[----:B------:R-:W-:-:S03]  /*1a7b0*/  IMAD.WIDE R24, R24, 0x2, R4 ;  /* 0x0000000218187825 */ /* 0x000fc600078e0204 */
[----:B------:R-:W-:Y:S04]  /*1a7c0*/  STL.64 [R1+0x1f38], R22 ;  /* 0x001f381601007387 */ /* 0x000fe80000100a00 */
[----:B------:R-:W4:Y:S04]  /*1a7d0*/  LDL.LU R2, [R1+0x4a4] ;  /* 0x0004a40001027983 */ /* 0x000f280000300800 */
[----:B------:R-:W-:Y:S04]  /*1a7e0*/  STL.64 [R1+0x1f40], R24 ;  /* 0x001f401801007387 */ /* 0x000fe80000100a00 */
[----:B0-----:R-:W4:Y:S01]  /*1a7f0*/  LDL.LU R20, [R1+0x4b8] ;  /* 0x0004b80001147983 */ /* 0x001f220000300800 */
[----:B--2---:R-:W-:-:S04]  /*1a800*/  IMAD.WIDE R12, R11, 0x2, R4 ;  /* 0x000000020b0c7825 */ /* 0x004fc800078e0204 */
[--C-:B------:R-:W-:Y:S01]  /*1a810*/  IMAD.WIDE R10, R3, 0x2, R4.reuse ;  /* 0x00000002030a7825 */ /* 0x100fe200078e0204 */
[----:B------:R3:W-:Y:S04]  /*1a820*/  STL.64 [R1+0x278], R12 ;  /* 0x0002780c01007387 */ /* 0x0007e80000100a00 */
[----:B------:R-:W2:Y:S04]  /*1a830*/  LDL.LU R21, [R1+0x4bc] ;  /* 0x0004bc0001157983 */ /* 0x000ea80000300800 */
[----:B------:R4:W-:Y:S04]  /*1a840*/  STL.64 [R1+0x288], R10 ;  /* 0x0002880a01007387 */ /* 0x0009e80000100a00 */
[----:B------:R-:W2:Y:S04]  /*1a850*/  LDL.LU R18, [R1+0x4c8] ;  /* 0x0004c80001127983 */ /* 0x000ea80000300800 */
[----:B------:R-:W2:Y:S01]  /*1a860*/  LDL.LU R3, [R1+0x4cc] ;  /* 0x0004cc0001037983 */ /* 0x000ea20000300800 */
[----:B---3--:R-:W-:-:S03]  /*1a870*/  IMAD.WIDE R12, R26, 0x2, R4 ;  /* 0x000000021a0c7825 */ /* 0x008fc600078e0204 */
[----:B------:R-:W3:Y:S01]  /*1a880*/  LDL.LU R26, [R1+0x4e0] ;  /* 0x0004e000011a7983 */ /* 0x000ee20000300800 */
[----:B----4-:R-:W-:-:S03]  /*1a890*/  IMAD.WIDE R10, R28, 0x2, R4 ;  /* 0x000000021c0a7825 */ /* 0x010fc600078e0204 */
[----:B------:R-:W-:Y:S04]  /*1a8a0*/  STL.64 [R1+0x2a0], R12 ;  /* 0x0002a00c01007387 */ /* 0x000fe80000100a00 */
[----:B------:R-:W4:Y:S04]  /*1a8b0*/  LDL.LU R19, [R1+0x4e4] ;  /* 0x0004e40001137983 */ /* 0x000f280000300800 */
[----:B------:R-:W3:Y:S04]  /*1a8c0*/  LDL.LU R28, [R1+0x4f0] ;  /* 0x0004f000011c7983 */ /* 0x000ee80000300800 */
[----:B------:R0:W-:Y:S04]  /*1a8d0*/  STL.64 [R1+0x2b0], R10 ;  /* 0x0002b00a01007387 */ /* 0x0001e80000100a00 */
[----:B------:R-:W4:Y:S01]  /*1a8e0*/  LDL.LU R16, [R1+0x4f4] ;  /* 0x0004f40001107983 */ /* 0x000f220000300800 */
[----:B0-----:R-:W-:-:S03]  /*1a8f0*/  IMAD.WIDE R10, R29, 0x2, R4 ;  /* 0x000000021d0a7825 */ /* 0x001fc600078e0204 */
[----:B------:R-:W4:Y:S04]  /*1a900*/  LDL.LU R29, [R1+0x508] ;  /* 0x00050800011d7983 */ /* 0x000f280000300800 */
[----:B------:R0:W-:Y:S04]  /*1a910*/  STL.64 [R1+0x2c8], R10 ;  /* 0x0002c80a01007387 */ /* 0x0001e80000100a00 */
[----:B------:R-:W4:Y:S04]  /*1a920*/  LDL.LU R17, [R1+0x50c] ;  /* 0x00050c0001117983 */ /* 0x000f280000300800 */
[----:B------:R-:W4:Y:S01]  /*1a930*/  LDL.LU R14, [R1+0x518] ;  /* 0x00051800010e7983 */ /* 0x000f220000300800 */
[----:B0-----:R-:W-:-:S05]  /*1a940*/  IMAD.WIDE R10, R27, 0x2, R4 ;  /* 0x000000021b0a7825 */ /* 0x001fca00078e0204 */
[----:B------:R0:W-:Y:S04]  /*1a950*/  STL.64 [R1+0x2e0], R10 ;  /* 0x0002e00a01007387 */ /* 0x0001e80000100a00 */
[----:B------:R-:W4:Y:S04]  /*1a960*/  LDL.LU R27, [R1+0x51c] ;  /* 0x00051c00011b7983 */ /* 0x000f280000300800 */
[----:B------:R-:W4:Y:S01]  /*1a970*/  LDL.LU R15, [R1+0x530] ;  /* 0x00053000010f7983 */ /* 0x000f220000300800 */
[----:B0-----:R-:W-:-:S03]  /*1a980*/  IMAD.WIDE R10, R8, 0x2, R4 ;  /* 0x00000002080a7825 */ /* 0x001fc600078e0204 */
[----:B------:R-:W4:Y:S04]  /*1a990*/  LDL.LU R8, [R1+0x534] ;  /* 0x0005340001087983 */ /* 0x000f280000300800 */
[----:B------:R0:W-:Y:S04]  /*1a9a0*/  STL.64 [R1+0x2f0], R10 ;  /* 0x0002f00a01007387 */ /* 0x0001e80000100a00 */
[----:B------:R-:W4:Y:S01]  /*1a9b0*/  LDL.LU R12, [R1+0x548] ;  /* 0x00054800010c7983 */ /* 0x000f220000300800 */
[----:B0-----:R-:W-:-:S03]  /*1a9c0*/  IMAD.WIDE R10, R9, 0x2, R4 ;  /* 0x00000002090a7825 */ /* 0x001fc600078e0204 */
[----:B------:R-:W4:Y:S04]  /*1a9d0*/  LDL.LU R9, [R1+0x54c] ;  /* 0x00054c0001097983 */ /* 0x000f280000300800 */
[----:B------:R0:W-:Y:S04]  /*1a9e0*/  STL.64 [R1+0x308], R10 ;  /* 0x0003080a01007387 */ /* 0x0001e80000100a00 */
[----:B------:R-:W4:Y:S01]  /*1a9f0*/  LDL.LU R13, [R1+0x558] ;  /* 0x00055800010d7983 */ /* 0x000f220000300800 */
[----:B------:R-:W-:-:S04]  /*1aa00*/  IMAD.WIDE R22, R7, 0x2, R4 ;  /* 0x0000000207167825 */ /* 0x000fc800078e0204 */
[--C-:B0-----:R-:W-:Y:S02]  /*1aa10*/  IMAD.WIDE R10, R6, 0x2, R4.reuse ;  /* 0x00000002060a7825 */ /* 0x101fe400078e0204 */
[----:B------:R-:W4:Y:S04]  /*1aa20*/  LDL.LU R6, [R1+0x55c] ;  /* 0x00055c0001067983 */ /* 0x000f280000300800 */
[----:B------:R0:W-:Y:S04]  /*1aa30*/  STL.64 [R1+0x318], R10 ;  /* 0x0003180a01007387 */ /* 0x0001e80000100a00 */
[----:B0-----:R-:W4:Y:S04]  /*1aa40*/  LDL.LU R10, [R1+0x570] ;  /* 0x00057000010a7983 */ /* 0x001f280000300800 */
[----:B------:R-:W4:Y:S04]  /*1aa50*/  LDL.LU R7, [R1+0x574] ;  /* 0x0005740001077983 */ /* 0x000f280000300800 */
[----:B------:R0:W-:Y:S04]  /*1aa60*/  STL.64 [R1+0x330], R22 ;  /* 0x0003301601007387 */ /* 0x0001e80000100a00 */
[----:B------:R-:W4:Y:S01]  /*1aa70*/  LDL.LU R11, [R1+0x580] ;  /* 0x00058000010b7983 */ /* 0x000f220000300800 */
[----:B0-----:R-:W-:-:S03]  /*1aa80*/  IMAD.WIDE R22, R2, 0x2, R4 ;  /* 0x0000000202167825 */ /* 0x001fc600078e0204 */
[----:B------:R-:W4:Y:S04]  /*1aa90*/  LDL.LU R2, [R1+0x584] ;  /* 0x0005840001027983 */ /* 0x000f280000300800 */
[----:B------:R0:W-:Y:S02]  /*1aaa0*/  STL.64 [R1+0x340], R22 ;  /* 0x0003401601007387 */ /* 0x0001e40000100a00 */
[----:B0-----:R-:W-:-:S05]  /*1aab0*/  IMAD.WIDE R22, R20, 0x2, R4 ;  /* 0x0000000214167825 */ /* 0x001fca00078e0204 */
[----:B------:R0:W-:Y:S01]  /*1aac0*/  STL.64 [R1+0x358], R22 ;  /* 0x0003581601007387 */ /* 0x0001e20000100a00 */
[----:B--2---:R-:W-:-:S05]  /*1aad0*/  IMAD.WIDE R24, R21, 0x2, R4 ;  /* 0x0000000215187825 */ /* 0x004fca00078e0204 */
[----:B------:R-:W-:Y:S01]  /*1aae0*/  STL.64 [R1+0x370], R24 ;  /* 0x0003701801007387 */ /* 0x000fe20000100a00 */
[----:B0-----:R-:W-:-:S04]  /*1aaf0*/  IMAD.WIDE R22, R18, 0x2, R4 ;  /* 0x0000000212167825 */ /* 0x001fc800078e0204 */
[--C-:B------:R-:W-:Y:S02]  /*1ab00*/  IMAD.WIDE R20, R3, 0x2, R4.reuse ;  /* 0x0000000203147825 */ /* 0x100fe400078e0204 */
[----:B------:R-:W2:Y:S04]  /*1ab10*/  LDL.LU R3, [R1+0x58c] ;  /* 0x00058c0001037983 */ /* 0x000ea80000300800 */
[----:B------:R3:W-:Y:S04]  /*1ab20*/  STL.64 [R1+0x380], R22 ;  /* 0x0003801601007387 */ /* 0x0007e80000100a00 */
[----:B------:R4:W-:Y:S01]  /*1ab30*/  STL.64 [R1+0x398], R20 ;  /* 0x0003981401007387 */ /* 0x0009e20000100a00 */
[----:B---3--:R-:W-:-:S03]  /*1ab40*/  IMAD.WIDE R22, R26, 0x2, R4 ;  /* 0x000000021a167825 */ /* 0x008fc600078e0204 */
[----:B------:R-:W3:Y:S01]  /*1ab50*/  LDL.LU R26, [R1+0x598] ;  /* 0x00059800011a7983 */ /* 0x000ee20000300800 */
[----:B----4-:R-:W-:-:S03]  /*1ab60*/  IMAD.WIDE R20, R19, 0x2, R4 ;  /* 0x0000000213147825 */ /* 0x010fc600078e0204 */
[----:B------:R-:W-:Y:S01]  /*1ab70*/  STL.64 [R1+0x3a8], R22 ;  /* 0x0003a81601007387 */ /* 0x000fe20000100a00 */
[----:B------:R-:W-:-:S03]  /*1ab80*/  IMAD.WIDE R18, R28, 0x2, R4 ;  /* 0x000000021c127825 */ /* 0x000fc600078e0204 */
[----:B------:R-:W4:Y:S04]  /*1ab90*/  LDL.LU R28, [R1+0x59c] ;  /* 0x00059c00011c7983 */ /* 0x000f280000300800 */
[----:B------:R0:W-:Y:S04]  /*1aba0*/  STL.64 [R1+0x3c0], R20 ;  /* 0x0003c01401007387 */ /* 0x0001e80000100a00 */
[----:B------:R1:W-:Y:S01]  /*1abb0*/  STL.64 [R1+0x3d0], R18 ;  /* 0x0003d01201007387 */ /* 0x0003e20000100a00 */
[----:B0-----:R-:W-:-:S04]  /*1abc0*/  IMAD.WIDE R20, R16, 0x2, R4 ;  /* 0x0000000210147825 */ /* 0x001fc800078e0204 */
[--C-:B-1----:R-:W-:Y:S02]  /*1abd0*/  IMAD.WIDE R18, R29, 0x2, R4.reuse ;  /* 0x000000021d127825 */ /* 0x102fe400078e0204 */
[----:B------:R-:W4:Y:S04]  /*1abe0*/  LDL.LU R29, [R1+0x5a8] ;  /* 0x0005a800011d7983 */ /* 0x000f280000300800 */
[----:B------:R0:W-:Y:S04]  /*1abf0*/  STL.64 [R1+0x3e8], R20 ;  /* 0x0003e81401007387 */ /* 0x0001e80000100a00 */
[----:B------:R1:W-:Y:S01]  /*1ac00*/  STL.64 [R1+0x400], R18 ;  /* 0x0004001201007387 */ /* 0x0003e20000100a00 */
[----:B0-----:R-:W-:-:S04]  /*1ac10*/  IMAD.WIDE R20, R17, 0x2, R4 ;  /* 0x0000000211147825 */ /* 0x001fc800078e0204 */
[--C-:B-1----:R-:W-:Y:S01]  /*1ac20*/  IMAD.WIDE R18, R27, 0x2, R4.reuse ;  /* 0x000000021b127825 */ /* 0x102fe200078e0204 */
[----:B------:R-:W-:Y:S03]  /*1ac30*/  STL.64 [R1+0x410], R20 ;  /* 0x0004101401007387 */ /* 0x000fe60000100a00 */
[--C-:B------:R-:W-:Y:S01]  /*1ac40*/  IMAD.WIDE R16, R14, 0x2, R4.reuse ;  /* 0x000000020e107825 */ /* 0x100fe200078e0204 */
[----:B------:R-:W4:Y:S04]  /*1ac50*/  LDL.LU R27, [R1+0x5ac] ;  /* 0x0005ac00011b7983 */ /* 0x000f280000300800 */
[----:B------:R0:W-:Y:S04]  /*1ac60*/  STL.64 [R1+0x428], R16 ;  /* 0x0004281001007387 */ /* 0x0001e80000100a00 */
[----:B------:R-:W-:Y:S01]  /*1ac70*/  STL.64 [R1+0x438], R18 ;  /* 0x0004381201007387 */ /* 0x000fe20000100a00 */
[----:B0-----:R-:W-:-:S04]  /*1ac80*/  IMAD.WIDE R16, R15, 0x2, R4 ;  /* 0x000000020f107825 */ /* 0x001fc800078e0204 */
[--C-:B------:R-:W-:Y:S02]  /*1ac90*/  IMAD.WIDE R14, R8, 0x2, R4.reuse ;  /* 0x00000002080e7825 */ /* 0x100fe400078e0204 */
[----:B------:R-:W4:Y:S04]  /*1aca0*/  LDL.LU R8, [R1+0x5b8] ;  /* 0x0005b80001087983 */ /* 0x000f280000300800 */
[----:B------:R0:W-:Y:S04]  /*1acb0*/  STL.64 [R1+0x450], R16 ;  /* 0x0004501001007387 */ /* 0x0001e80000100a00 */
[----:B------:R1:W-:Y:S01]  /*1acc0*/  STL.64 [R1+0x460], R14 ;  /* 0x0004600e01007387 */ /* 0x0003e20000100a00 */
[----:B0-----:R-:W-:-:S04]  /*1acd0*/  IMAD.WIDE R16, R12, 0x2, R4 ;  /* 0x000000020c107825 */ /* 0x001fc800078e0204 */
[--C-:B-1----:R-:W-:Y:S02]  /*1ace0*/  IMAD.WIDE R14, R9, 0x2, R4.reuse ;  /* 0x00000002090e7825 */ /* 0x102fe400078e0204 */
[----:B------:R-:W4:Y:S02]  /*1acf0*/  LDL.LU R9, [R1+0x5bc] ;  /* 0x0005bc0001097983 */ /* 0x000f240000300800 */
[--C-:B------:R-:W-:Y:S02]  /*1ad00*/  IMAD.WIDE R12, R13, 0x2, R4.reuse ;  /* 0x000000020d0c7825 */ /* 0x100fe400078e0204 */
[----:B------:R-:W-:Y:S04]  /*1ad10*/  STL.64 [R1+0x478], R16 ;  /* 0x0004781001007387 */ /* 0x000fe80000100a00 */
[----:B------:R0:W-:Y:S02]  /*1ad20*/  STL.64 [R1+0x490], R14 ;  /* 0x0004900e01007387 */ /* 0x0001e40000100a00 */
[----:B0-----:R-:W-:-:S02]  /*1ad30*/  IMAD.WIDE R14, R6, 0x2, R4 ;  /* 0x00000002060e7825 */ /* 0x001fc400078e0204 */
[----:B------:R-:W4:Y:S04]  /*1ad40*/  LDL.LU R6, [R1+0x5c8] ;  /* 0x0005c80001067983 */ /* 0x000f280000300800 */
[----:B------:R0:W-:Y:S04]  /*1ad50*/  STL.64 [R1+0x4a0], R12 ;  /* 0x0004a00c01007387 */ /* 0x0001e80000100a00 */
[----:B------:R1:W-:Y:S01]  /*1ad60*/  STL.64 [R1+0x4b8], R14 ;  /* 0x0004b80e01007387 */ /* 0x0003e20000100a00 */
[----:B0-----:R-:W-:-:S04]  /*1ad70*/  IMAD.WIDE R12, R10, 0x2, R4 ;  /* 0x000000020a0c7825 */ /* 0x001fc800078e0204 */
[--C-:B-1----:R-:W-:Y:S02]  /*1ad80*/  IMAD.WIDE R14, R7, 0x2, R4.reuse ;  /* 0x00000002070e7825 */ /* 0x102fe400078e0204 */
[----:B------:R-:W4:Y:S04]  /*1ad90*/  LDL.LU R7, [R1+0x5cc] ;  /* 0x0005cc0001077983 */ /* 0x000f280000300800 */
[----:B------:R0:W-:Y:S04]  /*1ada0*/  STL.64 [R1+0x4c8], R12 ;  /* 0x0004c80c01007387 */ /* 0x0001e80000100a00 */
[----:B------:R-:W-:Y:S04]  /*1adb0*/  STL.64 [R1+0x4e0], R14 ;  /* 0x0004e00e01007387 */ /* 0x000fe80000100a00 */
[----:B------:R-:W4:Y:S01]  /*1adc0*/  LDL.LU R20, [R1+0x5d8] ;  /* 0x0005d80001147983 */ /* 0x000f220000300800 */
[----:B0-----:R-:W-:-:S04]  /*1add0*/  IMAD.WIDE R12, R11, 0x2, R4 ;  /* 0x000000020b0c7825 */ /* 0x001fc800078e0204 */
[--C-:B------:R-:W-:Y:S01]  /*1ade0*/  IMAD.WIDE R10, R2, 0x2, R4.reuse ;  /* 0x00000002020a7825 */ /* 0x100fe200078e0204 */
[----:B------:R2:W-:Y:S04]  /*1adf0*/  STL.64 [R1+0x4f0], R12 ;  /* 0x0004f00c01007387 */ /* 0x0005e80000100a00 */
[----:B------:R-:W4:Y:S04]  /*1ae00*/  LDL.LU R21, [R1+0x5dc] ;  /* 0x0005dc0001157983 */ /* 0x000f280000300800 */
[----:B------:R3:W-:Y:S04]  /*1ae10*/  STL.64 [R1+0x508], R10 ;  /* 0x0005080a01007387 */ /* 0x0007e80000100a00 */
[----:B------:R-:W4:Y:S04]  /*1ae20*/  LDL.LU R18, [R1+0x5e8] ;  /* 0x0005e80001127983 */ /* 0x000f280000300800 */
[----:B------:R-:W4:Y:S01]  /*1ae30*/  LDL.LU R2, [R1+0x5f8] ;  /* 0x0005f80001027983 */ /* 0x000f220000300800 */
[----:B--2---:R-:W-:-:S03]  /*1ae40*/  IMAD.WIDE R12, R3, 0x2, R4 ;  /* 0x00000002030c7825 */ /* 0x004fc600078e0204 */
[----:B------:R-:W2:Y:S04]  /*1ae50*/  LDL.LU R3, [R1+0x600] ;  /* 0x0006000001037983 */ /* 0x000ea80000300800 */
[----:B------:R-:W-:Y:S04]  /*1ae60*/  STL.64 [R1+0x518], R12 ;  /* 0x0005180c01007387 */ /* 0x000fe80000100a00 */
[----:B------:R-:W2:Y:S01]  /*1ae70*/  LDL.LU R19, [R1+0x610] ;  /* 0x0006100001137983 */ /* 0x000ea20000300800 */
[----:B---3--:R-:W-:-:S03]  /*1ae80*/  IMAD.WIDE R10, R26, 0x2, R4 ;  /* 0x000000021a0a7825 */ /* 0x008fc600078e0204 */
[----:B------:R-:W3:Y:S04]  /*1ae90*/  LDL.LU R26, [R1+0x618] ;  /* 0x00061800011a7983 */ /* 0x000ee80000300800 */
[----:B------:R4:W-:Y:S04]  /*1aea0*/  STL.64 [R1+0x530], R10 ;  /* 0x0005300a01007387 */ /* 0x0009e80000100a00 */
[----:B------:R-:W3:Y:S01]  /*1aeb0*/  LDL.LU R16, [R1+0x628] ;  /* 0x0006280001107983 */ /* 0x000ee20000300800 */
[----:B----4-:R-:W-:-:S03]  /*1aec0*/  IMAD.WIDE R10, R28, 0x2, R4 ;  /* 0x000000021c0a7825 */ /* 0x010fc600078e0204 */
        /* <DEDUP_REMOVED lines=19> */
[----:B0-----:R-:W4:Y:S01]  /*1b000*/  LDL.LU R10, [R1+0x6c0] ;  /* 0x0006c000010a7983 */ /* 0x001f220000300800 */
[----:B------:R-:W-:-:S03]  /*1b010*/  IMAD.WIDE R22, R6, 0x2, R4 ;  /* 0x0000000206167825 */ /* 0x000fc600078e0204 */
[----:B------:R-:W4:Y:S04]  /*1b020*/  LDL.LU R6, [R1+0x6c8] ;  /* 0x0006c80001067983 */ /* 0x000f280000300800 */
[----:B------:R0:W-:Y:S04]  /*1b030*/  STL.64 [R1+0x5a8], R22 ;  /* 0x0005a81601007387 */ /* 0x0001e80000100a00 */
[----:B------:R-:W4:Y:S01]  /*1b040*/  LDL.LU R11, [R1+0x6d8] ;  /* 0x0006d800010b7983 */ /* 0x000f220000300800 */
[----:B0-----:R-:W-:-:S03]  /*1b050*/  IMAD.WIDE R22, R7, 0x2, R4 ;  /* 0x0000000207167825 */ /* 0x001fc600078e0204 */
[----:B------:R-:W4:Y:S04]  /*1b060*/  LDL.LU R7, [R1+0x6e0] ;  /* 0x0006e00001077983 */ /* 0x000f280000300800 */
[----:B------:R0:W-:Y:S02]  /*1b070*/  STL.64 [R1+0x5b8], R22 ;  /* 0x0005b81601007387 */ /* 0x0001e40000100a00 */
[----:B0-----:R-:W-:-:S04]  /*1b080*/  IMAD.WIDE R22, R20, 0x2, R4 ;  /* 0x0000000214167825 */ /* 0x001fc800078e0204 */
[--C-:B------:R-:W-:Y:S01]  /*1b090*/  IMAD.WIDE R24, R21, 0x2, R4.reuse ;  /* 0x0000000215187825 */ /* 0x100fe200078e0204 */
[----:B------:R0:W-:Y:S04]  /*1b0a0*/  STL.64 [R1+0x5c8], R22 ;  /* 0x0005c81601007387 */ /* 0x0001e80000100a00 */
[----:B------:R-:W-:Y:S01]  /*1b0b0*/  STL.64 [R1+0x5d8], R24 ;  /* 0x0005d81801007387 */ /* 0x000fe20000100a00 */
[----:B------:R-:W-:-:S03]  /*1b0c0*/  IMAD.WIDE R20, R2, 0x2, R4 ;  /* 0x0000000202147825 */ /* 0x000fc600078e0204 */
[----:B------:R-:W4:Y:S01]  /*1b0d0*/  LDL.LU R2, [R1+0x6f0] ;  /* 0x0006f00001027983 */ /* 0x000f220000300800 */
[----:B0-----:R-:W-:-:S05]  /*1b0e0*/  IMAD.WIDE R22, R18, 0x2, R4 ;  /* 0x0000000212167825 */ /* 0x001fca00078e0204 */
[----:B------:R2:W-:Y:S04]  /*1b0f0*/  STL.64 [R1+0x5e8], R22 ;  /* 0x0005e81601007387 */ /* 0x0005e80000100a00 */
[----:B------:R0:W-:Y:S01]  /*1b100*/  STL.64 [R1+0x5f8], R20 ;  /* 0x0005f81401007387 */ /* 0x0001e20000100a00 */
[----:B--2---:R-:W-:-:S03]  /*1b110*/  IMAD.WIDE R22, R3, 0x2, R4 ;  /* 0x0000000203167825 */ /* 0x004fc600078e0204 */
[----:B------:R-:W2:Y:S04]  /*1b120*/  LDL.LU R3, [R1+0x6f8] ;  /* 0x0006f80001037983 */ /* 0x000ea80000300800 */
[----:B------:R-:W-:Y:S01]  /*1b130*/  STL.64 [R1+0x600], R22 ;  /* 0x0006001601007387 */ /* 0x000fe20000100a00 */
[----:B0-----:R-:W-:-:S04]  /*1b140*/  IMAD.WIDE R20, R19, 0x2, R4 ;  /* 0x0000000213147825 */ /* 0x001fc800078e0204 */
[--C-:B---3--:R-:W-:Y:S02]  /*1b150*/  IMAD.WIDE R18, R26, 0x2, R4.reuse ;  /* 0x000000021a127825 */ /* 0x108fe400078e0204 */
[----:B------:R-:W3:Y:S04]  /*1b160*/  LDL.LU R26, [R1+0x708] ;  /* 0x00070800011a7983 */ /* 0x000ee80000300800 */
[----:B------:R0:W-:Y:S04]  /*1b170*/  STL.64 [R1+0x610], R20 ;  /* 0x0006101401007387 */ /* 0x0001e80000100a00 */
[----:B------:R4:W-:Y:S01]  /*1b180*/  STL.64 [R1+0x618], R18 ;  /* 0x0006181201007387 */ /* 0x0009e20000100a00 */
[----:B0-----:R-:W-:-:S04]  /*1b190*/  IMAD.WIDE R20, R16, 0x2, R4 ;  /* 0x0000000210147825 */ /* 0x001fc800078e0204 */
[--C-:B----4-:R-:W-:Y:S02]  /*1b1a0*/  IMAD.WIDE R18, R28, 0x2, R4.reuse ;  /* 0x000000021c127825 */ /* 0x110fe400078e0204 */
[----:B------:R-:W4:Y:S04]  /*1b1b0*/  LDL.LU R28, [R1+0x710] ;  /* 0x00071000011c7983 */ /* 0x000f280000300800 */
[----:B------:R0:W-:Y:S04]  /*1b1c0*/  STL.64 [R1+0x628], R20 ;  /* 0x0006281401007387 */ /* 0x0001e80000100a00 */
[----:B------:R1:W-:Y:S01]  /*1b1d0*/  STL.64 [R1+0x630], R18 ;  /* 0x0006301201007387 */ /* 0x0003e20000100a00 */
[----:B0-----:R-:W-:-:S04]  /*1b1e0*/  IMAD.WIDE R20, R17, 0x2, R4 ;  /* 0x0000000211147825 */ /* 0x001fc800078e0204 */
[--C-:B------:R-:W-:Y:S01]  /*1b1f0*/  IMAD.WIDE R16, R14, 0x2, R4.reuse ;  /* 0x000000020e107825 */ /* 0x100fe200078e0204 */
[----:B------:R-:W-:Y:S03]  /*1b200*/  STL.64 [R1+0x640], R20 ;  /* 0x0006401401007387 */ /* 0x000fe60000100a00 */
[--C-:B-1----:R-:W-:Y:S02]  /*1b210*/  IMAD.WIDE R18, R29, 0x2, R4.reuse ;  /* 0x000000021d127825 */ /* 0x102fe400078e0204 */
[----:B------:R-:W4:Y:S04]  /*1b220*/  LDL.LU R29, [R1+0x720] ;  /* 0x00072000011d7983 */ /* 0x000f280000300800 */
[----:B------:R0:W-:Y:S04]  /*1b230*/  STL.64 [R1+0x648], R16 ;  /* 0x0006481001007387 */ /* 0x0001e80000100a00 */
[----:B------:R-:W-:Y:S01]  /*1b240*/  STL.64 [R1+0x658], R18 ;  /* 0x0006581201007387 */ /* 0x000fe20000100a00 */
[----:B0-----:R-:W-:-:S04]  /*1b250*/  IMAD.WIDE R16, R15, 0x2, R4 ;  /* 0x000000020f107825 */ /* 0x001fc800078e0204 */
[--C-:B------:R-:W-:Y:S02]  /*1b260*/  IMAD.WIDE R14, R27, 0x2, R4.reuse ;  /* 0x000000021b0e7825 */ /* 0x100fe400078e0204 */
[----:B------:R-:W4:Y:S04]  /*1b270*/  LDL.LU R27, [R1+0x728] ;  /* 0x00072800011b7983 */ /* 0x000f280000300800 */
[----:B------:R-:W-:Y:S04]  /*1b280*/  STL.64 [R1+0x668], R16 ;  /* 0x0006681001007387 */ /* 0x000fe80000100a00 */
[----:B------:R0:W-:Y:S02]  /*1b290*/  STL.64 [R1+0x670], R14 ;  /* 0x0006700e01007387 */ /* 0x0001e40000100a00 */
[----:B0-----:R-:W-:-:S02]  /*1b2a0*/  IMAD.WIDE R14, R8, 0x2, R4 ;  /* 0x00000002080e7825 */ /* 0x001fc400078e0204 */
[----:B------:R-:W4:Y:S02]  /*1b2b0*/  LDL.LU R8, [R1+0x738] ;  /* 0x0007380001087983 */ /* 0x000f240000300800 */
[----:B------:R-:W-:-:S04]  /*1b2c0*/  IMAD.WIDE R16, R12, 0x2, R4 ;  /* 0x000000020c107825 */ /* 0x000fc800078e0204 */
[--C-:B------:R-:W-:Y:S01]  /*1b2d0*/  IMAD.WIDE R12, R13, 0x2, R4.reuse ;  /* 0x000000020d0c7825 */ /* 0x100fe200078e0204 */
[----:B------:R-:W-:Y:S04]  /*1b2e0*/  STL.64 [R1+0x690], R16 ;  /* 0x0006901001007387 */ /* 0x000fe80000100a00 */
[----:B------:R0:W-:Y:S02]  /*1b2f0*/  STL.64 [R1+0x698], R14 ;  /* 0x0006980e01007387 */ /* 0x0001e40000100a00 */
[--C-:B0-----:R-:W-:Y:S02]  /*1b300*/  IMAD.WIDE R14, R9, 0x2, R4.reuse ;  /* 0x00000002090e7825 */ /* 0x101fe400078e0204 */
        /* <DEDUP_REMOVED lines=16> */
[----:B0-----:R-:W-:-:S03]  /*1b410*/  IMAD.WIDE R12, R2, 0x2, R4 ;  /* 0x00000002020c7825 */ /* 0x001fc600078e0204 */
[----:B------:R-:W4:Y:S04]  /*1b420*/  LDL.LU R2, [R1+0x790] ;  /* 0x0007900001027983 */ /* 0x000f280000300800 */
[----:B------:R-:W-:Y:S04]  /*1b430*/  STL.64 [R1+0x6f0], R12 ;  /* 0x0006f00c01007387 */ /* 0x000fe80000100a00 */
[----:B------:R-:W4:Y:S01]  /*1b440*/  LDL.LU R19, [R1+0x798] ;  /* 0x0007980001137983 */ /* 0x000f220000300800 */
[----:B--2---:R-:W-:-:S03]  /*1b450*/  IMAD.WIDE R10, R3, 0x2, R4 ;  /* 0x00000002030a7825 */ /* 0x004fc600078e0204 */
[----:B------:R-:W2:Y:S04]  /*1b460*/  LDL.LU R3, [R1+0x7a8] ;  /* 0x0007a80001037983 */ /* 0x000ea80000300800 */
[----:B------:R3:W-:Y:S04]  /*1b470*/  STL.64 [R1+0x6f8], R10 ;  /* 0x0006f80a01007387 */ /* 0x0007e80000100a00 */
[----:B------:R-:W2:Y:S01]  /*1b480*/  LDL.LU R16, [R1+0x7b0] ;  /* 0x0007b00001107983 */ /* 0x000ea20000300800 */
[----:B---3--:R-:W-:-:S03]  /*1b490*/  IMAD.WIDE R10, R26, 0x2, R4 ;  /* 0x000000021a0a7825 */ /* 0x008fc600078e0204 */
[----:B------:R-:W3:Y:S04]  /*1b4a0*/  LDL.LU R26, [R1+0x7c0] ;  /* 0x0007c000011a7983 */ /* 0x000ee80000300800 */
[----:B------:R4:W-:Y:S04]  /*1b4b0*/  STL.64 [R1+0x708], R10 ;  /* 0x0007080a01007387 */ /* 0x0009e80000100a00 */
[----:B------:R-:W3:Y:S04]  /*1b4c0*/  LDL.LU R17, [R1+0x7c8] ;  /* 0x0007c80001117983 */ /* 0x000ee80000300800 */
[----:B------:R-:W3:Y:S01]  /*1b4d0*/  LDL.LU R14, [R1+0x7d8] ;  /* 0x0007d800010e7983 */ /* 0x000ee20000300800 */
[----:B----4-:R-:W-:-:S05]  /*1b4e0*/  IMAD.WIDE R10, R28, 0x2, R4 ;  /* 0x000000021c0a7825 */ /* 0x010fca00078e0204 */
        /* <DEDUP_REMOVED lines=31> */
[----:B0-----:R-:W-:-:S03]  /*1b6e0*/  IMAD.WIDE R22, R2, 0x2, R4 ;  /* 0x0000000202167825 */ /* 0x001fc600078e0204 */
[----:B------:R-:W4:Y:S01]  /*1b6f0*/  LDL.LU R2, [R1+0x878] ;  /* 0x0008780001027983 */ /* 0x000f220000300800 */
[----:B-1----:R-:W-:-:S03]  /*1b700*/  IMAD.WIDE R20, R19, 0x2, R4 ;  /* 0x0000000213147825 */ /* 0x002fc600078e0204 */
[----:B------:R-:W-:Y:S01]  /*1b710*/  STL.64 [R1+0x790], R22 ;  /* 0x0007901601007387 */ /* 0x000fe20000100a00 */
[----:B--2---:R-:W-:-:S03]  /*1b720*/  IMAD.WIDE R18, R3, 0x2, R4 ;  /* 0x0000000203127825 */ /* 0x004fc600078e0204 */
[----:B------:R-:W2:Y:S04]  /*1b730*/  LDL.LU R3, [R1+0x884] ;  /* 0x0008840001037983 */ /* 0x000ea80000300800 */
[----:B------:R0:W-:Y:S04]  /*1b740*/  STL.64 [R1+0x798], R20 ;  /* 0x0007981401007387 */ /* 0x0001e80000100a00 */
[----:B------:R3:W-:Y:S01]  /*1b750*/  STL.64 [R1+0x7a8], R18 ;  /* 0x0007a81201007387 */ /* 0x0007e20000100a00 */
[----:B0-----:R-:W-:-:S04]  /*1b760*/  IMAD.WIDE R20, R16, 0x2, R4 ;  /* 0x0000000210147825 */ /* 0x001fc800078e0204 */
[--C-:B---3--:R-:W-:Y:S02]  /*1b770*/  IMAD.WIDE R18, R26, 0x2, R4.reuse ;  /* 0x000000021a127825 */ /* 0x108fe400078e0204 */
[----:B------:R-:W3:Y:S04]  /*1b780*/  LDL.LU R26, [R1+0x8a0] ;  /* 0x0008a000011a7983 */ /* 0x000ee80000300800 */
[----:B------:R0:W-:Y:S04]  /*1b790*/  STL.64 [R1+0x7b0], R20 ;  /* 0x0007b01401007387 */ /* 0x0001e80000100a00 */
[----:B------:R4:W-:Y:S01]  /*1b7a0*/  STL.64 [R1+0x7c0], R18 ;  /* 0x0007c01201007387 */ /* 0x0009e20000100a00 */
[----:B0-----:R-:W-:-:S04]  /*1b7b0*/  IMAD.WIDE R20, R17, 0x2, R4 ;  /* 0x0000000211147825 */ /* 0x001fc800078e0204 */
[--C-:B------:R-:W-:Y:S01]  /*1b7c0*/  IMAD.WIDE R16, R14, 0x2, R4.reuse ;  /* 0x000000020e107825 */ /* 0x100fe200078e0204 */
[----:B------:R-:W-:Y:S03]  /*1b7d0*/  STL.64 [R1+0x7c8], R20 ;  /* 0x0007c81401007387 */ /* 0x000fe60000100a00 */
[--C-:B----4-:R-:W-:Y:S02]  /*1b7e0*/  IMAD.WIDE R18, R28, 0x2, R4.reuse ;  /* 0x000000021c127825 */ /* 0x110fe400078e0204 */
        /* <DEDUP_REMOVED lines=10> */
[----:B------:R-:W4:Y:S04]  /*1b890*/  LDL.LU R27, [R1+0x8c0] ;  /* 0x0008c000011b7983 */ /* 0x000f280000300800 */
[----:B------:R-:W-:Y:S04]  /*1b8a0*/  STL.64 [R1+0x808], R16 ;  /* 0x0008081001007387 */ /* 0x000fe80000100a00 */
[----:B------:R0:W-:Y:S02]  /*1b8b0*/  STL.64 [R1+0x810], R14 ;  /* 0x0008100e01007387 */ /* 0x0001e40000100a00 */
[----:B0-----:R-:W-:-:S02]  /*1b8c0*/  IMAD.WIDE R14, R8, 0x2, R4 ;  /* 0x00000002080e7825 */ /* 0x001fc400078e0204 */
[----:B------:R-:W4:Y:S02]  /*1b8d0*/  LDL.LU R8, [R1+0x8d0] ;  /* 0x0008d00001087983 */ /* 0x000f240000300800 */
[----:B------:R-:W-:-:S05]  /*1b8e0*/  IMAD.WIDE R12, R13, 0x2, R4 ;  /* 0x000000020d0c7825 */ /* 0x000fca00078e0204 */
        /* <DEDUP_REMOVED lines=19> */
[----:B-1----:R-:W-:-:S03]  /*1ba20*/  IMAD.WIDE R10, R2, 0x2, R4 ;  /* 0x00000002020a7825 */ /* 0x002fc600078e0204 */
[----:B------:R-:W4:Y:S04]  /*1ba30*/  LDL.LU R2, [R1+0x930] ;  /* 0x0009300001027983 */ /* 0x000f280000300800 */
[----:B------:R2:W-:Y:S04]  /*1ba40*/  STL.64 [R1+0x888], R10 ;  /* 0x0008880a01007387 */ /* 0x0005e80000100a00 */
[----:B------:R-:W4:Y:S01]  /*1ba50*/  LDL.LU R16, [R1+0x938] ;  /* 0x0009380001107983 */ /* 0x000f220000300800 */
[----:B--2---:R-:W-:-:S03]  /*1ba60*/  IMAD.WIDE R10, R3, 0x2, R4 ;  /* 0x00000002030a7825 */ /* 0x004fc600078e0204 */
[----:B------:R-:W2:Y:S04]  /*1ba70*/  LDL.LU R3, [R1+0x948] ;  /* 0x0009480001037983 */ /* 0x000ea80000300800 */
[----:B------:R3:W-:Y:S04]  /*1ba80*/  STL.64 [R1+0x890], R10 ;  /* 0x0008900a01007387 */ /* 0x0007e80000100a00 */
[----:B------:R-:W2:Y:S04]  /*1ba90*/  LDL.LU R17, [R1+0x950] ;  /* 0x0009500001117983 */ /* 0x000ea80000300800 */
[----:B------:R-:W2:Y:S01]  /*1baa0*/  LDL.LU R14, [R1+0x960] ;  /* 0x00096000010e7983 */ /* 0x000ea20000300800 */
[----:B---3--:R-:W-:-:S05]  /*1bab0*/  IMAD.WIDE R10, R26, 0x2, R4 ;  /* 0x000000021a0a7825 */ /* 0x008fca00078e0204 */
[----:B------:R4:W-:Y:S04]  /*1bac0*/  STL.64 [R1+0x8a0], R10 ;  /* 0x0008a00a01007387 */ /* 0x0009e80000100a00 */
[----:B------:R-:W3:Y:S04]  /*1bad0*/  LDL.LU R26, [R1+0x968] ;  /* 0x00096800011a7983 */ /* 0x000ee80000300800 */
[----:B------:R-:W3:Y:S01]  /*1bae0*/  LDL.LU R15, [R1+0x978] ;  /* 0x00097800010f7983 */ /* 0x000ee20000300800 */
[----:B----4-:R-:W-:-:S03]  /*1baf0*/  IMAD.WIDE R10, R28, 0x2, R4 ;  /* 0x000000021c0a7825 */ /* 0x010fc600078e0204 */
        /* <DEDUP_REMOVED lines=31> */
[----:B------:R-:W-:-:S03]  /*1bcf0*/  IMAD.WIDE R18, R2, 0x2, R4 ;  /* 0x0000000202127825 */ /* 0x000fc600078e0204 */
[----:B------:R-:W4:Y:S04]  /*1bd00*/  LDL.LU R2, [R1+0xa08] ;  /* 0x000a080001027983 */ /* 0x000f280000300800 */
[----:B------:R0:W-:Y:S04]  /*1bd10*/  STL.64 [R1+0x920], R20 ;  /* 0x0009201401007387 */ /* 0x0001e80000100a00 */
[----:B------:R2:W-:Y:S01]  /*1bd20*/  STL.64 [R1+0x930], R18 ;  /* 0x0009301201007387 */ /* 0x0005e20000100a00 */
[----:B0-----:R-:W-:-:S04]  /*1bd30*/  IMAD.WIDE R20, R16, 0x2, R4 ;  /* 0x0000000210147825 */ /* 0x001fc800078e0204 */
[--C-:B--2---:R-:W-:Y:S02]  /*1bd40*/  IMAD.WIDE R18, R3, 0x2, R4.reuse ;  /* 0x0000000203127825 */ /* 0x104fe400078e0204 */
[----:B------:R-:W2:Y:S04]  /*1bd50*/  LDL.LU R3, [R1+0xa18] ;  /* 0x000a180001037983 */ /* 0x000ea80000300800 */
[----:B------:R0:W-:Y:S04]  /*1bd60*/  STL.64 [R1+0x938], R20 ;  /* 0x0009381401007387 */ /* 0x0001e80000100a00 */
[----:B------:R3:W-:Y:S01]  /*1bd70*/  STL.64 [R1+0x948], R18 ;  /* 0x0009481201007387 */ /* 0x0007e20000100a00 */
[----:B0-----:R-:W-:-:S04]  /*1bd80*/  IMAD.WIDE R20, R17, 0x2, R4 ;  /* 0x0000000211147825 */ /* 0x001fc800078e0204 */
[--C-:B------:R-:W-:Y:S01]  /*1bd90*/  IMAD.WIDE R16, R14, 0x2, R4.reuse ;  /* 0x000000020e107825 */ /* 0x100fe200078e0204 */
[----:B------:R-:W-:Y:S03]  /*1bda0*/  STL.64 [R1+0x950], R20 ;  /* 0x0009501401007387 */ /* 0x000fe60000100a00 */
[--C-:B---3--:R-:W-:Y:S02]  /*1bdb0*/  IMAD.WIDE R18, R26, 0x2, R4.reuse ;  /* 0x000000021a127825 */ /* 0x108fe400078e0204 */
[----:B------:R-:W3:Y:S04]  /*1bdc0*/  LDL.LU R26, [R1+0xa20] ;  /* 0x000a2000011a7983 */ /* 0x000ee80000300800 */
[----:B------:R0:W-:Y:S04]  /*1bdd0*/  STL.64 [R1+0x960], R16 ;  /* 0x0009601001007387 */ /* 0x0001e80000100a00 */
[----:B------:R-:W-:Y:S01]  /*1bde0*/  STL.64 [R1+0x968], R18 ;  /* 0x0009681201007387 */ /* 0x000fe20000100a00 */
[----:B0-----:R-:W-:-:S04]  /*1bdf0*/  IMAD.WIDE R16, R15, 0x2, R4 ;  /* 0x000000020f107825 */ /* 0x001fc800078e0204 */
[--C-:B----4-:R-:W-:Y:S02]  /*1be00*/  IMAD.WIDE R14, R28, 0x2, R4.reuse ;  /* 0x000000021c0e7825 */ /* 0x110fe400078e0204 */
[----:B------:R-:W4:Y:S04]  /*1be10*/  LDL.LU R28, [R1+0xa30] ;  /* 0x000a3000011c7983 */ /* 0x000f280000300800 */
[----:B------:R0:W-:Y:S04]  /*1be20*/  STL.64 [R1+0x978], R16 ;  /* 0x0009781001007387 */ /* 0x0001e80000100a00 */
[----:B------:R1:W-:Y:S01]  /*1be30*/  STL.64 [R1+0x988], R14 ;  /* 0x0009880e01007387 */ /* 0x0003e20000100a00 */
[----:B0-----:R-:W-:-:S04]  /*1be40*/  IMAD.WIDE R16, R12, 0x2, R4 ;  /* 0x000000020c107825 */ /* 0x001fc800078e0204 */
[--C-:B-1----:R-:W-:Y:S02]  /*1be50*/  IMAD.WIDE R14, R29, 0x2, R4.reuse ;  /* 0x000000021d0e7825 */ /* 0x102fe400078e0204 */
[----:B------:R-:W4:Y:S04]  /*1be60*/  LDL.LU R29, [R1+0xa38] ;  /* 0x000a3800011d7983 */ /* 0x000f280000300800 */
[----:B------:R-:W-:Y:S01]  /*1be70*/  STL.64 [R1+0x990], R16 ;  /* 0x0009901001007387 */ /* 0x000fe20000100a00 */
[----:B------:R-:W-:-:S03]  /*1be80*/  IMAD.WIDE R12, R13, 0x2, R4 ;  /* 0x000000020d0c7825 */ /* 0x000fc600078e0204 */
[----:B------:R0:W-:Y:S02]  /*1be90*/  STL.64 [R1+0x9a0], R14 ;  /* 0x0009a00e01007387 */ /* 0x0001e40000100a00 */
[--C-:B0-----:R-:W-:Y:S02]  /*1bea0*/  IMAD.WIDE R14, R27, 0x2, R4.reuse ;  /* 0x000000021b0e7825 */ /* 0x101fe400078e0204 */
[----:B------:R-:W4:Y:S04]  /*1beb0*/  LDL.LU R27, [R1+0xa48] ;  /* 0x000a4800011b7983 */ /* 0x000f280000300800 */
[----:B------:R-:W-:Y:S04]  /*1bec0*/  STL.64 [R1+0x9a8], R12 ;  /* 0x0009a80c01007387 */ /* 0x000fe80000100a00 */
[----:B------:R0:W-:Y:S02]  /*1bed0*/  STL.64 [R1+0x9b8], R14 ;  /* 0x0009b80e01007387 */ /* 0x0001e40000100a00 */
[----:B0-----:R-:W-:-:S02]  /*1bee0*/  IMAD.WIDE R14, R8, 0x2, R4 ;  /* 0x00000002080e7825 */ /* 0x001fc400078e0204 */
[----:B------:R-:W4:Y:S02]  /*1bef0*/  LDL.LU R8, [R1+0xa50] ;  /* 0x000a500001087983 */ /* 0x000f240000300800 */
[----:B------:R-:W-:-:S05]  /*1bf00*/  IMAD.WIDE R12, R10, 0x2, R4 ;  /* 0x000000020a0c7825 */ /* 0x000fca00078e0204 */
        /* <DEDUP_REMOVED lines=18> */
[----:B0-----:R-:W-:-:S03]  /*1c030*/  IMAD.WIDE R10, R2, 0x2, R4 ;  /* 0x00000002020a7825 */ /* 0x001fc600078e0204 */
[----:B------:R-:W4:Y:S04]  /*1c040*/  LDL.LU R2, [R1+0x524] ;  /* 0x0005240001027983 */ /* 0x000f280000300800 */
[----:B------:R2:W-:Y:S04]  /*1c050*/  STL.64 [R1+0xa08], R10 ;  /* 0x000a080a01007387 */ /* 0x0005e80000100a00 */
[----:B------:R-:W4:Y:S04]  /*1c060*/  LDL.LU R17, [R1+0x520] ;  /* 0x0005200001117983 */ /* 0x000f280000300800 */
[----:B------:R-:W4:Y:S01]  /*1c070*/  LDL.LU R14, [R1+0x4fc] ;  /* 0x0004fc00010e7983 */ /* 0x000f220000300800 */
[----:B--2---:R-:W-:-:S05]  /*1c080*/  IMAD.WIDE R10, R3, 0x2, R4 ;  /* 0x00000002030a7825 */ /* 0x004fca00078e0204 */
[----:B------:R3:W-:Y:S04]  /*1c090*/  STL.64 [R1+0xa18], R10 ;  /* 0x000a180a01007387 */ /* 0x0007e80000100a00 */
[----:B------:R-:W2:Y:S04]  /*1c0a0*/  LDL.LU R3, [R1+0x4f8] ;  /* 0x0004f80001037983 */ /* 0x000ea80000300800 */
        /* <DEDUP_REMOVED lines=22> */
[----:B------:R-:W-:-:S05]  /*1c210*/  IMAD.WIDE R24, R21, 0x2, R4 ;  /* 0x0000000215187825 */ /* 0x000fca00078e0204 */
[----:B------:R-:W-:Y:S01]  /*1c220*/  STL.64 [R1+0xa68], R24 ;  /* 0x000a681801007387 */ /* 0x000fe20000100a00 */
[----:B0-----:R-:W-:-:S04]  /*1c230*/  IMAD.WIDE R22, R18, 0x2, R4 ;  /* 0x0000000212167825 */ /* 0x001fc800078e0204 */
[--C-:B------:R-:W-:Y:S02]  /*1c240*/  IMAD.WIDE R20, R9, 0x2, R4.reuse ;  /* 0x0000000209147825 */ /* 0x100fe400078e0204 */
[----:B------:R-:W4:Y:S04]  /*1c250*/  LDL.LU R9, [R1+0x41c] ;  /* 0x00041c0001097983 */ /* 0x000f280000300800 */
[----:B------:R0:W-:Y:S04]  /*1c260*/  STL.64 [R1+0xa78], R22 ;  /* 0x000a781601007387 */ /* 0x0001e80000100a00 */
[----:B------:R1:W-:Y:S01]  /*1c270*/  STL.64 [R1+0x588], R20 ;  /* 0x0005881401007387 */ /* 0x0003e20000100a00 */
[----:B0-----:R-:W-:-:S03]  /*1c280*/  IMAD.WIDE R22, R6, 0x2, R4 ;  /* 0x0000000206167825 */ /* 0x001fc600078e0204 */
[----:B------:R-:W4:Y:S04]  /*1c290*/  LDL.LU R6, [R1+0x418] ;  /* 0x0004180001067983 */ /* 0x000f280000300800 */
[----:B------:R-:W-:Y:S01]  /*1c2a0*/  STL.64 [R1+0xa90], R22 ;  /* 0x000a901601007387 */ /* 0x000fe20000100a00 */
[----:B-1----:R-:W-:-:S04]  /*1c2b0*/  IMAD.WIDE R20, R19, 0x2, R4 ;  /* 0x0000000213147825 */ /* 0x002fc800078e0204 */
[--C-:B------:R-:W-:Y:S02]  /*1c2c0*/  IMAD.WIDE R18, R7, 0x2, R4.reuse ;  /* 0x0000000207127825 */ /* 0x100fe400078e0204 */
        /* <DEDUP_REMOVED lines=9> */
[--C-:B------:R-:W-:Y:S01]  /*1c360*/  IMAD.WIDE R16, R14, 0x2, R4.reuse ;  /* 0x000000020e107825 */ /* 0x100fe200078e0204 */
[----:B------:R-:W-:Y:S03]  /*1c370*/  STL.64 [R1+0x520], R20 ;  /* 0x0005201401007387 */ /* 0x000fe60000100a00 */
[--C-:B--2---:R-:W-:Y:S02]  /*1c380*/  IMAD.WIDE R18, R3, 0x2, R4.reuse ;  /* 0x0000000203127825 */ /* 0x104fe400078e0204 */
[----:B------:R-:W2:Y:S04]  /*1c390*/  LDL.LU R3, [R1+0x3dc] ;  /* 0x0003dc0001037983 */ /* 0x000ea80000300800 */
[----:B------:R0:W-:Y:S04]  /*1c3a0*/  STL.64 [R1+0x13c8], R16 ;  /* 0x0013c81001007387 */ /* 0x0001e80000100a00 */
        /* <DEDUP_REMOVED lines=9> */
[----:B------:R-:W-:Y:S01]  /*1c440*/  STL.64 [R1+0x1408], R16 ;  /* 0x0014081001007387 */ /* 0x000fe20000100a00 */
[----:B------:R-:W-:-:S03]  /*1c450*/  IMAD.WIDE R12, R13, 0x2, R4 ;  /* 0x000000020d0c7825 */ /* 0x000fc600078e0204 */
        /* <DEDUP_REMOVED lines=13> */
[----:B------:R-:W-:Y:S04]  /*1c530*/  STL.64 [R1+0x1468], R12 ;  /* 0x0014680c01007387 */ /* 0x000fe80000100a00 */
[----:B------:R-:W4:Y:S04]  /*1c540*/  LDL.LU R21, [R1+0x360] ;  /* 0x0003600001157983 */ /* 0x000f280000300800 */
[----:B------:R0:W-:Y:S04]  /*1c550*/  STL.64 [R1+0x440], R10 ;  /* 0x0004400a01007387 */ /* 0x0001e80000100a00 */
[----:B------:R-:W4:Y:S04]  /*1c560*/  LDL.LU R18, [R1+0x34c] ;  /* 0x00034c0001127983 */ /* 0x000f280000300800 */
[----:B0-----:R-:W4:Y:S04]  /*1c570*/  LDL.LU R11, [R1+0x348] ;  /* 0x00034800010b7983 */ /* 0x001f280000300800 */
[----:B------:R-:W4:Y:S01]  /*1c580*/  LDL.LU R8, [R1+0x324] ;  /* 0x0003240001087983 */ /* 0x000f220000300800 */
[----:B------:R-:W-:-:S05]  /*1c590*/  IMAD.WIDE R14, R9, 0x2, R4 ;  /* 0x00000002090e7825 */ /* 0x000fca00078e0204 */
[----:B------:R-:W-:Y:S04]  /*1c5a0*/  STL.64 [R1+0x1488], R14 ;  /* 0x0014880e01007387 */ /* 0x000fe80000100a00 */
[----:B------:R-:W4:Y:S04]  /*1c5b0*/  LDL.LU R19, [R1+0x320] ;  /* 0x0003200001137983 */ /* 0x000f280000300800 */
[----:B------:R-:W4:Y:S01]  /*1c5c0*/  LDL.LU R9, [R1+0x2fc] ;  /* 0x0002fc0001097983 */ /* 0x000f220000300800 */
[----:B------:R-:W-:-:S05]  /*1c5d0*/  IMAD.WIDE R12, R6, 0x2, R4 ;  /* 0x00000002060c7825 */ /* 0x000fca00078e0204 */
[----:B------:R0:W-:Y:S04]  /*1c5e0*/  STL.64 [R1+0x418], R12 ;  /* 0x0004180c01007387 */ /* 0x0001e80000100a00 */
[----:B------:R-:W4:Y:S04]  /*1c5f0*/  LDL.LU R16, [R1+0x2f8] ;  /* 0x0002f80001107983 */ /* 0x000f280000300800 */
[----:B------:R-:W4:Y:S01]  /*1c600*/  LDL.LU R6, [R1+0x2d4] ;  /* 0x0002d40001067983 */ /* 0x000f220000300800 */
[----:B0-----:R-:W-:-:S05]  /*1c610*/  IMAD.WIDE R12, R7, 0x2, R4 ;  /* 0x00000002070c7825 */ /* 0x001fca00078e0204 */
[----:B------:R0:W-:Y:S04]  /*1c620*/  STL.64 [R1+0x14a8], R12 ;  /* 0x0014a80c01007387 */ /* 0x0001e80000100a00 */
[----:B------:R-:W4:Y:S04]  /*1c630*/  LDL.LU R17, [R1+0x2d0] ;  /* 0x0002d00001117983 */ /* 0x000f280000300800 */
[----:B------:R-:W4:Y:S01]  /*1c640*/  LDL.LU R14, [R1+0x2bc] ;  /* 0x0002bc00010e7983 */ /* 0x000f220000300800 */
[----:B0-----:R-:W-:-:S05]  /*1c650*/  IMAD.WIDE R12, R2, 0x2, R4 ;  /* 0x00000002020c7825 */ /* 0x001fca00078e0204 */
[----:B------:R2:W-:Y:S04]  /*1c660*/  STL.64 [R1+0x3f0], R12 ;  /* 0x0003f00c01007387 */ /* 0x0005e80000100a00 */
[----:B------:R-:W4:Y:S04]  /*1c670*/  LDL.LU R7, [R1+0x2b8] ;  /* 0x0002b80001077983 */ /* 0x000f280000300800 */
[----:B------:R-:W4:Y:S04]  /*1c680*/  LDL.LU R15, [R1+0x294] ;  /* 0x00029400010f7983 */ /* 0x000f280000300800 */
[----:B------:R-:W4:Y:S01]  /*1c690*/  LDL.LU R2, [R1+0x290] ;  /* 0x0002900001027983 */ /* 0x000f220000300800 */
[----:B--2---:R-:W-:-:S05]  /*1c6a0*/  IMAD.WIDE R12, R3, 0x2, R4 ;  /* 0x00000002030c7825 */ /* 0x004fca00078e0204 */
[----:B------:R0:W-:Y:S04]  /*1c6b0*/  STL.64 [R1+0x14c8], R12 ;  /* 0x0014c80c01007387 */ /* 0x0001e80000100a00 */
[----:B0-----:R-:W2:Y:S04]  /*1c6c0*/  LDL.LU R12, [R1+0x26c] ;  /* 0x00026c00010c7983 */ /* 0x001ea80000300800 */
[----:B------:R-:W2:Y:S01]  /*1c6d0*/  LDL.LU R3, [R1+0x268] ;  /* 0x0002680001037983 */ /* 0x000ea20000300800 */
[----:B---3--:R-:W-:-:S05]  /*1c6e0*/  IMAD.WIDE R22, R26, 0x2, R4 ;  /* 0x000000021a167825 */ /* 0x008fca00078e0204 */
        /* <DEDUP_REMOVED lines=38> */
[--C-:B------:R-:W-:Y:S02]  /*1c950*/  IMAD.WIDE R16, R7, 0x2, R4.reuse ;  /* 0x0000000207107825 */ /* 0x100fe400078e0204 */
        /* <DEDUP_REMOVED lines=8> */
[----:B--2---:R-:W-:-:S04]  /*1c9e0*/  IMAD.WIDE R14, R12, 0x2, R4 ;  /* 0x000000020c0e7825 */ /* 0x004fc800078e0204 */
[--C-:B0-----:R-:W-:Y:S02]  /*1c9f0*/  IMAD.WIDE R16, R3, 0x2, R4.reuse ;  /* 0x0000000203107825 */ /* 0x101fe400078e0204 */
[----:B------:R-:W2:Y:S04]  /*1ca00*/  LDL.LU R3, [R1+0x234] ;  /* 0x0002340001037983 */ /* 0x000ea80000300800 */
[----:B------:R3:W-:Y:S04]  /*1ca10*/  STL.64 [R1+0x15f8], R14 ;  /* 0x0015f80e01007387 */ /* 0x0007e80000100a00 */
[----:B------:R-:W-:Y:S01]  /*1ca20*/  STL.64 [R1+0x268], R16 ;  /* 0x0002681001007387 */ /* 0x000fe20000100a00 */
[----:B---3--:R-:W-:-:S04]  /*1ca30*/  IMAD.WIDE R14, R13, 0x2, R4 ;  /* 0x000000020d0e7825 */ /* 0x008fc800078e0204 */
[--C-:B----4-:R-:W-:Y:S02]  /*1ca40*/  IMAD.WIDE R12, R28, 0x2, R4.reuse ;  /* 0x000000021c0c7825 */ /* 0x110fe400078e0204 */
[----:B------:R-:W3:Y:S04]  /*1ca50*/  LDL.LU R28, [R1+0x230] ;  /* 0x00023000011c7983 */ /* 0x000ee80000300800 */
[----:B------:R0:W-:Y:S04]  /*1ca60*/  STL.64 [R1+0x1618], R14 ;  /* 0x0016180e01007387 */ /* 0x0001e80000100a00 */
[----:B------:R1:W-:Y:S01]  /*1ca70*/  STL.64 [R1+0x260], R12 ;  /* 0x0002600c01007387 */ /* 0x0003e20000100a00 */
[----:B0-----:R-:W-:-:S04]  /*1ca80*/  IMAD.WIDE R14, R10, 0x2, R4 ;  /* 0x000000020a0e7825 */ /* 0x001fc800078e0204 */
[--C-:B-1----:R-:W-:Y:S02]  /*1ca90*/  IMAD.WIDE R12, R29, 0x2, R4.reuse ;  /* 0x000000021d0c7825 */ /* 0x102fe400078e0204 */
[----:B------:R-:W4:Y:S04]  /*1caa0*/  LDL.LU R29, [R1+0x22c] ;  /* 0x00022c00011d7983 */ /* 0x000f280000300800 */
[----:B------:R0:W-:Y:S04]  /*1cab0*/  STL.64 [R1+0x1638], R14 ;  /* 0x0016380e01007387 */ /* 0x0001e80000100a00 */
[----:B------:R1:W-:Y:S04]  /*1cac0*/  STL.64 [R1+0x258], R12 ;  /* 0x0002580c01007387 */ /* 0x0003e80000100a00 */
[----:B------:R-:W4:Y:S01]  /*1cad0*/  LDL.LU R20, [R1+0x228] ;  /* 0x0002280001147983 */ /* 0x000f220000300800 */
[----:B0-----:R-:W-:-:S04]  /*1cae0*/  IMAD.WIDE R14, R26, 0x2, R4 ;  /* 0x000000021a0e7825 */ /* 0x001fc800078e0204 */
[--C-:B-1----:R-:W-:Y:S01]  /*1caf0*/  IMAD.WIDE R12, R27, 0x2, R4.reuse ;  /* 0x000000021b0c7825 */ /* 0x102fe200078e0204 */
[----:B------:R-:W-:Y:S04]  /*1cb00*/  STL.64 [R1+0x1658], R14 ;  /* 0x0016580e01007387 */ /* 0x000fe80000100a00 */
[----:B------:R-:W4:Y:S04]  /*1cb10*/  LDL.LU R21, [R1+0x224] ;  /* 0x0002240001157983 */ /* 0x000f280000300800 */
[----:B------:R0:W-:Y:S04]  /*1cb20*/  STL.64 [R1+0x250], R12 ;  /* 0x0002500c01007387 */ /* 0x0001e80000100a00 */
[----:B------:R-:W4:Y:S04]  /*1cb30*/  LDL.LU R26, [R1+0x220] ;  /* 0x00022000011a7983 */ /* 0x000f280000300800 */
[----:B------:R-:W4:Y:S04]  /*1cb40*/  LDL.LU R27, [R1+0x21c] ;  /* 0x00021c00011b7983 */ /* 0x000f280000300800 */
[----:B------:R-:W4:Y:S01]  /*1cb50*/  LDL.LU R18, [R1+0x218] ;  /* 0x0002180001127983 */ /* 0x000f220000300800 */
[----:B0-----:R-:W-:-:S05]  /*1cb60*/  IMAD.WIDE R12, R11, 0x2, R4 ;  /* 0x000000020b0c7825 */ /* 0x001fca00078e0204 */
[----:B------:R0:W-:Y:S04]  /*1cb70*/  STL.64 [R1+0x1678], R12 ;  /* 0x0016780c01007387 */ /* 0x0001e80000100a00 */
[----:B------:R-:W4:Y:S04]  /*1cb80*/  LDL.LU R14, [R1+0x214] ;  /* 0x00021400010e7983 */ /* 0x000f280000300800 */
[----:B------:R-:W4:Y:S01]  /*1cb90*/  LDL.LU R15, [R1+0x210] ;  /* 0x00021000010f7983 */ /* 0x000f220000300800 */
[----:B------:R-:W-:-:S05]  /*1cba0*/  IMAD.WIDE R10, R8, 0x2, R4 ;  /* 0x00000002080a7825 */ /* 0x000fca00078e0204 */
[----:B------:R1:W-:Y:S04]  /*1cbb0*/  STL.64 [R1+0x248], R10 ;  /* 0x0002480a01007387 */ /* 0x0003e80000100a00 */
[----:B0-----:R-:W4:Y:S01]  /*1cbc0*/  LDL.LU R12, [R1+0x20c] ;  /* 0x00020c00010c7983 */ /* 0x001f220000300800 */
[----:B------:R-:W-:-:S03]  /*1cbd0*/  IMAD.WIDE R8, R9, 0x2, R4 ;  /* 0x0000000209087825 */ /* 0x000fc600078e0204 */
[----:B------:R-:W4:Y:S04]  /*1cbe0*/  LDL.LU R13, [R1+0x208] ;  /* 0x00020800010d7983 */ /* 0x000f280000300800 */
[----:B------:R0:W-:Y:S04]  /*1cbf0*/  STL.64 [R1+0x1698], R8 ;  /* 0x0016980801007387 */ /* 0x0001e80000100a00 */
[----:B------:R-:W4:Y:S04]  /*1cc00*/  LDL.LU R19, [R1+0x204] ;  /* 0x0002040001137983 */ /* 0x000f280000300800 */
[----:B-1----:R-:W4:Y:S01]  /*1cc10*/  LDL.LU R10, [R1+0x200] ;  /* 0x00020000010a7983 */ /* 0x002f220000300800 */
[----:B0-----:R-:W-:-:S05]  /*1cc20*/  IMAD.WIDE R8, R6, 0x2, R4 ;  /* 0x0000000206087825 */ /* 0x001fca00078e0204 */
[----:B------:R0:W-:Y:S04]  /*1cc30*/  STL.64 [R1+0x240], R8 ;  /* 0x0002400801007387 */ /* 0x0001e80000100a00 */
[----:B------:R-:W4:Y:S04]  /*1cc40*/  LDL.LU R11, [R1+0x1fc] ;  /* 0x0001fc00010b7983 */ /* 0x000f280000300800 */
[----:B0-----:R-:W4:Y:S04]  /*1cc50*/  LDL.LU R8, [R1+0x1f8] ;  /* 0x0001f80001087983 */ /* 0x001f280000300800 */
[----:B------:R-:W4:Y:S01]  /*1cc60*/  LDL.LU R9, [R1+0x1f4] ;  /* 0x0001f40001097983 */ /* 0x000f220000300800 */
[----:B------:R-:W-:-:S05]  /*1cc70*/  IMAD.WIDE R6, R7, 0x2, R4 ;  /* 0x0000000207067825 */ /* 0x000fca00078e0204 */
[----:B------:R0:W-:Y:S04]  /*1cc80*/  STL.64 [R1+0x16b8], R6 ;  /* 0x0016b80601007387 */ /* 0x0001e80000100a00 */
[----:B------:R-:W4:Y:S04]  /*1cc90*/  LDL.LU R16, [R1+0x1f0] ;  /* 0x0001f00001107983 */ /* 0x000f280000300800 */
[----:B------:R-:W4:Y:S01]  /*1cca0*/  LDL.LU R17, [R1+0x1ec] ;  /* 0x0001ec0001117983 */ /* 0x000f220000300800 */
[----:B0-----:R-:W-:-:S05]  /*1ccb0*/  IMAD.WIDE R6, R2, 0x2, R4 ;  /* 0x0000000202067825 */ /* 0x001fca00078e0204 */
[----:B------:R0:W-:Y:S04]  /*1ccc0*/  STL.64 [R1+0x238], R6 ;  /* 0x0002380601007387 */ /* 0x0001e80000100a00 */
[----:B0-----:R-:W4:Y:S04]  /*1ccd0*/  LDL.LU R6, [R1+0x1e8] ;  /* 0x0001e80001067983 */ /* 0x001f280000300800 */
        /* <DEDUP_REMOVED lines=17> */
[----:B------:R-:W4:Y:S04]  /*1cdf0*/  LDL.LU.64 R26, [R1+0x1d0] ;  /* 0x0001d000011a7983 */ /* 0x000f280000300a00 */
[----:B------:R0:W-:Y:S04]  /*1ce00*/  STL.64 [R1+0x220], R22 ;  /* 0x0002201601007387 */ /* 0x0001e80000100a00 */
[----:B------:R1:W-:Y:S01]  /*1ce10*/  STL.64 [R1+0x1738], R20 ;  /* 0x0017381401007387 */ /* 0x0003e20000100a00 */
[----:B0-----:R-:W-:-:S03]  /*1ce20*/  IMAD.WIDE R22, R18, 0x2, R4 ;  /* 0x0000000212167825 */ /* 0x001fc600078e0204 */
[----:B-1----:R-:W4:Y:S04]  /*1ce30*/  LDL.LU.64 R20, [R1+0xb0] ;  /* 0x0000b00001147983 */ /* 0x002f280000300a00 */
[----:B------:R0:W-:Y:S01]  /*1ce40*/  STL.64 [R1+0x218], R22 ;  /* 0x0002181601007387 */ /* 0x0001e20000100a00 */
[----:B------:R-:W-:-:S04]  /*1ce50*/  IMAD.WIDE R24, R14, 0x2, R4 ;  /* 0x000000020e187825 */ /* 0x000fc800078e0204 */
[--C-:B0-----:R-:W-:Y:S02]  /*1ce60*/  IMAD.WIDE R22, R15, 0x2, R4.reuse ;  /* 0x000000020f167825 */ /* 0x101fe400078e0204 */
[----:B------:R-:W4:Y:S04]  /*1ce70*/  LDL.LU.64 R14, [R1+0x1c8] ;  /* 0x0001c800010e7983 */ /* 0x000f280000300a00 */
[----:B------:R0:W-:Y:S04]  /*1ce80*/  STL.64 [R1+0x1758], R24 ;  /* 0x0017581801007387 */ /* 0x0001e80000100a00 */
[----:B------:R1:W-:Y:S01]  /*1ce90*/  STL.64 [R1+0x210], R22 ;  /* 0x0002101601007387 */ /* 0x0003e20000100a00 */
[----:B0-----:R-:W-:-:S04]  /*1cea0*/  IMAD.WIDE R24, R12, 0x2, R4 ;  /* 0x000000020c187825 */ /* 0x001fc800078e0204 */
[--C-:B-1----:R-:W-:Y:S02]  /*1ceb0*/  IMAD.WIDE R22, R13, 0x2, R4.reuse ;  /* 0x000000020d167825 */ /* 0x102fe400078e0204 */
[----:B------:R-:W4:Y:S04]  /*1cec0*/  LDL.LU.64 R12, [R1+0xa8] ;  /* 0x0000a800010c7983 */ /* 0x000f280000300a00 */
[----:B------:R0:W-:Y:S04]  /*1ced0*/  STL.64 [R1+0x1778], R24 ;  /* 0x0017781801007387 */ /* 0x0001e80000100a00 */
[----:B------:R1:W-:Y:S01]  /*1cee0*/  STL.64 [R1+0x208], R22 ;  /* 0x0002081601007387 */ /* 0x0003e20000100a00 */
[----:B0-----:R-:W-:-:S04]  /*1cef0*/  IMAD.WIDE R24, R19, 0x2, R4 ;  /* 0x0000000213187825 */ /* 0x001fc800078e0204 */
[--C-:B-1----:R-:W-:Y:S01]  /*1cf00*/  IMAD.WIDE R22, R10, 0x2, R4.reuse ;  /* 0x000000020a167825 */ /* 0x102fe200078e0204 */
[----:B------:R-:W-:Y:S03]  /*1cf10*/  STL.64 [R1+0x1798], R24 ;  /* 0x0017981801007387 */ /* 0x000fe60000100a00 */
[--C-:B------:R-:W-:Y:S02]  /*1cf20*/  IMAD.WIDE R18, R11, 0x2, R4.reuse ;  /* 0x000000020b127825 */ /* 0x100fe400078e0204 */
        /* <DEDUP_REMOVED lines=8> */
[----:B------:R-:W-:-:S04]  /*1cfb0*/  IMAD.WIDE R24, R16, 0x2, R4 ;  /* 0x0000000210187825 */ /* 0x000fc800078e0204 */
[--C-:B0-----:R-:W-:Y:S01]  /*1cfc0*/  IMAD.WIDE R22, R17, 0x2, R4.reuse ;  /* 0x0000000211167825 */ /* 0x101fe200078e0204 */
[----:B-1----:R-:W4:Y:S04]  /*1cfd0*/  LDL.LU.64 R18, [R1+0x1b8] ;  /* 0x0001b80001127983 */ /* 0x002f280000300a00 */
[----:B------:R-:W-:Y:S04]  /*1cfe0*/  STL.64 [R1+0x1f0], R24 ;  /* 0x0001f01801007387 */ /* 0x000fe80000100a00 */
[----:B------:R0:W-:Y:S01]  /*1cff0*/  STL.64 [R1+0x17f8], R22 ;  /* 0x0017f81601007387 */ /* 0x0001e20000100a00 */
[----:B------:R-:W-:-:S04]  /*1d000*/  IMAD.WIDE R16, R6, 0x2, R4 ;  /* 0x0000000206107825 */ /* 0x000fc800078e0204 */
[--C-:B0-----:R-:W-:Y:S02]  /*1d010*/  IMAD.WIDE R22, R7, 0x2, R4.reuse ;  /* 0x0000000207167825 */ /* 0x101fe400078e0204 */
[----:B------:R-:W4:Y:S04]  /*1d020*/  LDL.LU.64 R6, [R1+0x98] ;  /* 0x0000980001067983 */ /* 0x000f280000300a00 */
[----:B------:R2:W-:Y:S04]  /*1d030*/  STL.64 [R1+0x1e8], R16 ;  /* 0x0001e81001007387 */ /* 0x0005e80000100a00 */
[----:B------:R0:W-:Y:S01]  /*1d040*/  STL.64 [R1+0x1818], R22 ;  /* 0x0018181601007387 */ /* 0x0001e20000100a00 */
[----:B--2---:R-:W-:-:S04]  /*1d050*/  IMAD.WIDE R16, R2, 0x2, R4 ;  /* 0x0000000202107825 */ /* 0x004fc800078e0204 */
[--C-:B0-----:R-:W-:Y:S02]  /*1d060*/  IMAD.WIDE R22, R3, 0x2, R4.reuse ;  /* 0x0000000203167825 */ /* 0x101fe400078e0204 */
[----:B------:R-:W2:Y:S04]  /*1d070*/  LDL.LU.64 R2, [R1+0x1b0] ;  /* 0x0001b00001027983 */ /* 0x000ea80000300a00 */
[----:B------:R3:W-:Y:S04]  /*1d080*/  STL.64 [R1+0x1e0], R16 ;  /* 0x0001e01001007387 */ /* 0x0007e80000100a00 */
[----:B------:R4:W-:Y:S01]  /*1d090*/  STL.64 [R1+0x1838], R22 ;  /* 0x0018381601007387 */ /* 0x0009e20000100a00 */
[----:B---3--:R-:W-:-:S04]  /*1d0a0*/  IMAD.WIDE R16, R28, 0x2, R4 ;  /* 0x000000021c107825 */ /* 0x008fc800078e0204 */
[--C-:B----4-:R-:W-:Y:S02]  /*1d0b0*/  IMAD.WIDE R22, R29, 0x2, R4.reuse ;  /* 0x000000021d167825 */ /* 0x110fe400078e0204 */
[----:B------:R-:W3:Y:S04]  /*1d0c0*/  LDL.LU.64 R28, [R1+0x90] ;  /* 0x00009000011c7983 */ /* 0x000ee80000300a00 */
[----:B------:R0:W-:Y:S01]  /*1d0d0*/  STL.64 [R1+0x1d8], R16 ;  /* 0x0001d81001007387 */ /* 0x0001e20000100a00 */
[----:B------:R-:W-:-:S03]  /*1d0e0*/  IMAD.WIDE R4, R0, 0x2, R4 ;  /* 0x0000000200047825 */ /* 0x000fc600078e0204 */
[----:B0-----:R-:W4:Y:S04]  /*1d0f0*/  LDL.LU.64 R16, [R1+0x1a8] ;  /* 0x0001a80001107983 */ /* 0x001f280000300a00 */
[----:B------:R-:W-:Y:S04]  /*1d100*/  STL.64 [R1+0x388], R22 ;  /* 0x0003881601007387 */ /* 0x000fe80000100a00 */
[----:B------:R-:W-:Y:S01]  /*1d110*/  STL.64 [R1+0x1ed0], R4 ;  /* 0x001ed00401007387 */ /* 0x000fe20000100a00 */
[----:B------:R-:W-:-:S03]  /*1d120*/  IMAD.MOV.U32 R0, RZ, RZ, R27 ;  /* 0x000000ffff007224 */ /* 0x000fc600078e001b */
[----:B------:R0:W-:Y:S04]  /*1d130*/  STL [R1+0x1e98], R26 ;  /* 0x001e981a01007387 */ /* 0x0001e80000100800 */
[----:B------:R-:W-:Y:S04]  /*1d140*/  STL [R1+0x1e94], R20 ;  /* 0x001e941401007387 */ /* 0x000fe80000100800 */
[----:B------:R1:W-:Y:S04]  /*1d150*/  STL [R1+0x1e90], R0 ;  /* 0x001e900001007387 */ /* 0x0003e80000100800 */
[----:B0-----:R-:W4:Y:S01]  /*1d160*/  LDL.LU.64 R26, [R1+0x88] ;  /* 0x00008800011a7983 */ /* 0x001f220000300a00 */
[----:B-1----:R-:W-:-:S03]  /*1d170*/  IMAD.MOV.U32 R0, RZ, RZ, R21 ;  /* 0x000000ffff007224 */ /* 0x002fc600078e0015 */
[----:B------:R-:W-:Y:S04]  /*1d180*/  STL [R1+0x1e8c], R14 ;  /* 0x001e8c0e01007387 */ /* 0x000fe80000100800 */
[----:B------:R0:W-:Y:S04]  /*1d190*/  STL [R1+0x1e88], R0 ;  /* 0x001e880001007387 */ /* 0x0001e80000100800 */
[----:B------:R-:W4:Y:S01]  /*1d1a0*/  LDL.LU.64 R24, [R1+0x1a0] ;  /* 0x0001a00001187983 */ /* 0x000f220000300a00 */
[----:B0-----:R-:W-:-:S03]  /*1d1b0*/  IMAD.MOV.U32 R0, RZ, RZ, R15 ;  /* 0x000000ffff007224 */ /* 0x001fc600078e000f */
[----:B------:R-:W-:Y:S04]  /*1d1c0*/  STL [R1+0x1e84], R12 ;  /* 0x001e840c01007387 */ /* 0x000fe80000100800 */
[----:B------:R0:W-:Y:S04]  /*1d1d0*/  STL [R1+0x1e80], R0 ;  /* 0x001e800001007387 */ /* 0x0001e80000100800 */
[----:B------:R-:W4:Y:S04]  /*1d1e0*/  LDL.LU.64 R22, [R1+0x80] ;  /* 0x0000800001167983 */ /* 0x000f280000300a00 */
[----:B------:R-:W4:Y:S01]  /*1d1f0*/  LDL.LU.64 R14, [R1+0x198] ;  /* 0x00019800010e7983 */ /* 0x000f220000300a00 */
[----:B0-----:R-:W-:-:S05]  /*1d200*/  IMAD.MOV.U32 R0, RZ, RZ, R13 ;  /* 0x000000ffff007224 */ /* 0x001fca00078e000d */
[----:B------:R0:W-:Y:S04]  /*1d210*/  STL [R1+0x1e78], R0 ;  /* 0x001e780001007387 */ /* 0x0001e80000100800 */
[----:B------:R-:W-:Y:S01]  /*1d220*/  STL [R1+0x1e7c], R10 ;  /* 0x001e7c0a01007387 */ /* 0x000fe20000100800 */
[----:B0-----:R-:W-:-:S03]  /*1d230*/  IMAD.MOV.U32 R0, RZ, RZ, R11 ;  /* 0x000000ffff007224 */ /* 0x001fc600078e000b */
[----:B------:R-:W4:Y:S04]  /*1d240*/  LDL.LU.64 R12, [R1+0x78] ;  /* 0x00007800010c7983 */ /* 0x000f280000300a00 */
[----:B------:R0:W-:Y:S02]  /*1d250*/  STL [R1+0x1e70], R0 ;  /* 0x001e700001007387 */ /* 0x0001e40000100800 */
[----:B0-----:R-:W-:Y:S02]  /*1d260*/  IMAD.MOV.U32 R0, RZ, RZ, R9 ;  /* 0x000000ffff007224 */ /* 0x001fe400078e0009 */
[----:B------:R-:W-:Y:S04]  /*1d270*/  STL [R1+0x1e74], R8 ;  /* 0x001e740801007387 */ /* 0x000fe80000100800 */
[----:B------:R-:W4:Y:S04]  /*1d280*/  LDL.LU.64 R10, [R1+0x190] ;  /* 0x00019000010a7983 */ /* 0x000f280000300a00 */
[----:B------:R0:W-:Y:S04]  /*1d290*/  STL [R1+0x1e68], R0 ;  /* 0x001e680001007387 */ /* 0x0001e80000100800 */
[----:B------:R-:W-:Y:S01]  /*1d2a0*/  STL [R1+0x1e6c], R18 ;  /* 0x001e6c1201007387 */ /* 0x000fe20000100800 */
[----:B0-----:R-:W-:-:S03]  /*1d2b0*/  IMAD.MOV.U32 R0, RZ, RZ, R19 ;  /* 0x000000ffff007224 */ /* 0x001fc600078e0013 */
[----:B------:R-:W4:Y:S04]  /*1d2c0*/  LDL.LU.64 R8, [R1+0x70] ;  /* 0x0000700001087983 */ /* 0x000f280000300a00 */
[----:B------:R-:W-:Y:S04]  /*1d2d0*/  STL [R1+0x1e64], R6 ;  /* 0x001e640601007387 */ /* 0x000fe80000100800 */
[----:B------:R0:W-:Y:S04]  /*1d2e0*/  STL [R1+0x1e60], R0 ;  /* 0x001e600001007387 */ /* 0x0001e80000100800 */
[----:B------:R-:W4:Y:S01]  /*1d2f0*/  LDL.LU.64 R20, [R1+0x188] ;  /* 0x0001880001147983 */ /* 0x000f220000300a00 */
[----:B0-----:R-:W-:-:S03]  /*1d300*/  IMAD.MOV.U32 R0, RZ, RZ, R7 ;  /* 0x000000ffff007224 */ /* 0x001fc600078e0007 */
[----:B--2---:R-:W-:Y:S04]  /*1d310*/  STL [R1+0x1e5c], R2 ;  /* 0x001e5c0201007387 */ /* 0x004fe80000100800 */
[----:B------:R0:W-:Y:S04]  /*1d320*/  STL [R1+0x1e58], R0 ;  /* 0x001e580001007387 */ /* 0x0001e80000100800 */
[----:B------:R-:W2:Y:S01]  /*1d330*/  LDL.LU.64 R6, [R1+0x68] ;  /* 0x0000680001067983 */ /* 0x000ea20000300a00 */
[----:B0-----:R-:W-:-:S03]  /*1d340*/  MOV R0, R3 ;  /* 0x0000000300007202 */ /* 0x001fc60000000f00 */
[----:B---3--:R-:W-:Y:S04]  /*1d350*/  STL [R1+0x1e54], R28 ;  /* 0x001e541c01007387 */ /* 0x008fe80000100800 */
[----:B------:R0:W-:Y:S04]  /*1d360*/  STL [R1+0x1e50], R0 ;  /* 0x001e500001007387 */ /* 0x0001e80000100800 */
[----:B------:R-:W3:Y:S01]  /*1d370*/  LDL.LU.64 R2, [R1+0x180] ;  /* 0x0001800001027983 */ /* 0x000ee20000300a00 */
[----:B0-----:R-:W-:-:S03]  /*1d380*/  IMAD.MOV.U32 R0, RZ, RZ, R29 ;  /* 0x000000ffff007224 */ /* 0x001fc600078e001d */
[----:B----4-:R-:W-:Y:S04]  /*1d390*/  STL [R1+0x1e4c], R16 ;  /* 0x001e4c1001007387 */ /* 0x010fe80000100800 */
[----:B------:R0:W-:Y:S04]  /*1d3a0*/  STL [R1+0x1e48], R0 ;  /* 0x001e480001007387 */ /* 0x0001e80000100800 */
[----:B------:R-:W4:Y:S04]  /*1d3b0*/  LDL.LU.64 R28, [R1+0x60] ;  /* 0x00006000011c7983 */ /* 0x000f280000300a00 */
[----:B------:R-:W4:Y:S01]  /*1d3c0*/  LDL.LU.64 R18, [R1+0x178] ;  /* 0x0001780001127983 */ /* 0x000f220000300a00 */
[----:B0-----:R-:W-:-:S05]  /*1d3d0*/  IMAD.MOV.U32 R0, RZ, RZ, R17 ;  /* 0x000000ffff007224 */ /* 0x001fca00078e0011 */
[----:B------:R0:W-:Y:S04]  /*1d3e0*/  STL [R1+0x1e40], R0 ;  /* 0x001e400001007387 */ /* 0x0001e80000100800 */
[----:B------:R1:W-:Y:S01]  /*1d3f0*/  STL [R1+0x1e44], R26 ;  /* 0x001e441a01007387 */ /* 0x0003e20000100800 */
[----:B0-----:R-:W-:-:S03]  /*1d400*/  IMAD.MOV.U32 R0, RZ, RZ, R27 ;  /* 0x000000ffff007224 */ /* 0x001fc600078e001b */
[----:B-1----:R-:W4:Y:S04]  /*1d410*/  LDL.LU.64 R26, [R1+0x58] ;  /* 0x00005800011a7983 */ /* 0x002f280000300a00 */
[----:B------:R0:W-:Y:S04]  /*1d420*/  STL [R1+0x1e38], R0 ;  /* 0x001e380001007387 */ /* 0x0001e80000100800 */
[----:B------:R-:W-:Y:S04]  /*1d430*/  STL [R1+0x1e3c], R24 ;  /* 0x001e3c1801007387 */ /* 0x000fe80000100800 */
[----:B------:R-:W4:Y:S01]  /*1d440*/  LDL.LU.64 R16, [R1+0x170] ;  /* 0x0001700001107983 */ /* 0x000f220000300a00 */
[----:B0-----:R-:W-:-:S03]  /*1d450*/  IMAD.MOV.U32 R0, RZ, RZ, R25 ;  /* 0x000000ffff007224 */ /* 0x001fc600078e0019 */
[----:B------:R-:W-:Y:S04]  /*1d460*/  STL [R1+0x1e34], R22 ;  /* 0x001e341601007387 */ /* 0x000fe80000100800 */
[----:B------:R0:W-:Y:S04]  /*1d470*/  STL [R1+0x1e30], R0 ;  /* 0x001e300001007387 */ /* 0x0001e80000100800 */
[----:B------:R-:W-:Y:S01]  /*1d480*/  STL [R1+0x1e2c], R14 ;  /* 0x001e2c0e01007387 */ /* 0x000fe20000100800 */
[----:B0-----:R-:W-:-:S05]  /*1d490*/  IMAD.MOV.U32 R0, RZ, RZ, R23 ;  /* 0x000000ffff007224 */ /* 0x001fca00078e0017 */
[----:B------:R0:W-:Y:S02]  /*1d4a0*/  STL [R1+0x1e28], R0 ;  /* 0x001e280001007387 */ /* 0x0001e40000100800 */
[----:B0-----:R-:W-:Y:S02]  /*1d4b0*/  IMAD.MOV.U32 R0, RZ, RZ, R15 ;  /* 0x000000ffff007224 */ /* 0x001fe400078e000f */
[----:B------:R-:W4:Y:S04]  /*1d4c0*/  LDL.LU.64 R14, [R1+0x50] ;  /* 0x00005000010e7983 */ /* 0x000f280000300a00 */
[----:B------:R0:W-:Y:S04]  /*1d4d0*/  STL [R1+0x1e20], R0 ;  /* 0x001e200001007387 */ /* 0x0001e80000100800 */
[----:B------:R1:W-:Y:S01]  /*1d4e0*/  STL [R1+0x1e24], R12 ;  /* 0x001e240c01007387 */ /* 0x0003e20000100800 */
[----:B0-----:R-:W-:-:S03]  /*1d4f0*/  IMAD.MOV.U32 R0, RZ, RZ, R13 ;  /* 0x000000ffff007224 */ /* 0x001fc600078e000d */
[----:B-1----:R-:W4:Y:S04]  /*1d500*/  LDL.LU.64 R12, [R1+0x168] ;  /* 0x00016800010c7983 */ /* 0x002f280000300a00 */
[----:B------:R0:W-:Y:S04]  /*1d510*/  STL [R1+0x1e18], R0 ;  /* 0x001e180001007387 */ /* 0x0001e80000100800 */
[----:B------:R1:W-:Y:S01]  /*1d520*/  STL [R1+0x1e1c], R10 ;  /* 0x001e1c0a01007387 */ /* 0x0003e20000100800 */
[----:B0-----:R-:W-:-:S03]  /*1d530*/  IMAD.MOV.U32 R0, RZ, RZ, R11 ;  /* 0x000000ffff007224 */ /* 0x001fc600078e000b */
[----:B------:R-:W-:Y:S04]  /*1d540*/  STL [R1+0x1e14], R8 ;  /* 0x001e140801007387 */ /* 0x000fe80000100800 */
[----:B------:R0:W-:Y:S04]  /*1d550*/  STL [R1+0x1e10], R0 ;  /* 0x001e100001007387 */ /* 0x0001e80000100800 */
[----:B-1----:R-:W4:Y:S01]  /*1d560*/  LDL.LU.64 R10, [R1+0x48] ;  /* 0x00004800010a7983 */ /* 0x002f220000300a00 */
[----:B0-----:R-:W-:-:S03]  /*1d570*/  IMAD.MOV.U32 R0, RZ, RZ, R9 ;  /* 0x000000ffff007224 */ /* 0x001fc600078e0009 */
[----:B------:R-:W-:Y:S04]  /*1d580*/  STL [R1+0x1e0c], R20 ;  /* 0x001e0c1401007387 */ /* 0x000fe80000100800 */
[----:B------:R0:W-:Y:S04]  /*1d590*/  STL [R1+0x1e08], R0 ;  /* 0x001e080001007387 */ /* 0x0001e80000100800 */
[----:B------:R-:W4:Y:S01]  /*1d5a0*/  LDL.LU.64 R8, [R1+0x160] ;  /* 0x0001600001087983 */ /* 0x000f220000300a00 */
[----:B0-----:R-:W-:-:S03]  /*1d5b0*/  IMAD.MOV.U32 R0, RZ, RZ, R21 ;  /* 0x000000ffff007224 */ /* 0x001fc600078e0015 */
[----:B--2---:R-:W-:Y:S04]  /*1d5c0*/  STL [R1+0x1e04], R6 ;  /* 0x001e040601007387 */ /* 0x004fe80000100800 */
[----:B------:R0:W-:Y:S02]  /*1d5d0*/  STL [R1+0x1e00], R0 ;  /* 0x001e000001007387 */ /* 0x0001e40000100800 */
[----:B0-----:R-:W-:Y:S02]  /*1d5e0*/  IMAD.MOV.U32 R0, RZ, RZ, R7 ;  /* 0x000000ffff007224 */ /* 0x001fe400078e0007 */
[----:B------:R-:W2:Y:S04]  /*1d5f0*/  LDL.LU.64 R6, [R1+0x40] ;  /* 0x0000400001067983 */ /* 0x000ea80000300a00 */
[----:B------:R3:W-:Y:S02]  /*1d600*/  STL [R1+0x1df8], R0 ;  /* 0x001df80001007387 */ /* 0x0007e40000100800 */
[----:B---3--:R-:W-:-:S02]  /*1d610*/  IMAD.MOV.U32 R0, RZ, RZ, R3 ;  /* 0x000000ffff007224 */ /* 0x008fc400078e0003 */
[----:B------:R0:W-:Y:S04]  /*1d620*/  STL [R1+0x1dfc], R2 ;  /* 0x001dfc0201007387 */ /* 0x0001e80000100800 */
[----:B0-----:R-:W3:Y:S04]  /*1d630*/  LDL.LU.64 R2, [R1+0x158] ;  /* 0x0001580001027983 */ /* 0x001ee80000300a00 */
[----:B------:R0:W-:Y:S04]  /*1d640*/  STL [R1+0x1df0], R0 ;  /* 0x001df00001007387 */ /* 0x0001e80000100800 */
[----:B----4-:R1:W-:Y:S01]  /*1d650*/  STL [R1+0x1df4], R28 ;  /* 0x001df41c01007387 */ /* 0x0103e20000100800 */
[----:B0-----:R-:W-:-:S03]  /*1d660*/  IMAD.MOV.U32 R0, RZ, RZ, R29 ;  /* 0x000000ffff007224 */ /* 0x001fc600078e001d */
[----:B------:R-:W-:Y:S04]  /*1d670*/  STL [R1+0x1dec], R18 ;  /* 0x001dec1201007387 */ /* 0x000fe80000100800 */
[----:B------:R0:W-:Y:S04]  /*1d680*/  STL [R1+0x1de8], R0 ;  /* 0x001de80001007387 */ /* 0x0001e80000100800 */
[----:B-1----:R-:W4:Y:S01]  /*1d690*/  LDL.LU.64 R28, [R1+0x38] ;  /* 0x00003800011c7983 */ /* 0x002f220000300a00 */
[----:B0-----:R-:W-:-:S03]  /*1d6a0*/  IMAD.MOV.U32 R0, RZ, RZ, R19 ;  /* 0x000000ffff007224 */ /* 0x001fc600078e0013 */
[----:B------:R-:W-:Y:S04]  /*1d6b0*/  STL [R1+0x1de4], R26 ;  /* 0x001de41a01007387 */ /* 0x000fe80000100800 */
[----:B------:R0:W-:Y:S02]  /*1d6c0*/  STL [R1+0x1de0], R0 ;  /* 0x001de00001007387 */ /* 0x0001e40000100800 */
[----:B0-----:R-:W-:Y:S02]  /*1d6d0*/  IMAD.MOV.U32 R0, RZ, RZ, R27 ;  /* 0x000000ffff007224 */ /* 0x001fe400078e001b */
[----:B------:R-:W-:Y:S04]  /*1d6e0*/  STL [R1+0x1ddc], R16 ;  /* 0x001ddc1001007387 */ /* 0x000fe80000100800 */
[----:B------:R0:W-:Y:S04]  /*1d6f0*/  STL [R1+0x1dd8], R0 ;  /* 0x001dd80001007387 */ /* 0x0001e80000100800 */
[----:B------:R-:W2:Y:S01]  /*1d700*/  LDL.LU.64 R26, [R1+0x30] ;  /* 0x00003000011a7983 */ /* 0x000ea20000300a00 */
[----:B0-----:R-:W-:-:S03]  /*1d710*/  IMAD.MOV.U32 R0, RZ, RZ, R17 ;  /* 0x000000ffff007224 */ /* 0x001fc600078e0011 */
[----:B--2---:R0:W-:Y:S04]  /*1d720*/  STL.64 [R1+0x1f48], R26 ;  /* 0x001f481a01007387 */ /* 0x0041e80000100a00 */
[----:B0-----:R-:W2:Y:S04]  /*1d730*/  LDL.LU.64 R26, [R1+0x150] ;  /* 0x00015000011a7983 */ /* 0x001ea80000300a00 */
[----:B------:R-:W2:Y:S04]  /*1d740*/  LDL.LU.64 R24, [R1+0x148] ;  /* 0x0001480001187983 */ /* 0x000ea80000300a00 */
[----:B------:R0:W-:Y:S04]  /*1d750*/  STL [R1+0x1dd0], R0 ;  /* 0x001dd00001007387 */ /* 0x0001e80000100800 */
[----:B------:R-:W-:Y:S04]  /*1d760*/  STL [R1+0x1dd4], R14 ;  /* 0x001dd40e01007387 */ /* 0x000fe80000100800 */
[----:B------:R-:W2:Y:S01]  /*1d770*/  LDL.LU.64 R22, [R1+0x28] ;  /* 0x0000280001167983 */ /* 0x000ea20000300a00 */
[----:B0-----:R-:W-:-:S05]  /*1d780*/  IMAD.MOV.U32 R0, RZ, RZ, R15 ;  /* 0x000000ffff007224 */ /* 0x001fca00078e000f */
[----:B------:R0:W-:Y:S04]  /*1d790*/  STL [R1+0x1dc8], R0 ;  /* 0x001dc80001007387 */ /* 0x0001e80000100800 */
[----:B------:R-:W-:Y:S04]  /*1d7a0*/  STL [R1+0x1dcc], R12 ;  /* 0x001dcc0c01007387 */ /* 0x000fe80000100800 */
[----:B------:R-:W2:Y:S01]  /*1d7b0*/  LDL.LU.64 R20, [R1+0x140] ;  /* 0x0001400001147983 */ /* 0x000ea20000300a00 */
[----:B0-----:R-:W-:-:S03]  /*1d7c0*/  IMAD.MOV.U32 R0, RZ, RZ, R13 ;  /* 0x000000ffff007224 */ /* 0x001fc600078e000d */
[----:B------:R-:W2:Y:S04]  /*1d7d0*/  LDL.LU.64 R18, [R1+0x20] ;  /* 0x0000200001127983 */ /* 0x000ea80000300a00 */
[----:B------:R0:W-:Y:S04]  /*1d7e0*/  STL [R1+0x1dc0], R0 ;  /* 0x001dc00001007387 */ /* 0x0001e80000100800 */
[----:B------:R-:W-:Y:S04]  /*1d7f0*/  STL [R1+0x1dc4], R10 ;  /* 0x001dc40a01007387 */ /* 0x000fe80000100800 */
[----:B------:R-:W2:Y:S01]  /*1d800*/  LDL.LU.64 R4, [R1+0x138] ;  /* 0x0001380001047983 */ /* 0x000ea20000300a00 */
[----:B0-----:R-:W-:-:S03]  /*1d810*/  IMAD.MOV.U32 R0, RZ, RZ, R11 ;  /* 0x000000ffff007224 */ /* 0x001fc600078e000b */
[----:B------:R-:W-:Y:S04]  /*1d820*/  STL [R1+0x1dbc], R8 ;  /* 0x001dbc0801007387 */ /* 0x000fe80000100800 */
[----:B------:R0:W-:Y:S04]  /*1d830*/  STL [R1+0x1db8], R0 ;  /* 0x001db80001007387 */ /* 0x0001e80000100800 */
[----:B------:R-:W2:Y:S01]  /*1d840*/  LDL.LU.64 R16, [R1+0x18] ;  /* 0x0000180001107983 */ /* 0x000ea20000300a00 */
[----:B0-----:R-:W-:-:S03]  /*1d850*/  IMAD.MOV.U32 R0, RZ, RZ, R9 ;  /* 0x000000ffff007224 */ /* 0x001fc600078e0009 */
[----:B------:R-:W2:Y:S04]  /*1d860*/  LDL.LU.64 R8, [R1+0x130] ;  /* 0x0001300001087983 */ /* 0x000ea80000300a00 */
[----:B------:R0:W-:Y:S04]  /*1d870*/  STL [R1+0x1db0], R0 ;  /* 0x001db00001007387 */ /* 0x0001e80000100800 */
[----:B------:R-:W-:Y:S04]  /*1d880*/  STL [R1+0x1db4], R6 ;  /* 0x001db40601007387 */ /* 0x000fe80000100800 */
[----:B------:R-:W2:Y:S01]  /*1d890*/  LDL.LU.64 R14, [R1+0x10] ;  /* 0x00001000010e7983 */ /* 0x000ea20000300a00 */
[----:B0-----:R-:W-:-:S05]  /*1d8a0*/  IMAD.MOV.U32 R0, RZ, RZ, R7 ;  /* 0x000000ffff007224 */ /* 0x001fca00078e0007 */
[----:B------:R0:W-:Y:S04]  /*1d8b0*/  STL [R1+0x1da8], R0 ;  /* 0x001da80001007387 */ /* 0x0001e80000100800 */
[----:B---3--:R-:W-:Y:S04]  /*1d8c0*/  STL [R1+0x1dac], R2 ;  /* 0x001dac0201007387 */ /* 0x008fe80000100800 */
[----:B------:R-:W3:Y:S01]  /*1d8d0*/  LDL.LU.64 R12, [R1+0x128] ;  /* 0x00012800010c7983 */ /* 0x000ee20000300a00 */
[----:B0-----:R-:W-:-:S03]  /*1d8e0*/  IMAD.MOV.U32 R0, RZ, RZ, R3 ;  /* 0x000000ffff007224 */ /* 0x001fc600078e0003 */
[----:B------:R-:W3:Y:S04]  /*1d8f0*/  LDL.LU.64 R10, [R1+0x8] ;  /* 0x00000800010a7983 */ /* 0x000ee80000300a00 */
[----:B------:R0:W-:Y:S04]  /*1d900*/  STL [R1+0x1da0], R0 ;  /* 0x001da00001007387 */ /* 0x0001e80000100800 */
[----:B----4-:R-:W-:Y:S04]  /*1d910*/  STL [R1+0x1da4], R28 ;  /* 0x001da41c01007387 */ /* 0x010fe80000100800 */
[----:B------:R-:W4:Y:S01]  /*1d920*/  LDL.LU.64 R6, [R1+0x120] ;  /* 0x0001200001067983 */ /* 0x000f220000300a00 */
[----:B0-----:R-:W-:-:S03]  /*1d930*/  IMAD.MOV.U32 R0, RZ, RZ, R29 ;  /* 0x000000ffff007224 */ /* 0x001fc600078e001d */
[----:B------:R-:W3:Y:S04]  /*1d940*/  LDL.LU.64 R2, [R1] ;  /* 0x0000000001027983 */ /* 0x000ee80000300a00 */
[----:B------:R0:W-:Y:S04]  /*1d950*/  STL [R1+0x1d98], R0 ;  /* 0x001d980001007387 */ /* 0x0001e80000100800 */
[----:B--2---:R1:W-:Y:S01]  /*1d960*/  STL [R1+0x1d9c], R26 ;  /* 0x001d9c1a01007387 */ /* 0x0043e20000100800 */
[----:B0-----:R-:W-:-:S03]  /*1d970*/  IMAD.MOV.U32 R0, RZ, RZ, R27 ;  /* 0x000000ffff007224 */ /* 0x001fc600078e001b */
[----:B------:R-:W2:Y:S04]  /*1d980*/  LDL.LU.64 R28, [R1+0x118] ;  /* 0x00011800011c7983 */ /* 0x000ea80000300a00 */
[----:B-1----:R-:W2:Y:S04]  /*1d990*/  LDL.LU.64 R26, [R1+0x1f48] ;  /* 0x001f4800011a7983 */ /* 0x002ea80000300a00 */
[----:B--2---:R-:W-:Y:S04]  /*1d9a0*/  STL [R1+0x1d94], R26 ;  /* 0x001d941a01007387 */ /* 0x004fe80000100800 */
[----:B------:R0:W-:Y:S04]  /*1d9b0*/  STL [R1+0x1d90], R0 ;  /* 0x001d900001007387 */ /* 0x0001e80000100800 */
[----:B------:R-:W-:Y:S01]  /*1d9c0*/  STL [R1+0x1d8c], R24 ;  /* 0x001d8c1801007387 */ /* 0x000fe20000100800 */
[----:B0-----:R-:W-:-:S05]  /*1d9d0*/  IMAD.MOV.U32 R0, RZ, RZ, R27 ;  /* 0x000000ffff007224 */ /* 0x001fca00078e001b */
[----:B------:R0:W-:Y:S04]  /*1d9e0*/  STL [R1+0x1d88], R0 ;  /* 0x001d880001007387 */ /* 0x0001e80000100800 */
[----:B------:R-:W2:Y:S01]  /*1d9f0*/  LDL.LU.64 R26, [R1+0x110] ;  /* 0x00011000011a7983 */ /* 0x000ea20000300a00 */
[----:B0-----:R-:W-:-:S03]  /*1da00*/  IMAD.MOV.U32 R0, RZ, RZ, R25 ;  /* 0x000000ffff007224 */ /* 0x001fc600078e0019 */
[----:B------:R-:W2:Y:S04]  /*1da10*/  LDL.LU.64 R24, [R1+0x1f40] ;  /* 0x001f400001187983 */ /* 0x000ea80000300a00 */
[----:B------:R-:W-:Y:S04]  /*1da20*/  STL [R1+0x1d84], R22 ;  /* 0x001d841601007387 */ /* 0x000fe80000100800 */
[----:B------:R0:W-:Y:S02]  /*1da30*/  STL [R1+0x1d80], R0 ;  /* 0x001d800001007387 */ /* 0x0001e40000100800 */
[----:B0-----:R-:W-:-:S02]  /*1da40*/  IMAD.MOV.U32 R0, RZ, RZ, R23 ;  /* 0x000000ffff007224 */ /* 0x001fc400078e0017 */
        /* <DEDUP_REMOVED lines=13> */
[----:B------:R0:W-:Y:S04]  /*1db20*/  STL [R1+0x1d60], R0 ;  /* 0x001d600001007387 */ /* 0x0001e80000100800 */
[----:B------:R1:W-:Y:S01]  /*1db30*/  STL [R1+0x1d64], R16 ;  /* 0x001d641001007387 */ /* 0x0003e20000100800 */
[----:B0-----:R-:W-:-:S03]  /*1db40*/  IMAD.MOV.U32 R0, RZ, RZ, R17 ;  /* 0x000000ffff007224 */ /* 0x001fc600078e0011 */
[----:B-1----:R-:W2:Y:S04]  /*1db50*/  LDL.LU.64 R16, [R1+0x1f20] ;  /* 0x001f200001107983 */ /* 0x002ea80000300a00 */
        /* <DEDUP_REMOVED lines=8> */
[----:B---3--:R-:W-:Y:S04]  /*1dbe0*/  STL [R1+0x1d4c], R12 ;  /* 0x001d4c0c01007387 */ /* 0x008fe80000100800 */
[----:B------:R0:W-:Y:S02]  /*1dbf0*/  STL [R1+0x1d48], R0 ;  /* 0x001d480001007387 */ /* 0x0001e40000100800 */
[----:B0-----:R-:W-:-:S02]  /*1dc00*/  MOV R0, R13 ;  /* 0x0000000d00007202 */ /* 0x001fc40000000f00 */
[----:B------:R-:W3:Y:S04]  /*1dc10*/  LDL.LU.64 R12, [R1+0x1f10] ;  /* 0x001f1000010c7983 */ /* 0x000ee80000300a00 */
[----:B------:R-:W-:Y:S04]  /*1dc20*/  STL [R1+0x1d44], R10 ;  /* 0x001d440a01007387 */ /* 0x000fe80000100800 */
[----:B------:R0:W-:Y:S02]  /*1dc30*/  STL [R1+0x1d40], R0 ;  /* 0x001d400001007387 */ /* 0x0001e40000100800 */
[----:B0-----:R-:W-:-:S02]  /*1dc40*/  IMAD.MOV.U32 R0, RZ, RZ, R11 ;  /* 0x000000ffff007224 */ /* 0x001fc400078e000b */
[----:B------:R-:W2:Y:S04]  /*1dc50*/  LDL.LU.64 R10, [R1+0x1f08] ;  /* 0x001f0800010a7983 */ /* 0x000ea80000300a00 */
[----:B----4-:R-:W-:Y:S04]  /*1dc60*/  STL [R1+0x1d3c], R6 ;  /* 0x001d3c0601007387 */ /* 0x010fe80000100800 */
[----:B------:R0:W-:Y:S02]  /*1dc70*/  STL [R1+0x1d38], R0 ;  /* 0x001d380001007387 */ /* 0x0001e40000100800 */
[----:B0-----:R-:W-:-:S02]  /*1dc80*/  IMAD.MOV.U32 R0, RZ, RZ, R7 ;  /* 0x000000ffff007224 */ /* 0x001fc400078e0007 */
[----:B------:R-:W4:Y:S04]  /*1dc90*/  LDL.LU.64 R6, [R1+0x1f00] ;  /* 0x001f000001067983 */ /* 0x000f280000300a00 */
        /* <DEDUP_REMOVED lines=8> */
[----:B--2---:R-:W-:Y:S04]  /*1dd20*/  STL [R1+0x1d24], R28 ;  /* 0x001d241c01007387 */ /* 0x004fe80000100800 */
[----:B------:R0:W-:Y:S04]  /*1dd30*/  STL [R1+0x1d20], R0 ;  /* 0x001d200001007387 */ /* 0x0001e80000100800 */
[----:B------:R1:W-:Y:S01]  /*1dd40*/  STL [R1+0x1d18], R29 ;  /* 0x001d181d01007387 */ /* 0x0003e20000100800 */
[----:B0-----:R-:W-:-:S03]  /*1dd50*/  IMAD.MOV.U32 R0, RZ, RZ, R27 ;  /* 0x000000ffff007224 */ /* 0x001fc600078e001b */
[----:B-1----:R-:W2:Y:S04]  /*1dd60*/  LDL.LU.64 R28, [R1+0x108] ;  /* 0x00010800011c7983 */ /* 0x002ea80000300a00 */
[----:B------:R0:W-:Y:S04]  /*1dd70*/  STL [R1+0x1d1c], R26 ;  /* 0x001d1c1a01007387 */ /* 0x0001e80000100800 */
[----:B0-----:R-:W2:Y:S04]  /*1dd80*/  LDL.LU.64 R26, [R1+0x1ee8] ;  /* 0x001ee800011a7983 */ /* 0x001ea80000300a00 */
[----:B--2---:R-:W-:Y:S04]  /*1dd90*/  STL [R1+0x1d14], R26 ;  /* 0x001d141a01007387 */ /* 0x004fe80000100800 */
[----:B------:R0:W-:Y:S04]  /*1dda0*/  STL [R1+0x1d10], R0 ;  /* 0x001d100001007387 */ /* 0x0001e80000100800 */
[----:B------:R1:W-:Y:S01]  /*1ddb0*/  STL [R1+0x1d08], R27 ;  /* 0x001d081b01007387 */ /* 0x0003e20000100800 */
[----:B0-----:R-:W-:-:S03]  /*1ddc0*/  IMAD.MOV.U32 R0, RZ, RZ, R29 ;  /* 0x000000ffff007224 */ /* 0x001fc600078e001d */
[----:B-1----:R-:W2:Y:S04]  /*1ddd0*/  LDL.LU.64 R26, [R1+0xd8] ;  /* 0x0000d800011a7983 */ /* 0x002ea80000300a00 */
[----:B------:R-:W-:Y:S04]  /*1dde0*/  STL [R1+0x1d0c], R28 ;  /* 0x001d0c1c01007387 */ /* 0x000fe80000100800 */
[----:B------:R-:W-:Y:S04]  /*1ddf0*/  STL [R1+0x1d04], R2 ;  /* 0x001d040201007387 */ /* 0x000fe80000100800 */
[----:B------:R0:W-:Y:S04]  /*1de00*/  STL [R1+0x1d00], R0 ;  /* 0x001d000001007387 */ /* 0x0001e80000100800 */
[----:B------:R1:W-:Y:S01]  /*1de10*/  STL [R1+0x1cf8], R3 ;  /* 0x001cf80301007387 */ /* 0x0003e20000100800 */
[----:B0-----:R-:W-:-:S03]  /*1de20*/  IMAD.MOV.U32 R0, RZ, RZ, R5 ;  /* 0x000000ffff007224 */ /* 0x001fc600078e0005 */
[----:B-1----:R-:W2:Y:S04]  /*1de30*/  LDL.LU.64 R2, [R1+0xe0] ;  /* 0x0000e00001027983 */ /* 0x002ea80000300a00 */
[----:B------:R-:W2:Y:S04]  /*1de40*/  LDL.LU.64 R28, [R1+0xd0] ;  /* 0x0000d000011c7983 */ /* 0x000ea80000300a00 */
[----:B------:R-:W-:Y:S04]  /*1de50*/  STL [R1+0x1cfc], R4 ;  /* 0x001cfc0401007387 */ /* 0x000fe80000100800 */
[----:B----4-:R-:W-:Y:S04]  /*1de60*/  STL [R1+0x1cf4], R6 ;  /* 0x001cf40601007387 */ /* 0x010fe80000100800 */
[----:B------:R0:W-:Y:S04]  /*1de70*/  STL [R1+0x1cf0], R0 ;  /* 0x001cf00001007387 */ /* 0x0001e80000100800 */
[----:B------:R1:W-:Y:S01]  /*1de80*/  STL [R1+0x1ce8], R7 ;  /* 0x001ce80701007387 */ /* 0x0003e20000100800 */
[----:B0-----:R-:W-:-:S03]  /*1de90*/  IMAD.MOV.U32 R0, RZ, RZ, R9 ;  /* 0x000000ffff007224 */ /* 0x001fc600078e0009 */
[----:B-1----:R-:W4:Y:S04]  /*1dea0*/  LDL.LU.64 R6, [R1+0xe8] ;  /* 0x0000e80001067983 */ /* 0x002f280000300a00 */
[----:B------:R0:W-:Y:S04]  /*1deb0*/  STL [R1+0x1cec], R8 ;  /* 0x001cec0801007387 */ /* 0x0001e80000100800 */
[----:B------:R-:W2:Y:S04]  /*1dec0*/  LDL.LU.64 R4, [R1+0xc8] ;  /* 0x0000c80001047983 */ /* 0x000ea80000300a00 */
[----:B0-----:R-:W2:Y:S04]  /*1ded0*/  LDL.LU.64 R8, [R1+0x1ee0] ;  /* 0x001ee00001087983 */ /* 0x001ea80000300a00 */
[----:B--2---:R-:W-:Y:S04]  /*1dee0*/  STL [R1+0x1ce4], R8 ;  /* 0x001ce40801007387 */ /* 0x004fe80000100800 */
[----:B------:R-:W-:Y:S04]  /*1def0*/  STL [R1+0x1ce0], R0 ;  /* 0x001ce00001007387 */ /* 0x000fe80000100800 */
[----:B------:R0:W-:Y:S04]  /*1df00*/  STL [R1+0x1cd8], R9 ;  /* 0x001cd80901007387 */ /* 0x0001e80000100800 */
[----:B0-----:R-:W2:Y:S02]  /*1df10*/  LDL.LU.64 R8, [R1+0xf0] ;  /* 0x0000f00001087983 */ /* 0x001ea40000300a00 */
[----:B--2---:R-:W-:-:S02]  /*1df20*/  IMAD.MOV.U32 R0, RZ, RZ, R9 ;  /* 0x000000ffff007224 */ /* 0x004fc400078e0009 */
[----:B------:R-:W-:Y:S04]  /*1df30*/  STL [R1+0x1cdc], R8 ;  /* 0x001cdc0801007387 */ /* 0x000fe80000100800 */
[----:B------:R-:W-:Y:S04]  /*1df40*/  STL [R1+0x1cd4], R10 ;  /* 0x001cd40a01007387 */ /* 0x000fe80000100800 */
[----:B------:R4:W-:Y:S04]  /*1df50*/  STL [R1+0x1cd0], R0 ;  /* 0x001cd00001007387 */ /* 0x0009e80000100800 */
[----:B------:R0:W-:Y:S01]  /*1df60*/  STL [R1+0x1cc8], R11 ;  /* 0x001cc80b01007387 */ /* 0x0001e20000100800 */
[----:B----4-:R-:W-:-:S03]  /*1df70*/  IMAD.MOV.U32 R0, RZ, RZ, R7 ;  /* 0x000000ffff007224 */ /* 0x010fc600078e0007 */
[----:B------:R-:W-:Y:S04]  /*1df80*/  STL [R1+0x1ccc], R6 ;  /* 0x001ccc0601007387 */ /* 0x000fe80000100800 */
[----:B---3--:R-:W-:Y:S04]  /*1df90*/  STL [R1+0x1cc4], R12 ;  /* 0x001cc40c01007387 */ /* 0x008fe80000100800 */
[----:B------:R-:W-:Y:S04]  /*1dfa0*/  STL [R1+0x1cc0], R0 ;  /* 0x001cc00001007387 */ /* 0x000fe80000100800 */
[----:B0-----:R-:W2:Y:S04]  /*1dfb0*/  LDL.LU.64 R10, [R1+0xb8] ;  /* 0x0000b800010a7983 */ /* 0x001ea80000300a00 */
[----:B------:R0:W-:Y:S04]  /*1dfc0*/  STL [R1+0x1cb8], R13 ;  /* 0x001cb80d01007387 */ /* 0x0001e80000100800 */
[----:B0-----:R-:W3:Y:S01]  /*1dfd0*/  LDL.LU.64 R12, [R1+0xc0] ;  /* 0x0000c000010c7983 */ /* 0x001ee20000300a00 */
[----:B------:R-:W-:-:S03]  /*1dfe0*/  IMAD.MOV.U32 R0, RZ, RZ, R3 ;  /* 0x000000ffff007224 */ /* 0x000fc600078e0003 */
[----:B------:R-:W-:Y:S04]  /*1dff0*/  STL [R1+0x1cbc], R2 ;  /* 0x001cbc0201007387 */ /* 0x000fe80000100800 */
[----:B------:R-:W-:Y:S04]  /*1e000*/  STL [R1+0x1cb4], R14 ;  /* 0x001cb40e01007387 */ /* 0x000fe80000100800 */
[----:B------:R0:W-:Y:S04]  /*1e010*/  STL [R1+0x1cb0], R0 ;  /* 0x001cb00001007387 */ /* 0x0001e80000100800 */
[----:B------:R-:W-:Y:S04]  /*1e020*/  STL [R1+0x1ca8], R15 ;  /* 0x001ca80f01007387 */ /* 0x000fe80000100800 */
[----:B------:R-:W4:Y:S01]  /*1e030*/  LDL.LU.64 R8, [R1+0x270] ;  /* 0x0002700001087983 */ /* 0x000f220000300a00 */
[----:B0-----:R-:W-:-:S03]  /*1e040*/  IMAD.MOV.U32 R0, RZ, RZ, R27 ;  /* 0x000000ffff007224 */ /* 0x001fc600078e001b */
[----:B------:R-:W-:Y:S04]  /*1e050*/  STL [R1+0x1cac], R26 ;  /* 0x001cac1a01007387 */ /* 0x000fe80000100800 */
[----:B------:R-:W4:Y:S04]  /*1e060*/  LDL.LU.64 R6, [R1+0x278] ;  /* 0x0002780001067983 */ /* 0x000f280000300a00 */
[----:B------:R0:W-:Y:S04]  /*1e070*/  STL [R1+0x1ca0], R0 ;  /* 0x001ca00001007387 */ /* 0x0001e80000100800 */
[----:B------:R-:W-:Y:S04]  /*1e080*/  STL [R1+0x1ca4], R16 ;  /* 0x001ca41001007387 */ /* 0x000fe80000100800 */
[----:B------:R-:W-:Y:S04]  /*1e090*/  STL [R1+0x1c98], R17 ;  /* 0x001c981101007387 */ /* 0x000fe80000100800 */
[----:B------:R-:W4:Y:S01]  /*1e0a0*/  LDL.LU.64 R2, [R1+0x280] ;  /* 0x0002800001027983 */ /* 0x000f220000300a00 */
[----:B0-----:R-:W-:-:S03]  /*1e0b0*/  IMAD.MOV.U32 R0, RZ, RZ, R29 ;  /* 0x000000ffff007224 */ /* 0x001fc600078e001d */
[----:B------:R0:W-:Y:S04]  /*1e0c0*/  STL [R1+0x1c9c], R28 ;  /* 0x001c9c1c01007387 */ /* 0x0001e80000100800 */
[----:B------:R-:W4:Y:S04]  /*1e0d0*/  LDL.LU.64 R26, [R1+0x288] ;  /* 0x00028800011a7983 */ /* 0x000f280000300a00 */
[----:B------:R1:W-:Y:S04]  /*1e0e0*/  STL [R1+0x1c90], R0 ;  /* 0x001c900001007387 */ /* 0x0003e80000100800 */
[----:B------:R-:W-:Y:S04]  /*1e0f0*/  STL [R1+0x1c94], R18 ;  /* 0x001c941201007387 */ /* 0x000fe80000100800 */
[----:B------:R-:W-:Y:S04]  /*1e100*/  STL [R1+0x1c88], R19 ;  /* 0x001c881301007387 */ /* 0x000fe80000100800 */
[----:B0-----:R-:W4:Y:S01]  /*1e110*/  LDL.LU.64 R28, [R1+0x298] ;  /* 0x00029800011c7983 */ /* 0x001f220000300a00 */
[----:B-1----:R-:W-:-:S03]  /*1e120*/  IMAD.MOV.U32 R0, RZ, RZ, R5 ;  /* 0x000000ffff007224 */ /* 0x002fc600078e0005 */
[----:B------:R0:W-:Y:S04]  /*1e130*/  STL [R1+0x1c8c], R4 ;  /* 0x001c8c0401007387 */ /* 0x0001e80000100800 */
[----:B------:R-:W4:Y:S04]  /*1e140*/  LDL.LU.64 R14, [R1+0x2a0] ;  /* 0x0002a000010e7983 */ /* 0x000f280000300a00 */
[----:B------:R3:W-:Y:S04]  /*1e150*/  STL [R1+0x1c80], R0 ;  /* 0x001c800001007387 */ /* 0x0007e80000100800 */
[----:B------:R-:W-:Y:S04]  /*1e160*/  STL [R1+0x1c84], R20 ;  /* 0x001c841401007387 */ /* 0x000fe80000100800 */
[----:B------:R-:W-:Y:S04]  /*1e170*/  STL [R1+0x1c78], R21 ;  /* 0x001c781501007387 */ /* 0x000fe80000100800 */
[----:B0-----:R-:W4:Y:S01]  /*1e180*/  LDL.LU.64 R4, [R1+0x2a8] ;  /* 0x0002a80001047983 */ /* 0x001f220000300a00 */
[----:B---3--:R-:W-:-:S03]  /*1e190*/  IMAD.MOV.U32 R0, RZ, RZ, R13 ;  /* 0x000000ffff007224 */ /* 0x008fc600078e000d */
[----:B------:R0:W-:Y:S04]  /*1e1a0*/  STL [R1+0x1c7c], R12 ;  /* 0x001c7c0c01007387 */ /* 0x0001e80000100800 */
[----:B------:R-:W3:Y:S04]  /*1e1b0*/  LDL.LU.64 R18, [R1+0x2b0] ;  /* 0x0002b00001127983 */ /* 0x000ee80000300a00 */
[----:B------:R1:W-:Y:S04]  /*1e1c0*/  STL [R1+0x1c70], R0 ;  /* 0x001c700001007387 */ /* 0x0003e80000100800 */
[----:B------:R-:W-:Y:S04]  /*1e1d0*/  STL [R1+0x1c74], R22 ;  /* 0x001c741601007387 */ /* 0x000fe80000100800 */
[----:B------:R-:W-:Y:S04]  /*1e1e0*/  STL [R1+0x1c68], R23 ;  /* 0x001c681701007387 */ /* 0x000fe80000100800 */
[----:B------:R-:W3:Y:S04]  /*1e1f0*/  LDL.LU.64 R16, [R1+0x2c0] ;  /* 0x0002c00001107983 */ /* 0x000ee80000300a00 */
[----:B--2---:R2:W-:Y:S04]  /*1e200*/  STL [R1+0x1c6c], R10 ;  /* 0x001c6c0a01007387 */ /* 0x0045e80000100800 */
[----:B0-----:R-:W3:Y:S01]  /*1e210*/  LDL.LU.64 R12, [R1+0x2c8] ;  /* 0x0002c800010c7983 */ /* 0x001ee20000300a00 */
[----:B-1----:R-:W-:-:S05]  /*1e220*/  IMAD.MOV.U32 R0, RZ, RZ, R11 ;  /* 0x000000ffff007224 */ /* 0x002fca00078e000b */
[----:B------:R4:W-:Y:S04]  /*1e230*/  STL [R1+0x1c60], R0 ;  /* 0x001c600001007387 */ /* 0x0009e80000100800 */
[----:B------:R-:W-:Y:S04]  /*1e240*/  STL [R1+0x1c64], R24 ;  /* 0x001c641801007387 */ /* 0x000fe80000100800 */
[----:B------:R-:W-:Y:S04]  /*1e250*/  STL [R1+0xaa4], R25 ;  /* 0x000aa41901007387 */ /* 0x000fe80000100800 */
[----:B--2---:R-:W2:Y:S01]  /*1e260*/  LDL.LU.64 R10, [R1+0x2d8] ;  /* 0x0002d800010a7983 */ /* 0x004ea20000300a00 */
[----:B----4-:R-:W-:-:S03]  /*1e270*/  IMAD.MOV.U32 R0, RZ, RZ, R9 ;  /* 0x000000ffff007224 */ /* 0x010fc600078e0009 */
[----:B------:R0:W-:Y:S04]  /*1e280*/  STL [R1+0xaac], R8 ;  /* 0x000aac0801007387 */ /* 0x0001e80000100800 */
[----:B0-----:R-:W4:Y:S04]  /*1e290*/  LDL.LU.64 R8, [R1+0x2e0] ;  /* 0x0002e00001087983 */ /* 0x001f280000300a00 */
[----:B------:R0:W-:Y:S04]  /*1e2a0*/  STL [R1+0xaa8], R0 ;  /* 0x000aa80001007387 */ /* 0x0001e80000100800 */
[----:B------:R1:W-:Y:S01]  /*1e2b0*/  STL [R1+0xab4], R6 ;  /* 0x000ab40601007387 */ /* 0x0003e20000100800 */
[----:B0-----:R-:W-:-:S03]  /*1e2c0*/  IMAD.MOV.U32 R0, RZ, RZ, R7 ;  /* 0x000000ffff007224 */ /* 0x001fc600078e0007 */
[----:B-1----:R-:W4:Y:S04]  /*1e2d0*/  LDL.LU.64 R6, [R1+0x2e8] ;  /* 0x0002e80001067983 */ /* 0x002f280000300a00 */
        /* <DEDUP_REMOVED lines=21> */
[----:B---3--:R1:W-:Y:S01]  /*1e430*/  STL [R1+0xae4], R18 ;  /* 0x000ae41201007387 */ /* 0x0083e20000100800 */
[----:B0-----:R-:W-:-:S03]  /*1e440*/  IMAD.MOV.U32 R0, RZ, RZ, R19 ;  /* 0x000000ffff007224 */ /* 0x001fc600078e0013 */
[----:B-1----:R-:W3:Y:S04]  /*1e450*/  LDL.LU.64 R18, [R1+0x328] ;  /* 0x0003280001127983 */ /* 0x002ee80000300a00 */
[----:B------:R0:W-:Y:S04]  /*1e460*/  STL [R1+0xae0], R0 ;  /* 0x000ae00001007387 */ /* 0x0001e80000100800 */
[----:B------:R1:W-:Y:S01]  /*1e470*/  STL [R1+0xaec], R16 ;  /* 0x000aec1001007387 */ /* 0x0003e20000100800 */
[----:B0-----:R-:W-:-:S03]  /*1e480*/  IMAD.MOV.U32 R0, RZ, RZ, R17 ;  /* 0x000000ffff007224 */ /* 0x001fc600078e0011 */
[----:B-1----:R-:W3:Y:S04]  /*1e490*/  LDL.LU.64 R16, [R1+0x330] ;  /* 0x0003300001107983 */ /* 0x002ee80000300a00 */
[----:B------:R0:W-:Y:S04]  /*1e4a0*/  STL [R1+0xae8], R0 ;  /* 0x000ae80001007387 */ /* 0x0001e80000100800 */
[----:B------:R1:W-:Y:S01]  /*1e4b0*/  STL [R1+0xaf4], R12 ;  /* 0x000af40c01007387 */ /* 0x0003e20000100800 */
[----:B0-----:R-:W-:-:S03]  /*1e4c0*/  IMAD.MOV.U32 R0, RZ, RZ, R13 ;  /* 0x000000ffff007224 */ /* 0x001fc600078e000d */
[----:B-1----:R-:W3:Y:S04]  /*1e4d0*/  LDL.LU.64 R12, [R1+0x338] ;  /* 0x00033800010c7983 */ /* 0x002ee80000300a00 */
[----:B------:R0:W-:Y:S04]  /*1e4e0*/  STL [R1+0xaf0], R0 ;  /* 0x000af00001007387 */ /* 0x0001e80000100800 */
[----:B--2---:R1:W-:Y:S01]  /*1e4f0*/  STL [R1+0xafc], R10 ;  /* 0x000afc0a01007387 */ /* 0x0043e20000100800 */
[----:B0-----:R-:W-:-:S03]  /*1e500*/  IMAD.MOV.U32 R0, RZ, RZ, R11 ;  /* 0x000000ffff007224 */ /* 0x001fc600078e000b */
[----:B-1----:R-:W2:Y:S04]  /*1e510*/  LDL.LU.64 R10, [R1+0x340] ;  /* 0x00034000010a7983 */ /* 0x002ea80000300a00 */
[----:B------:R0:W-:Y:S04]  /*1e520*/  STL [R1+0xaf8], R0 ;  /* 0x000af80001007387 */ /* 0x0001e80000100800 */
[----:B----4-:R1:W-:Y:S01]  /*1e530*/  STL [R1+0xb04], R8 ;  /* 0x000b040801007387 */ /* 0x0103e20000100800 */
        /* <DEDUP_REMOVED lines=24> */
[----:B0-----:R-:W-:-:S03]  /*1e6c0*/  MOV R0, R5 ;  /* 0x0000000500007202 */ /* 0x001fc60000000f00 */
        /* <DEDUP_REMOVED lines=135> */
[----:B0-----:R-:W-:-:S03]  /*1ef40*/  MOV R0, R19 ;  /* 0x0000001300007202 */ /* 0x001fc60000000f00 */
        /* <DEDUP_REMOVED lines=135> */
[----:B0-----:R-:W-:-:S03]  /*1f7c0*/  MOV R0, R17 ;  /* 0x0000001100007202 */ /* 0x001fc60000000f00 */
        /* <DEDUP_REMOVED lines=135> */
[----:B0-----:R-:W-:-:S03]  /*20040*/  MOV R0, R13 ;  /* 0x0000000d00007202 */ /* 0x001fc60000000f00 */
        /* <DEDUP_REMOVED lines=135> */
[----:B0-----:R-:W-:-:S03]  /*208c0*/  MOV R0, R11 ;  /* 0x0000000b00007202 */ /* 0x001fc60000000f00 */
        /* <DEDUP_REMOVED lines=135> */
[----:B0-----:R-:W-:-:S03]  /*21140*/  MOV R0, R9 ;  /* 0x0000000900007202 */ /* 0x001fc60000000f00 */
        /* <DEDUP_REMOVED lines=742> */
[----:B--2---:R-:W-:Y:S04]  /*23fb0*/  STL [R1+0x1654], R10 ;  /* 0x0016540a01007387 */ /* 0x004fe80000100800 */
[----:B------:R-:W2:Y:S01]  /*23fc0*/  LDL.LU.64 R20, [R1+0x16b0] ;  /* 0x0016b00001147983 */ /* 0x000ea20000300a00 */
[----:B0-----:R-:W-:-:S05]  /*23fd0*/  IMAD.MOV.U32 R0, RZ, RZ, R11 ;  /* 0x000000ffff007224 */ /* 0x001fca00078e000b */
[----:B------:R0:W-:Y:S04]  /*23fe0*/  STL [R1+0x1650], R0 ;  /* 0x0016500001007387 */ /* 0x0001e80000100800 */
[----:B----4-:R-:W-:Y:S01]  /*23ff0*/  STL [R1+0x165c], R8 ;  /* 0x00165c0801007387 */ /* 0x010fe20000100800 */
[----:B0-----:R-:W-:-:S03]  /*24000*/  IMAD.MOV.U32 R0, RZ, RZ, R9 ;  /* 0x000000ffff007224 */ /* 0x001fc600078e0009 */
[----:B------:R-:W4:Y:S04]  /*24010*/  LDL.LU.64 R10, [R1+0x16b8] ;  /* 0x0016b800010a7983 */ /* 0x000f280000300a00 */
[----:B------:R0:W-:Y:S02]  /*24020*/  STL [R1+0x1658], R0 ;  /* 0x0016580001007387 */ /* 0x0001e40000100800 */
[----:B0-----:R-:W-:Y:S02]  /*24030*/  IMAD.MOV.U32 R0, RZ, RZ, R7 ;  /* 0x000000ffff007224 */ /* 0x001fe400078e0007 */
[----:B------:R-:W-:Y:S04]  /*24040*/  STL [R1+0x1664], R6 ;  /* 0x0016640601007387 */ /* 0x000fe80000100800 */
[----:B------:R-:W4:Y:S04]  /*24050*/  LDL.LU.64 R8, [R1+0x16c0] ;  /* 0x0016c00001087983 */ /* 0x000f280000300a00 */
[----:B------:R0:W-:Y:S02]  /*24060*/  STL [R1+0x1660], R0 ;  /* 0x0016600001007387 */ /* 0x0001e40000100800 */
[----:B0-----:R-:W-:-:S02]  /*24070*/  IMAD.MOV.U32 R0, RZ, RZ, R3 ;  /* 0x000000ffff007224 */ /* 0x001fc400078e0003 */
        /* <DEDUP_REMOVED lines=10> */
[----:B------:R0:W-:Y:S04]  /*24120*/  STL [R1+0x1678], R0 ;  /* 0x0016780001007387 */ /* 0x0001e80000100800 */
[----:B------:R1:W-:Y:S01]  /*24130*/  STL [R1+0x1684], R14 ;  /* 0x0016840e01007387 */ /* 0x0003e20000100800 */
[----:B0-----:R-:W-:-:S03]  /*24140*/  IMAD.MOV.U32 R0, RZ, RZ, R15 ;  /* 0x000000ffff007224 */ /* 0x001fc600078e000f */
[----:B------:R-:W4:Y:S04]  /*24150*/  LDL.LU.64 R28, [R1+0x16e0] ;  /* 0x0016e000011c7983 */ /* 0x000f280000300a00 */
[----:B------:R-:W-:Y:S04]  /*24160*/  STL [R1+0x168c], R4 ;  /* 0x00168c0401007387 */ /* 0x000fe80000100800 */
[----:B------:R0:W-:Y:S04]  /*24170*/  STL [R1+0x1680], R0 ;  /* 0x0016800001007387 */ /* 0x0001e80000100800 */
[----:B-1----:R-:W4:Y:S01]  /*24180*/  LDL.LU.64 R14, [R1+0x230] ;  /* 0x00023000010e7983 */ /* 0x002f220000300a00 */
[----:B0-----:R-:W-:-:S03]  /*24190*/  IMAD.MOV.U32 R0, RZ, RZ, R5 ;  /* 0x000000ffff007224 */ /* 0x001fc600078e0005 */
[----:B---3--:R-:W-:Y:S04]  /*241a0*/  STL [R1+0x1694], R18 ;  /* 0x0016941201007387 */ /* 0x008fe80000100800 */
[----:B------:R0:W-:Y:S04]  /*241b0*/  STL [R1+0x1688], R0 ;  /* 0x0016880001007387 */ /* 0x0001e80000100800 */
[----:B------:R-:W3:Y:S01]  /*241c0*/  LDL.LU.64 R4, [R1+0x16f0] ;  /* 0x0016f00001047983 */ /* 0x000ee20000300a00 */
[----:B0-----:R-:W-:-:S03]  /*241d0*/  IMAD.MOV.U32 R0, RZ, RZ, R19 ;  /* 0x000000ffff007224 */ /* 0x001fc600078e0013 */
[----:B------:R-:W-:Y:S04]  /*241e0*/  STL [R1+0x169c], R16 ;  /* 0x00169c1001007387 */ /* 0x000fe80000100800 */
[----:B------:R0:W-:Y:S04]  /*241f0*/  STL [R1+0x1690], R0 ;  /* 0x0016900001007387 */ /* 0x0001e80000100800 */
[----:B------:R-:W3:Y:S01]  /*24200*/  LDL.LU.64 R18, [R1+0x16f8] ;  /* 0x0016f80001127983 */ /* 0x000ee20000300a00 */
[----:B0-----:R-:W-:-:S03]  /*24210*/  IMAD.MOV.U32 R0, RZ, RZ, R17 ;  /* 0x000000ffff007224 */ /* 0x001fc600078e0011 */
[----:B------:R-:W-:Y:S04]  /*24220*/  STL [R1+0x16a4], R12 ;  /* 0x0016a40c01007387 */ /* 0x000fe80000100800 */
[----:B------:R0:W-:Y:S04]  /*24230*/  STL [R1+0x1698], R0 ;  /* 0x0016980001007387 */ /* 0x0001e80000100800 */
[----:B------:R-:W3:Y:S01]  /*24240*/  LDL.LU.64 R16, [R1+0x1700] ;  /* 0x0017000001107983 */ /* 0x000ee20000300a00 */
[----:B0-----:R-:W-:-:S03]  /*24250*/  IMAD.MOV.U32 R0, RZ, RZ, R13 ;  /* 0x000000ffff007224 */ /* 0x001fc600078e000d */
[----:B--2---:R-:W-:Y:S04]  /*24260*/  STL [R1+0x16ac], R20 ;  /* 0x0016ac1401007387 */ /* 0x004fe80000100800 */
[----:B------:R0:W-:Y:S04]  /*24270*/  STL [R1+0x16a0], R0 ;  /* 0x0016a00001007387 */ /* 0x0001e80000100800 */
[----:B------:R-:W2:Y:S01]  /*24280*/  LDL.LU.64 R12, [R1+0x228] ;  /* 0x00022800010c7983 */ /* 0x000ea20000300a00 */
[----:B0-----:R-:W-:-:S03]  /*24290*/  IMAD.MOV.U32 R0, RZ, RZ, R21 ;  /* 0x000000ffff007224 */ /* 0x001fc600078e0015 */
[----:B----4-:R-:W-:Y:S04]  /*242a0*/  STL [R1+0x16b4], R10 ;  /* 0x0016b40a01007387 */ /* 0x010fe80000100800 */
        /* <DEDUP_REMOVED lines=25> */
[----:B0-----:R-:W-:-:S03]  /*24440*/  MOV R0, R15 ;  /* 0x0000000f00007202 */ /* 0x001fc60000000f00 */
        /* <DEDUP_REMOVED lines=16> */
[----:B------:R-:W2:Y:S04]  /*24550*/  LDL.LU.64 R12, [R1+0x1760] ;  /* 0x00176000010c7983 */ /* 0x000ea80000300a00 */
[----:B------:R0:W-:Y:S04]  /*24560*/  STL [R1+0x1700], R0 ;  /* 0x0017000001007387 */ /* 0x0001e80000100800 */
[----:B----4-:R1:W-:Y:S01]  /*24570*/  STL [R1+0x170c], R10 ;  /* 0x00170c0a01007387 */ /* 0x0103e20000100800 */
[----:B0-----:R-:W-:-:S03]  /*24580*/  IMAD.MOV.U32 R0, RZ, RZ, R11 ;  /* 0x000000ffff007224 */ /* 0x001fc600078e000b */
[----:B-1----:R-:W4:Y:S04]  /*24590*/  LDL.LU.64 R10, [R1+0x210] ;  /* 0x00021000010a7983 */ /* 0x002f280000300a00 */
[----:B------:R0:W-:Y:S04]  /*245a0*/  STL [R1+0x1708], R0 ;  /* 0x0017080001007387 */ /* 0x0001e80000100800 */
[----:B------:R1:W-:Y:S04]  /*245b0*/  STL [R1+0x1714], R8 ;  /* 0x0017140801007387 */ /* 0x0003e80000100800 */
[----:B------:R-:W4:Y:S01]  /*245c0*/  LDL.LU.64 R18, [R1+0x1770] ;  /* 0x0017700001127983 */ /* 0x000f220000300a00 */
[----:B0-----:R-:W-:-:S03]  /*245d0*/  IMAD.MOV.U32 R0, RZ, RZ, R9 ;  /* 0x000000ffff007224 */ /* 0x001fc600078e0009 */
[----:B------:R-:W-:Y:S04]  /*245e0*/  STL [R1+0x171c], R6 ;  /* 0x00171c0601007387 */ /* 0x000fe80000100800 */
[----:B------:R0:W-:Y:S04]  /*245f0*/  STL [R1+0x1710], R0 ;  /* 0x0017100001007387 */ /* 0x0001e80000100800 */
[----:B-1----:R-:W4:Y:S01]  /*24600*/  LDL.LU.64 R8, [R1+0x1778] ;  /* 0x0017780001087983 */ /* 0x002f220000300a00 */
        /* <DEDUP_REMOVED lines=15> */
[----:B---3--:R-:W-:Y:S01]  /*24700*/  STL [R1+0x173c], R14 ;  /* 0x00173c0e01007387 */ /* 0x008fe20000100800 */
[----:B0-----:R-:W-:-:S03]  /*24710*/  IMAD.MOV.U32 R0, RZ, RZ, R15 ;  /* 0x000000ffff007224 */ /* 0x001fc600078e000f */
[----:B------:R-:W3:Y:S04]  /*24720*/  LDL.LU.64 R28, [R1+0x17a0] ;  /* 0x0017a000011c7983 */ /* 0x000ee80000300a00 */
[----:B------:R-:W-:Y:S04]  /*24730*/  STL [R1+0x1744], R4 ;  /* 0x0017440401007387 */ /* 0x000fe80000100800 */
[----:B------:R0:W-:Y:S02]  /*24740*/  STL [R1+0x1738], R0 ;  /* 0x0017380001007387 */ /* 0x0001e40000100800 */
[----:B0-----:R-:W-:-:S02]  /*24750*/  IMAD.MOV.U32 R0, RZ, RZ, R5 ;  /* 0x000000ffff007224 */ /* 0x001fc400078e0005 */
[----:B------:R-:W3:Y:S04]  /*24760*/  LDL.LU.64 R4, [R1+0x200] ;  /* 0x0002000001047983 */ /* 0x000ee80000300a00 */
[----:B------:R0:W-:Y:S04]  /*24770*/  STL [R1+0x1740], R0 ;  /* 0x0017400001007387 */ /* 0x0001e80000100800 */
[----:B------:R-:W-:Y:S04]  /*24780*/  STL [R1+0x174c], R22 ;  /* 0x00174c1601007387 */ /* 0x000fe80000100800 */
[----:B------:R-:W3:Y:S01]  /*24790*/  LDL.LU.64 R14, [R1+0x17b0] ;  /* 0x0017b000010e7983 */ /* 0x000ee20000300a00 */
[----:B0-----:R-:W-:-:S03]  /*247a0*/  IMAD.MOV.U32 R0, RZ, RZ, R23 ;  /* 0x000000ffff007224 */ /* 0x001fc600078e0017 */
[----:B--2---:R-:W-:Y:S04]  /*247b0*/  STL [R1+0x1754], R20 ;  /* 0x0017541401007387 */ /* 0x004fe80000100800 */
[----:B------:R0:W-:Y:S04]  /*247c0*/  STL [R1+0x1748], R0 ;  /* 0x0017480001007387 */ /* 0x0001e80000100800 */
[----:B------:R-:W-:Y:S01]  /*247d0*/  STL [R1+0x175c], R12 ;  /* 0x00175c0c01007387 */ /* 0x000fe20000100800 */
[----:B0-----:R-:W-:-:S05]  /*247e0*/  IMAD.MOV.U32 R0, RZ, RZ, R21 ;  /* 0x000000ffff007224 */ /* 0x001fca00078e0015 */
[----:B------:R0:W-:Y:S02]  /*247f0*/  STL [R1+0x1750], R0 ;  /* 0x0017500001007387 */ /* 0x0001e40000100800 */
[----:B0-----:R-:W-:Y:S02]  /*24800*/  IMAD.MOV.U32 R0, RZ, RZ, R13 ;  /* 0x000000ffff007224 */ /* 0x001fe400078e000d */
[----:B------:R-:W2:Y:S04]  /*24810*/  LDL.LU.64 R12, [R1+0x17b8] ;  /* 0x0017b800010c7983 */ /* 0x000ea80000300a00 */
        /* <DEDUP_REMOVED lines=10> */
[----:B------:R-:W2:Y:S04]  /*248c0*/  LDL.LU.64 R8, [R1+0x1f8] ;  /* 0x0001f80001087983 */ /* 0x000ea80000300a00 */
[----:B------:R0:W-:Y:S04]  /*248d0*/  STL [R1+0x1770], R0 ;  /* 0x0017700001007387 */ /* 0x0001e80000100800 */
[----:B------:R1:W-:Y:S01]  /*248e0*/  STL [R1+0x177c], R6 ;  /* 0x00177c0601007387 */ /* 0x0003e20000100800 */
[----:B0-----:R-:W-:-:S03]  /*248f0*/  IMAD.MOV.U32 R0, RZ, RZ, R7 ;  /* 0x000000ffff007224 */ /* 0x001fc600078e0007 */
[----:B------:R-:W-:Y:S04]  /*24900*/  STL [R1+0x1784], R16 ;  /* 0x0017841001007387 */ /* 0x000fe80000100800 */
[----:B------:R0:W-:Y:S04]  /*24910*/  STL [R1+0x1778], R0 ;  /* 0x0017780001007387 */ /* 0x0001e80000100800 */
[----:B-1----:R-:W2:Y:S01]  /*24920*/  LDL.LU.64 R6, [R1+0x17d0] ;  /* 0x0017d00001067983 */ /* 0x002ea20000300a00 */
        /* <DEDUP_REMOVED lines=8> */
[----:B---3--:R-:W-:Y:S04]  /*249b0*/  STL [R1+0x179c], R28 ;  /* 0x00179c1c01007387 */ /* 0x008fe80000100800 */
[----:B------:R0:W-:Y:S04]  /*249c0*/  STL [R1+0x1790], R0 ;  /* 0x0017900001007387 */ /* 0x0001e80000100800 */
[----:B-1----:R-:W3:Y:S01]  /*249d0*/  LDL.LU.64 R26, [R1+0x17e0] ;  /* 0x0017e000011a7983 */ /* 0x002ee20000300a00 */
[----:B0-----:R-:W-:-:S03]  /*249e0*/  IMAD.MOV.U32 R0, RZ, RZ, R29 ;  /* 0x000000ffff007224 */ /* 0x001fc600078e001d */
[----:B------:R-:W2:Y:S04]  /*249f0*/  LDL.LU.64 R28, [R1+0x1f0] ;  /* 0x0001f000011c7983 */ /* 0x000ea80000300a00 */
[----:B------:R0:W-:Y:S02]  /*24a00*/  STL [R1+0x1798], R0 ;  /* 0x0017980001007387 */ /* 0x0001e40000100800 */
[----:B0-----:R-:W-:Y:S02]  /*24a10*/  IMAD.MOV.U32 R0, RZ, RZ, R5 ;  /* 0x000000ffff007224 */ /* 0x001fe400078e0005 */
[----:B------:R0:W-:Y:S04]  /*24a20*/  STL [R1+0x17a4], R4 ;  /* 0x0017a40401007387 */ /* 0x0001e80000100800 */
[----:B------:R-:W-:Y:S04]  /*24a30*/  STL [R1+0x17ac], R14 ;  /* 0x0017ac0e01007387 */ /* 0x000fe80000100800 */
[----:B------:R1:W-:Y:S04]  /*24a40*/  STL [R1+0x17a0], R0 ;  /* 0x0017a00001007387 */ /* 0x0003e80000100800 */
[----:B0-----:R-:W2:Y:S01]  /*24a50*/  LDL.LU.64 R4, [R1+0x17f8] ;  /* 0x0017f80001047983 */ /* 0x001ea20000300a00 */
[----:B-1----:R-:W-:-:S03]  /*24a60*/  IMAD.MOV.U32 R0, RZ, RZ, R15 ;  /* 0x000000ffff007224 */ /* 0x002fc600078e000f */
[----:B--2---:R0:W-:Y:S04]  /*24a70*/  STL.64 [R1+0x1ed8], R4 ;  /* 0x001ed80401007387 */ /* 0x0041e80000100a00 */
[----:B0-----:R-:W2:Y:S04]  /*24a80*/  LDL.LU.64 R4, [R1+0x17f0] ;  /* 0x0017f00001047983 */ /* 0x001ea80000300a00 */
[----:B------:R-:W2:Y:S04]  /*24a90*/  LDL.LU.64 R24, [R1+0x1800] ;  /* 0x0018000001187983 */ /* 0x000ea80000300a00 */
[----:B------:R0:W-:Y:S04]  /*24aa0*/  STL [R1+0x17a8], R0 ;  /* 0x0017a80001007387 */ /* 0x0001e80000100800 */
[----:B------:R-:W-:Y:S04]  /*24ab0*/  STL [R1+0x17b4], R12 ;  /* 0x0017b40c01007387 */ /* 0x000fe80000100800 */
[----:B------:R-:W2:Y:S01]  /*24ac0*/  LDL.LU.64 R22, [R1+0x1e8] ;  /* 0x0001e80001167983 */ /* 0x000ea20000300a00 */
[----:B0-----:R-:W-:-:S03]  /*24ad0*/  IMAD.MOV.U32 R0, RZ, RZ, R13 ;  /* 0x000000ffff007224 */ /* 0x001fc600078e000d */
[----:B------:R-:W2:Y:S04]  /*24ae0*/  LDL.LU.64 R20, [R1+0x1810] ;  /* 0x0018100001147983 */ /* 0x000ea80000300a00 */
[----:B------:R0:W-:Y:S04]  /*24af0*/  STL [R1+0x17b0], R0 ;  /* 0x0017b00001007387 */ /* 0x0001e80000100800 */
[----:B----4-:R-:W-:Y:S04]  /*24b00*/  STL [R1+0x17bc], R10 ;  /* 0x0017bc0a01007387 */ /* 0x010fe80000100800 */
[----:B------:R-:W4:Y:S01]  /*24b10*/  LDL.LU.64 R18, [R1+0x1818] ;  /* 0x0018180001127983 */ /* 0x000f220000300a00 */
[----:B0-----:R-:W-:-:S03]  /*24b20*/  IMAD.MOV.U32 R0, RZ, RZ, R11 ;  /* 0x000000ffff007224 */ /* 0x001fc600078e000b */
[----:B------:R-:W4:Y:S04]  /*24b30*/  LDL.LU.64 R16, [R1+0x1820] ;  /* 0x0018200001107983 */ /* 0x000f280000300a00 */
[----:B------:R0:W-:Y:S04]  /*24b40*/  STL [R1+0x17b8], R0 ;  /* 0x0017b80001007387 */ /* 0x0001e80000100800 */
[----:B------:R-:W-:Y:S04]  /*24b50*/  STL [R1+0x17c4], R8 ;  /* 0x0017c40801007387 */ /* 0x000fe80000100800 */
[----:B------:R-:W4:Y:S01]  /*24b60*/  LDL.LU.64 R14, [R1+0x1e0] ;  /* 0x0001e000010e7983 */ /* 0x000f220000300a00 */
[----:B0-----:R-:W-:-:S03]  /*24b70*/  IMAD.MOV.U32 R0, RZ, RZ, R9 ;  /* 0x000000ffff007224 */ /* 0x001fc600078e0009 */
[----:B------:R-:W4:Y:S04]  /*24b80*/  LDL.LU.64 R12, [R1+0x1830] ;  /* 0x00183000010c7983 */ /* 0x000f280000300a00 */
[----:B------:R0:W-:Y:S04]  /*24b90*/  STL [R1+0x17c0], R0 ;  /* 0x0017c00001007387 */ /* 0x0001e80000100800 */
[----:B------:R1:W-:Y:S04]  /*24ba0*/  STL [R1+0x17cc], R6 ;  /* 0x0017cc0601007387 */ /* 0x0003e80000100800 */
[----:B------:R-:W4:Y:S01]  /*24bb0*/  LDL.LU.64 R10, [R1+0x1838] ;  /* 0x00183800010a7983 */ /* 0x000f220000300a00 */
[----:B0-----:R-:W-:-:S03]  /*24bc0*/  IMAD.MOV.U32 R0, RZ, RZ, R7 ;  /* 0x000000ffff007224 */ /* 0x001fc600078e0007 */
[----:B------:R-:W4:Y:S04]  /*24bd0*/  LDL.LU.64 R8, [R1+0x1840] ;  /* 0x0018400001087983 */ /* 0x000f280000300a00 */
[----:B------:R0:W-:Y:S04]  /*24be0*/  STL [R1+0x17c8], R0 ;  /* 0x0017c80001007387 */ /* 0x0001e80000100800 */
[----:B------:R3:W-:Y:S04]  /*24bf0*/  STL [R1+0x17d4], R2 ;  /* 0x0017d40201007387 */ /* 0x0007e80000100800 */
[----:B-1----:R-:W4:Y:S01]  /*24c00*/  LDL.LU.64 R6, [R1+0x1d8] ;  /* 0x0001d80001067983 */ /* 0x002f220000300a00 */
[----:B0-----:R-:W-:-:S03]  /*24c10*/  IMAD.MOV.U32 R0, RZ, RZ, R3 ;  /* 0x000000ffff007224 */ /* 0x001fc600078e0003 */
[----:B---3--:R-:W3:Y:S04]  /*24c20*/  LDL.LU.64 R2, [R1+0x1850] ;  /* 0x0018500001027983 */ /* 0x008ee80000300a00 */
[----:B------:R0:W-:Y:S04]  /*24c30*/  STL [R1+0x17d0], R0 ;  /* 0x0017d00001007387 */ /* 0x0001e80000100800 */
[----:B------:R1:W-:Y:S01]  /*24c40*/  STL [R1+0x17dc], R26 ;  /* 0x0017dc1a01007387 */ /* 0x0003e20000100800 */
[----:B0-----:R-:W-:-:S03]  /*24c50*/  IMAD.MOV.U32 R0, RZ, RZ, R27 ;  /* 0x000000ffff007224 */ /* 0x001fc600078e001b */
[----:B------:R-:W-:Y:S04]  /*24c60*/  STL [R1+0x17e4], R28 ;  /* 0x0017e41c01007387 */ /* 0x000fe80000100800 */
[----:B------:R0:W-:Y:S04]  /*24c70*/  STL [R1+0x17d8], R0 ;  /* 0x0017d80001007387 */ /* 0x0001e80000100800 */
[----:B-1----:R-:W3:Y:S01]  /*24c80*/  LDL.LU.64 R26, [R1+0x1860] ;  /* 0x00186000011a7983 */ /* 0x002ee20000300a00 */
[----:B0-----:R-:W-:-:S05]  /*24c90*/  IMAD.MOV.U32 R0, RZ, RZ, R29 ;  /* 0x000000ffff007224 */ /* 0x001fca00078e001d */
[----:B------:R0:W-:Y:S04]  /*24ca0*/  STL [R1+0x17e0], R0 ;  /* 0x0017e00001007387 */ /* 0x0001e80000100800 */
[----:B--2---:R1:W-:Y:S01]  /*24cb0*/  STL [R1+0x17ec], R4 ;  /* 0x0017ec0401007387 */ /* 0x0043e20000100800 */
[----:B0-----:R-:W-:-:S03]  /*24cc0*/  IMAD.MOV.U32 R0, RZ, RZ, R5 ;  /* 0x000000ffff007224 */ /* 0x001fc600078e0005 */
[----:B------:R-:W2:Y:S04]  /*24cd0*/  LDL.LU.64 R28, [R1+0x388] ;  /* 0x00038800011c7983 */ /* 0x000ea80000300a00 */
[----:B-1----:R-:W2:Y:S04]  /*24ce0*/  LDL.LU.64 R4, [R1+0x1ed8] ;  /* 0x001ed80001047983 */ /* 0x002ea80000300a00 */
[----:B--2---:R-:W-:Y:S04]  /*24cf0*/  STL [R1+0x17f4], R4 ;  /* 0x0017f40401007387 */ /* 0x004fe80000100800 */
[----:B------:R0:W-:Y:S02]  /*24d00*/  STL [R1+0x17e8], R0 ;  /* 0x0017e80001007387 */ /* 0x0001e40000100800 */
[----:B0-----:R-:W-:-:S02]  /*24d10*/  MOV R0, R5 ;  /* 0x0000000500007202 */ /* 0x001fc40000000f00 */
[----:B------:R-:W2:Y:S04]  /*24d20*/  LDL.LU.64 R4, [R1+0x1ed0] ;  /* 0x001ed00001047983 */ /* 0x000ea80000300a00 */
[----:B------:R-:W-:Y:S04]  /*24d30*/  STL [R1+0x17fc], R24 ;  /* 0x0017fc1801007387 */ /* 0x000fe80000100800 */
[----:B------:R0:W-:Y:S04]  /*24d40*/  STL [R1+0x17f0], R0 ;  /* 0x0017f00001007387 */ /* 0x0001e80000100800 */
[----:B------:R-:W-:Y:S01]  /*24d50*/  STL [R1+0x1804], R22 ;  /* 0x0018041601007387 */ /* 0x000fe20000100800 */
[----:B0-----:R-:W-:-:S05]  /*24d60*/  IMAD.MOV.U32 R0, RZ, RZ, R25 ;  /* 0x000000ffff007224 */ /* 0x001fca00078e0019 */
[----:B------:R0:W-:Y:S04]  /*24d70*/  STL [R1+0x17f8], R0 ;  /* 0x0017f80001007387 */ /* 0x0001e80000100800 */
[----:B------:R-:W-:Y:S01]  /*24d80*/  STL [R1+0x180c], R20 ;  /* 0x00180c1401007387 */ /* 0x000fe20000100800 */
[----:B0-----:R-:W-:-:S05]  /*24d90*/  IMAD.MOV.U32 R0, RZ, RZ, R23 ;  /* 0x000000ffff007224 */ /* 0x001fca00078e0017 */
[----:B------:R0:W-:Y:S04]  /*24da0*/  STL [R1+0x1800], R0 ;  /* 0x0018000001007387 */ /* 0x0001e80000100800 */
[----:B----4-:R-:W-:Y:S01]  /*24db0*/  STL [R1+0x1814], R18 ;  /* 0x0018141201007387 */ /* 0x010fe20000100800 */
[----:B0-----:R-:W-:-:S05]  /*24dc0*/  IMAD.MOV.U32 R0, RZ, RZ, R21 ;  /* 0x000000ffff007224 */ /* 0x001fca00078e0015 */
[----:B------:R0:W-:Y:S04]  /*24dd0*/  STL [R1+0x1808], R0 ;  /* 0x0018080001007387 */ /* 0x0001e80000100800 */
[----:B------:R-:W-:Y:S01]  /*24de0*/  STL [R1+0x181c], R16 ;  /* 0x00181c1001007387 */ /* 0x000fe20000100800 */
        /* <DEDUP_REMOVED lines=17> */
[----:B---3--:R1:W-:Y:S01]  /*24f00*/  STL [R1+0x184c], R2 ;  /* 0x00184c0201007387 */ /* 0x0083e20000100800 */
[----:B0-----:R-:W-:-:S05]  /*24f10*/  IMAD.MOV.U32 R0, RZ, RZ, R7 ;  /* 0x000000ffff007224 */ /* 0x001fca00078e0007 */
[----:B------:R0:W-:Y:S01]  /*24f20*/  STL [R1+0x1840], R0 ;  /* 0x0018400001007387 */ /* 0x0001e20000100800 */
[----:B-1----:R-:W-:Y:S02]  /*24f30*/  IMAD.MOV.U32 R2, RZ, RZ, R27 ;  /* 0x000000ffff027224 */ /* 0x002fe400078e001b */
[----:B0-----:R-:W-:Y:S01]  /*24f40*/  IMAD.MOV.U32 R0, RZ, RZ, R3 ;  /* 0x000000ffff007224 */ /* 0x001fe200078e0003 */
[----:B--2---:R0:W-:Y:S04]  /*24f50*/  STL [R1+0x1854], R4 ;  /* 0x0018540401007387 */ /* 0x0041e80000100800 */
[----:B------:R-:W-:Y:S04]  /*24f60*/  STL [R1+0x1848], R0 ;  /* 0x0018480001007387 */ /* 0x000fe80000100800 */
[----:B------:R-:W-:Y:S04]  /*24f70*/  STL [R1+0x1850], R5 ;  /* 0x0018500501007387 */ /* 0x000fe80000100800 */
[----:B------:R-:W-:Y:S01]  /*24f80*/  STL [R1+0x185c], R26 ;  /* 0x00185c1a01007387 */ /* 0x000fe20000100800 */
[----:B0-----:R-:W0:Y:S03]  /*24f90*/  LDC R4, c[0x0][0x3a8] ;  /* 0x0000ea00ff047b82 */ /* 0x001e260000000800 */
[----:B------:R1:W-:Y:S04]  /*24fa0*/  STL [R1+0x1858], R2 ;  /* 0x0018580201007387 */ /* 0x0003e80000100800 */
[----:B------:R0:W-:Y:S01]  /*24fb0*/  STL [R1+0x1864], R28 ;  /* 0x0018641c01007387 */ /* 0x0001e20000100800 */
[----:B-1----:R-:W-:-:S05]  /*24fc0*/  IMAD.MOV.U32 R2, RZ, RZ, R29 ;  /* 0x000000ffff027224 */ /* 0x002fca00078e001d */
[----:B------:R1:W-:Y:S04]  /*24fd0*/  STL [R1+0x1860], R2 ;  /* 0x0018600201007387 */ /* 0x0003e80000100800 */
        /* <DEDUP_REMOVED lines=157> */
[----:B------:R-:W-:Y:S01]  /*259b0*/  STL [R1+0x5f0], RZ ;  /* 0x0005f0ff01007387 */ /* 0x000fe20000100800 */
[----:B------:R-:W2:Y:S03]  /*259c0*/  S2R R0, SR_TID.X ;  /* 0x0000000000007919 */ /* 0x000ea60000002100 */
        /* <DEDUP_REMOVED lines=18> */
[----:B--2---:R-:W-:Y:S01]  /*25af0*/  LOP3.LUT R0, R0, 0x3f, RZ, 0xc0, !PT ;  /* 0x0000003f00007812 */ /* 0x004fe200078ec0ff */
[----:B------:R-:W-:-:S04]  /*25b00*/  USHF.R.S32.HI UR6, URZ, 0x1f, UR4 ;  /* 0x0000001fff067899 */ /* 0x000fc80008011404 */
[----:B------:R-:W-:Y:S02]  /*25b10*/  IMAD.SHL.U32 R3, R0, 0x2, RZ ;  /* 0x0000000200037824 */ /* 0x000fe400078e00ff */
[----:B------:R-:W1:Y:S01]  /*25b20*/  LDC R0, c[0x0][0x3ac] ;  /* 0x0000eb00ff007b82 */ /* 0x000e620000000800 */
[----:B0-----:R-:W-:-:S03]  /*25b30*/  IMAD R28, R4, 0x5f, RZ ;  /* 0x0000005f041c7824 */ /* 0x001fc600078e02ff */
[----:B------:R-:W2:Y:S01]  /*25b40*/  LDL R3, [R1+0x87c] ;  /* 0x00087c0001037983 */ /* 0x000ea20000100800 */
[C---:B------:R-:W-:Y:S01]  /*25b50*/  IMAD R25, R4.reuse, 0x5b, RZ ;  /* 0x0000005b04197824 */ /* 0x040fe200078e02ff */
[----:B------:R-:W-:Y:S01]  /*25b60*/  ULEA.HI UR6, UR6, UR4, URZ, 0x7 ;  /* 0x0000000406067291 */ /* 0x000fe2000f8f38ff */
[----:B------:R-:W-:Y:S01]  /*25b70*/  IMAD R22, R4, 0x57, RZ ;  /* 0x0000005704167824 */ /* 0x000fe200078e02ff */
[----:B------:R-:W-:Y:S04]  /*25b80*/  STL [R1+0x1ed0], R28 ;  /* 0x001ed01c01007387 */ /* 0x000fe80000100800 */
[----:B------:R-:W-:Y:S01]  /*25b90*/  STL [R1+0x1ed4], R25 ;  /* 0x001ed41901007387 */ /* 0x000fe20000100800 */
[----:B-1----:R-:W-:-:S05]  /*25ba0*/  IMAD.SHL.U32 R2, R0, 0x80, RZ ;  /* 0x0000008000027824 */ /* 0x002fca00078e00ff */
[----:B------:R-:W-:-:S04]  /*25bb0*/  SHF.R.S32.HI R0, RZ, 0x1f, R2 ;  /* 0x0000001fff007819 */ /* 0x000fc80000011402 */
[----:B------:R-:W-:Y:S01]  /*25bc0*/  SHF.L.U64.HI R0, R2, 0x1, R0 ;  /* 0x0000000102007819 */ /* 0x000fe20000010200 */
[----:B------:R-:W-:Y:S04]  /*25bd0*/  STL [R1+0x1ed8], R22 ;  /* 0x001ed81601007387 */ /* 0x000fe80000100800 */
[----:B------:R0:W-:Y:S04]  /*25be0*/  STL [R1+0x1ecc], R0 ;  /* 0x001ecc0001007387 */ /* 0x0001e80000100800 */
[----:B0-----:R-:W3:Y:S01]  /*25bf0*/  LDL R0, [R1+0x880] ;  /* 0x0008800001007983 */ /* 0x001ee20000100800 */
[----:B------:R-:W-:-:S02]  /*25c00*/  IMAD R22, R4, 0xfe, RZ ;  /* 0x000000fe04167824 */ /* 0x000fc400078e02ff */
[C---:B------:R-:W-:Y:S02]  /*25c10*/  IMAD R28, R4.reuse, 0xfa, RZ ;  /* 0x000000fa041c7824 */ /* 0x040fe400078e02ff */
[----:B------:R-:W-:-:S05]  /*25c20*/  IMAD.SHL.U32 R5, R4, 0x80, RZ ;  /* 0x0000008004057824 */ /* 0x000fca00078e00ff */
[----:B------:R-:W-:Y:S01]  /*25c30*/  SHF.R.S32.HI R2, RZ, 0x1f, R5 ;  /* 0x0000001fff027819 */ /* 0x000fe20000011405 */
[C---:B------:R-:W-:Y:S02]  /*25c40*/  IMAD R25, R4.reuse, 0xae, RZ ;  /* 0x000000ae04197824 */ /* 0x040fe400078e02ff */
[C---:B------:R-:W-:Y:S01]  /*25c50*/  IMAD R19, R4.reuse, 0x53, RZ ;  /* 0x0000005304137824 */ /* 0x040fe200078e02ff */
[----:B------:R-:W-:Y:S01]  /*25c60*/  SHF.L.U64.HI R2, R5, 0x1, R2 ;  /* 0x0000000105027819 */ /* 0x000fe20000010202 */
[C---:B------:R-:W-:Y:S02]  /*25c70*/  IMAD R29, R4.reuse, 0xa6, RZ ;  /* 0x000000a6041d7824 */ /* 0x040fe400078e02ff */
[C---:B------:R-:W-:Y:S02]  /*25c80*/  IMAD R27, R4.reuse, 0xa2, RZ ;  /* 0x000000a2041b7824 */ /* 0x040fe400078e02ff */
[C---:B------:R-:W-:Y:S02]  /*25c90*/  IMAD R16, R4.reuse, 0x4f, RZ ;  /* 0x0000004f04107824 */ /* 0x040fe400078e02ff */
[----:B------:R-:W-:-:S02]  /*25ca0*/  IMAD R26, R4, 0x9e, RZ ;  /* 0x0000009e041a7824 */ /* 0x000fc400078e02ff */
[C---:B------:R-:W-:Y:S02]  /*25cb0*/  IMAD R24, R4.reuse, 0x9a, RZ ;  /* 0x0000009a04187824 */ /* 0x040fe400078e02ff */
[C---:B------:R-:W-:Y:S02]  /*25cc0*/  IMAD R13, R4.reuse, 0x4b, RZ ;  /* 0x0000004b040d7824 */ /* 0x040fe400078e02ff */
        /* <DEDUP_REMOVED lines=14> */
[----:B------:R-:W-:Y:S01]  /*25db0*/  IMAD R5, R4, 0xf2, RZ ;  /* 0x000000f204057824 */ /* 0x000fe200078e02ff */
[-C--:B---3--:R-:W-:Y:S02]  /*25dc0*/  IADD3 R22, P2, PT, R22, R0.reuse, RZ ;  /* 0x0000000016167210 */ /* 0x088fe40007f5e0ff */
[----:B------:R-:W-:-:S03]  /*25dd0*/  IADD3 R28, P4, PT, R28, R0, RZ ;  /* 0x000000001c1c7210 */ /* 0x000fc60007f9e0ff */
[----:B------:R0:W-:Y:S04]  /*25de0*/  STL [R1+0x186c], R22 ;  /* 0x00186c1601007387 */ /* 0x0001e80000100800 */
[----:B------:R1:W-:Y:S01]  /*25df0*/  STL [R1+0x187c], R28 ;  /* 0x00187c1c01007387 */ /* 0x0003e20000100800 */
[C---:B0-----:R-:W-:Y:S02]  /*25e00*/  IMAD R22, R4.reuse, 0xee, RZ ;  /* 0x000000ee04167824 */ /* 0x041fe400078e02ff */
[----:B-1----:R-:W-:Y:S02]  /*25e10*/  IMAD R28, R4, 0xea, RZ ;  /* 0x000000ea041c7824 */ /* 0x002fe400078e02ff */
[----:B------:R-:W0:Y:S02]  /*25e20*/  LDC R4, c[0x0][0x3a8] ;  /* 0x0000ea00ff047b82 */ /* 0x000e240000000800 */
[----:B0-----:R-:W-:-:S05]  /*25e30*/  IMAD R4, R4, 0xf6, RZ ;  /* 0x000000f604047824 */ /* 0x001fca00078e02ff */
[----:B------:R-:W-:-:S05]  /*25e40*/  IADD3 R4, P5, PT, R4, R0, RZ ;  /* 0x0000000004047210 */ /* 0x000fca0007fbe0ff */
[----:B------:R0:W-:Y:S02]  /*25e50*/  STL [R1+0x188c], R4 ;  /* 0x00188c0401007387 */ /* 0x0001e40000100800 */
[----:B0-----:R-:W0:Y:S01]  /*25e60*/  LDC R4, c[0x0][0x3a8] ;  /* 0x0000ea00ff047b82 */ /* 0x001e220000000800 */
[-C--:B------:R-:W-:Y:S02]  /*25e70*/  IADD3 R5, P6, PT, R5, R0.reuse, RZ ;  /* 0x0000000005057210 */ /* 0x080fe40007fde0ff */
[-C--:B------:R-:W-:Y:S02]  /*25e80*/  IADD3 R22, P0, PT, R22, R0.reuse, RZ ;  /* 0x0000000016167210 */ /* 0x080fe40007f1e0ff */
[----:B------:R-:W-:Y:S01]  /*25e90*/  IADD3 R28, P3, PT, R28, R0, RZ ;  /* 0x000000001c1c7210 */ /* 0x000fe20007f7e0ff */
[----:B------:R0:W-:Y:S04]  /*25ea0*/  STL [R1+0x189c], R5 ;  /* 0x00189c0501007387 */ /* 0x0001e80000100800 */
[----:B------:R1:W-:Y:S04]  /*25eb0*/  STL [R1+0x18ac], R22 ;  /* 0x0018ac1601007387 */ /* 0x0003e80000100800 */
[----:B------:R3:W-:Y:S01]  /*25ec0*/  STL [R1+0x18bc], R28 ;  /* 0x0018bc1c01007387 */ /* 0x0007e20000100800 */
[----:B0-----:R-:W-:-:S02]  /*25ed0*/  IMAD R5, R4, 0x7f, RZ ;  /* 0x0000007f04057824 */ /* 0x001fc400078e02ff */
[C---:B-1----:R-:W-:Y:S02]  /*25ee0*/  IMAD R22, R4.reuse, 0xe2, RZ ;  /* 0x000000e204167824 */ /* 0x042fe400078e02ff */
[----:B---3--:R-:W-:Y:S02]  /*25ef0*/  IMAD R28, R4, 0x7d, RZ ;  /* 0x0000007d041c7824 */ /* 0x008fe400078e02ff */
[----:B------:R-:W0:Y:S02]  /*25f00*/  LDC R4, c[0x0][0x3a8] ;  /* 0x0000ea00ff047b82 */ /* 0x000e240000000800 */
[----:B0-----:R-:W-:-:S05]  /*25f10*/  IMAD R4, R4, 0xe6, RZ ;  /* 0x000000e604047824 */ /* 0x001fca00078e02ff */
[----:B------:R-:W-:-:S05]  /*25f20*/  IADD3 R4, P1, PT, R4, R0, RZ ;  /* 0x0000000004047210 */ /* 0x000fca0007f3e0ff */
[----:B------:R0:W-:Y:S02]  /*25f30*/  STL [R1+0x18cc], R4 ;  /* 0x0018cc0401007387 */ /* 0x0001e40000100800 */
[----:B0-----:R-:W0:Y:S01]  /*25f40*/  LDC R4, c[0x0][0x3a8] ;  /* 0x0000ea00ff047b82 */ /* 0x001e220000000800 */
[-C--:B--2---:R-:W-:Y:S02]  /*25f50*/  LEA.HI.X.SX32 R5, R5, R3.reuse, 0x1, P2 ;  /* 0x0000000305057211 */ /* 0x084fe400010f0eff */
[----:B------:R-:W-:Y:S02]  /*25f60*/  IADD3 R22, P2, PT, R22, R0, RZ ;  /* 0x0000000016167210 */ /* 0x000fe40007f5e0ff */
[----:B------:R-:W-:Y:S01]  /*25f70*/  LEA.HI.X.SX32 R28, R28, R3, 0x1, P4 ;  /* 0x000000031c1c7211 */ /* 0x000fe200020f0eff */
[----:B------:R0:W-:Y:S04]  /*25f80*/  STL [R1+0x1868], R5 ;  /* 0x0018680501007387 */ /* 0x0001e80000100800 */
[----:B------:R1:W-:Y:S04]  /*25f90*/  STL [R1+0x18dc], R22 ;  /* 0x0018dc1601007387 */ /* 0x0003e80000100800 */
[----:B------:R2:W-:Y:S01]  /*25fa0*/  STL [R1+0x1878], R28 ;  /* 0x0018781c01007387 */ /* 0x0005e20000100800 */
[----:B0-----:R-:W-:-:S02]  /*25fb0*/  IMAD R5, R4, 0x7b, RZ ;  /* 0x0000007b04057824 */ /* 0x001fc400078e02ff */
[C---:B-1----:R-:W-:Y:S02]  /*25fc0*/  IMAD R22, R4.reuse, 0xda, RZ ;  /* 0x000000da04167824 */ /* 0x042fe400078e02ff */
[----:B--2---:R-:W-:Y:S02]  /*25fd0*/  IMAD R28, R4, 0x79, RZ ;  /* 0x00000079041c7824 */ /* 0x004fe400078e02ff */
[----:B------:R-:W0:Y:S02]  /*25fe0*/  LDC R4, c[0x0][0x3a8] ;  /* 0x0000ea00ff047b82 */ /* 0x000e240000000800 */
[----:B0-----:R-:W-:-:S05]  /*25ff0*/  IMAD R4, R4, 0xde, RZ ;  /* 0x000000de04047824 */ /* 0x001fca00078e02ff */
[----:B------:R-:W-:-:S05]  /*26000*/  IADD3 R4, P4, PT, R4, R0, RZ ;  /* 0x0000000004047210 */ /* 0x000fca0007f9e0ff */
[----:B------:R0:W-:Y:S02]  /*26010*/  STL [R1+0x18ec], R4 ;  /* 0x0018ec0401007387 */ /* 0x0001e40000100800 */
[----:B0-----:R-:W0:Y:S01]  /*26020*/  LDC R4, c[0x0][0x3a8] ;  /* 0x0000ea00ff047b82 */ /* 0x001e220000000800 */
[-C--:B------:R-:W-:Y:S02]  /*26030*/  LEA.HI.X.SX32 R5, R5, R3.reuse, 0x1, P5 ;  /* 0x0000000305057211 */ /* 0x080fe400028f0eff */
        /* <DEDUP_REMOVED lines=64> */
[----:B------:R-:W0:Y:S01]  /*26440*/  LDC R4, c[0x0][0x3a8] ;  /* 0x0000ea00ff047b82 */ /* 0x000e220000000800 */
[----:B------:R-:W-:Y:S02]  /*26450*/  IADD3 R22, P0, PT, R22, R0, RZ ;  /* 0x0000000016167210 */ /* 0x000fe40007f1e0ff */
[----:B------:R-:W-:-:S03]  /*26460*/  LEA.HI.X.SX32 R28, R28, R3, 0x1, P1 ;  /* 0x000000031c1c7211 */ /* 0x000fc600008f0eff */
[----:B------:R1:W-:Y:S04]  /*26470*/  STL [R1+0x198c], R22 ;  /* 0x00198c1601007387 */ /* 0x0003e80000100800 */
[----:B-1----:R-:W2:Y:S01]  /*26480*/  LDL.LU R22, [R1+0x1ed8] ;  /* 0x001ed80001167983 */ /* 0x002ea20000300800 */
[----:B0-----:R-:W-:-:S05]  /*26490*/  IMAD R4, R4, 0x67, RZ ;  /* 0x0000006704047824 */ /* 0x001fca00078e02ff */
[----:B------:R-:W-:Y:S02]  /*264a0*/  LEA.HI.X.SX32 R4, R4, R3, 0x1, P3 ;  /* 0x0000000304047211 */ /* 0x000fe400018f0eff */
[----:B------:R-:W-:-:S03]  /*264b0*/  IADD3 R5, P3, PT, R5, R0, RZ ;  /* 0x0000000005057210 */ /* 0x000fc60007f7e0ff */
[----:B------:R0:W-:Y:S04]  /*264c0*/  STL [R1+0x1928], R4 ;  /* 0x0019280401007387 */ /* 0x0001e80000100800 */
[----:B------:R-:W-:Y:S04]  /*264d0*/  STL [R1+0x199c], R5 ;  /* 0x00199c0501007387 */ /* 0x000fe80000100800 */
[----:B------:R1:W-:Y:S01]  /*264e0*/  STL [R1+0x1938], R28 ;  /* 0x0019381c01007387 */ /* 0x0003e20000100800 */
[----:B------:R-:W-:Y:S01]  /*264f0*/  IADD3 R25, P1, PT, R25, R0, RZ ;  /* 0x0000000019197210 */ /* 0x000fe20007f3e0ff */
[----:B0-----:R-:W0:Y:S08]  /*26500*/  LDC R4, c[0x0][0x3a8] ;  /* 0x0000ea00ff047b82 */ /* 0x001e300000000800 */
[----:B-1----:R-:W1:Y:S01]  /*26510*/  LDC R28, c[0x0][0x3a8] ;  /* 0x0000ea00ff1c7b82 */ /* 0x002e620000000800 */
[----:B------:R3:W-:Y:S04]  /*26520*/  STL [R1+0x19ac], R25 ;  /* 0x0019ac1901007387 */ /* 0x0007e80000100800 */
[----:B---3--:R-:W3:Y:S01]  /*26530*/  LDL.LU R25, [R1+0x1ed4] ;  /* 0x001ed40001197983 */ /* 0x008ee20000300800 */
[----:B-1----:R-:W-:-:S05]  /*26540*/  IMAD R28, R28, 0x63, RZ ;  /* 0x000000631c1c7824 */ /* 0x002fca00078e02ff */
[----:B------:R-:W-:-:S05]  /*26550*/  LEA.HI.X.SX32 R28, R28, R3, 0x1, P2 ;  /* 0x000000031c1c7211 */ /* 0x000fca00010f0eff */
[----:B------:R1:W-:Y:S04]  /*26560*/  STL [R1+0x1948], R28 ;  /* 0x0019481c01007387 */ /* 0x0003e80000100800 */
[----:B-1----:R-:W4:Y:S01]  /*26570*/  LDL.LU R28, [R1+0x1ed0] ;  /* 0x001ed000011c7983 */ /* 0x002f220000300800 */
[----:B0-----:R-:W-:Y:S02]  /*26580*/  IMAD R5, R4, 0x61, RZ ;  /* 0x0000006104057824 */ /* 0x001fe400078e02ff */
[----:B------:R-:W0:Y:S02]  /*26590*/  LDC R4, c[0x0][0x3a8] ;  /* 0x0000ea00ff047b82 */ /* 0x000e240000000800 */
[----:B0-----:R-:W-:-:S05]  /*265a0*/  IMAD R4, R4, 0xaa, RZ ;  /* 0x000000aa04047824 */ /* 0x001fca00078e02ff */
[----:B------:R-:W-:-:S05]  /*265b0*/  IADD3 R4, P2, PT, R4, R0, RZ ;  /* 0x0000000004047210 */ /* 0x000fca0007f5e0ff */
[----:B------:R0:W-:Y:S02]  /*265c0*/  STL [R1+0x19bc], R4 ;  /* 0x0019bc0401007387 */ /* 0x0001e40000100800 */
[----:B0-----:R-:W0:Y:S01]  /*265d0*/  LDC R4, c[0x0][0x3a8] ;  /* 0x0000ea00ff047b82 */ /* 0x001e220000000800 */
[----:B------:R-:W-:Y:S02]  /*265e0*/  LEA.HI.X.SX32 R5, R5, R3, 0x1, P4 ;  /* 0x0000000305057211 */ /* 0x000fe400020f0eff */
[----:B------:R-:W-:-:S03]  /*265f0*/  IADD3 R29, P4, PT, R29, R0, RZ ;  /* 0x000000001d1d7210 */ /* 0x000fc60007f9e0ff */
[----:B------:R0:W-:Y:S04]  /*26600*/  STL [R1+0x1958], R5 ;  /* 0x0019580501007387 */ /* 0x0001e80000100800 */
[----:B------:R-:W-:Y:S01]  /*26610*/  STL [R1+0x19cc], R29 ;  /* 0x0019cc1d01007387 */ /* 0x000fe20000100800 */
[----:B0-----:R-:W-:-:S05]  /*26620*/  IMAD R5, R4, 0x5d, RZ ;  /* 0x0000005d04057824 */ /* 0x001fca00078e02ff */
[-C--:B------:R-:W-:Y:S02]  /*26630*/  LEA.HI.X.SX32 R5, R5, R3.reuse, 0x1, P6 ;  /* 0x0000000305057211 */ /* 0x080fe400030f0eff */
[-C--:B------:R-:W-:Y:S02]  /*26640*/  IADD3 R26, P6, PT, R26, R0.reuse, RZ ;  /* 0x000000001a1a7210 */ /* 0x080fe40007fde0ff */
[-C--:B------:R-:W-:Y:S02]  /*26650*/  LEA.HI.X.SX32 R19, R19, R3.reuse, 0x1, P4 ;  /* 0x0000000313137211 */ /* 0x080fe400020f0eff */
[-C--:B------:R-:W-:Y:S02]  /*26660*/  IADD3 R18, P4, PT, R18, R0.reuse, RZ ;  /* 0x0000000012127210 */ /* 0x080fe40007f9e0ff */
[----:B------:R-:W-:Y:S02]  /*26670*/  LEA.HI.X.SX32 R16, R16, R3, 0x1, P6 ;  /* 0x0000000310107211 */ /* 0x000fe400030f0eff */
[----:B------:R-:W-:-:S02]  /*26680*/  IADD3 R15, P6, PT, R15, R0, RZ ;  /* 0x000000000f0f7210 */ /* 0x000fc40007fde0ff */
[-C--:B--2---:R-:W-:Y:S02]  /*26690*/  LEA.HI.X.SX32 R22, R22, R3.reuse, 0x1, P1 ;  /* 0x0000000316167211 */ /* 0x084fe400008f0eff */
[-C--:B------:R-:W-:Y:S02]  /*266a0*/  IADD3 R21, P1, PT, R21, R0.reuse, RZ ;  /* 0x0000000015157210 */ /* 0x080fe40007f3e0ff */
[-C--:B---3--:R-:W-:Y:S02]  /*266b0*/  LEA.HI.X.SX32 R25, R25, R3.reuse, 0x1, P0 ;  /* 0x0000000319197211 */ /* 0x088fe400000f0eff */
[-C--:B------:R-:W-:Y:S02]  /*266c0*/  IADD3 R24, P0, PT, R24, R0.reuse, RZ ;  /* 0x0000000018187210 */ /* 0x080fe40007f1e0ff */
[----:B----4-:R-:W-:Y:S02]  /*266d0*/  LEA.HI.X.SX32 R28, R28, R3, 0x1, P5 ;  /* 0x000000031c1c7211 */ /* 0x010fe400028f0eff */
[----:B------:R-:W-:-:S03]  /*266e0*/  IADD3 R27, P5, PT, R27, R0, RZ ;  /* 0x000000001b1b7210 */ /* 0x000fc60007fbe0ff */
[----:B------:R-:W-:Y:S04]  /*266f0*/  STL [R1+0x1968], R28 ;  /* 0x0019681c01007387 */ /* 0x000fe80000100800 */
[----:B------:R-:W-:Y:S04]  /*26700*/  STL [R1+0x19dc], R27 ;  /* 0x0019dc1b01007387 */ /* 0x000fe80000100800 */
[----:B------:R0:W-:Y:S02]  /*26710*/  STL [R1+0x1978], R5 ;  /* 0x0019780501007387 */ /* 0x0001e40000100800 */
[----:B0-----:R-:W-:-:S02]  /*26720*/  IMAD R5, R4, 0x59, RZ ;  /* 0x0000005904057824 */ /* 0x001fc400078e02ff */
[----:B------:R-:W-:Y:S03]  /*26730*/  STL [R1+0x19ec], R26 ;  /* 0x0019ec1a01007387 */ /* 0x000fe60000100800 */
[----:B------:R-:W-:Y:S01]  /*26740*/  LEA.HI.X.SX32 R5, R5, R3, 0x1, P3 ;  /* 0x0000000305057211 */ /* 0x000fe200018f0eff */
[----:B------:R-:W-:Y:S04]  /*26750*/  STL [R1+0x1988], R25 ;  /* 0x0019881901007387 */ /* 0x000fe80000100800 */
[----:B------:R-:W-:Y:S01]  /*26760*/  STL [R1+0x19fc], R24 ;  /* 0x0019fc1801007387 */ /* 0x000fe20000100800 */
[----:B------:R-:W-:-:S03]  /*26770*/  IADD3 R23, P3, PT, R23, R0, RZ ;  /* 0x0000000017177210 */ /* 0x000fc60007f7e0ff */
[----:B------:R0:W-:Y:S02]  /*26780*/  STL [R1+0x1998], R5 ;  /* 0x0019980501007387 */ /* 0x0001e40000100800 */
[----:B0-----:R-:W-:Y:S02]  /*26790*/  IMAD R5, R4, 0x55, RZ ;  /* 0x0000005504057824 */ /* 0x001fe400078e02ff */
        /* <DEDUP_REMOVED lines=19> */
[----:B------:R0:W-:Y:S01]  /*268d0*/  STL [R1+0x19f8], R5 ;  /* 0x0019f80501007387 */ /* 0x0001e20000100800 */
[-C--:B------:R-:W-:Y:S02]  /*268e0*/  LEA.HI.X.SX32 R13, R13, R3.reuse, 0x1, P3 ;  /* 0x000000030d0d7211 */ /* 0x080fe400018f0eff */
[-C--:B------:R-:W-:Y:S01]  /*268f0*/  IADD3 R12, P3, PT, R12, R0.reuse, RZ ;  /* 0x000000000c0c7210 */ /* 0x080fe20007f7e0ff */
[----:B0-----:R-:W-:Y:S01]  /*26900*/  IMAD R5, R4, 0x49, RZ ;  /* 0x0000004904057824 */ /* 0x001fe200078e02ff */
[----:B------:R-:W-:Y:S04]  /*26910*/  STL [R1+0x1874], R14 ;  /* 0x0018740e01007387 */ /* 0x000fe80000100800 */
        /* <DEDUP_REMOVED lines=9> */
[-C--:B------:R-:W-:Y:S02]  /*269b0*/  LEA.HI.X.SX32 R5, R5, R3.reuse, 0x1, P4 ;  /* 0x0000000305057211 */ /* 0x080fe400020f0eff */
[----:B------:R-:W-:Y:S01]  /*269c0*/  IADD3 R6, P4, PT, R6, R0, RZ ;  /* 0x0000000006067210 */ /* 0x000fe20007f9e0ff */
[----:B------:R-:W-:Y:S01]  /*269d0*/  STL [R1+0x1a28], R10 ;  /* 0x001a280a01007387 */ /* 0x000fe20000100800 */
[----:B------:R-:W-:-:S03]  /*269e0*/  LEA.HI.X.SX32 R7, R7, R3, 0x1, P5 ;  /* 0x0000000307077211 */ /* 0x000fc600028f0eff */
[----:B------:R-:W-:Y:S04]  /*269f0*/  STL [R1+0x18d4], R9 ;  /* 0x0018d40901007387 */ /* 0x000fe80000100800 */
[----:B------:R0:W-:Y:S04]  /*26a00*/  STL [R1+0x1a38], R5 ;  /* 0x001a380501007387 */ /* 0x0001e80000100800 */
[----:B------:R1:W-:Y:S01]  /*26a10*/  STL [R1+0x18f4], R6 ;  /* 0x0018f40601007387 */ /* 0x0003e20000100800 */
[C---:B0-----:R-:W-:Y:S02]  /*26a20*/  IMAD R5, R4.reuse, 0x41, RZ ;  /* 0x0000004104057824 */ /* 0x041fe400078e02ff */
[----:B-1----:R-:W-:Y:S01]  /*26a30*/  IMAD R6, R4, 0x7e, RZ ;  /* 0x0000007e04067824 */ /* 0x002fe200078e02ff */
[----:B------:R0:W-:Y:S02]  /*26a40*/  STL [R1+0x1a48], R7 ;  /* 0x001a480701007387 */ /* 0x0001e40000100800 */
[----:B------:R-:W-:-:S02]  /*26a50*/  LEA.HI.X.SX32 R5, R5, R3, 0x1, P6 ;  /* 0x0000000305057211 */ /* 0x000fc400030f0eff */
[-C--:B------:R-:W-:Y:S02]  /*26a60*/  IADD3 R8, P6, PT, R8, R0.reuse, RZ ;  /* 0x0000000008087210 */ /* 0x080fe40007fde0ff */
[----:B0-----:R-:W-:-:S05]  /*26a70*/  IADD3 R7, P5, PT, R6, R0, RZ ;  /* 0x0000000006077210 */ /* 0x001fca0007fbe0ff */
[----:B------:R0:W-:Y:S04]  /*26a80*/  STL [R1+0x1a6c], R7 ;  /* 0x001a6c0701007387 */ /* 0x0001e80000100800 */
[----:B------:R-:W-:Y:S04]  /*26a90*/  STL [R1+0x1a58], R5 ;  /* 0x001a580501007387 */ /* 0x000fe80000100800 */
[----:B------:R1:W-:Y:S01]  /*26aa0*/  STL [R1+0x1914], R8 ;  /* 0x0019140801007387 */ /* 0x0003e20000100800 */
[----:B0-----:R-:W-:Y:S01]  /*26ab0*/  IMAD R7, R4, 0x7a, RZ ;  /* 0x0000007a04077824 */ /* 0x001fe200078e02ff */
[----:B-1----:R-:W-:Y:S01]  /*26ac0*/  LEA.HI.X.SX32 R8, R6, R3, 0x1, P0 ;  /* 0x0000000306087211 */ /* 0x002fe200000f0eff */
[----:B------:R-:W-:-:S02]  /*26ad0*/  IMAD R6, R4, 0x3f, RZ ;  /* 0x0000003f04067824 */ /* 0x000fc400078e02ff */
[----:B------:R-:W-:Y:S02]  /*26ae0*/  IMAD R5, R4, 0xcc, RZ ;  /* 0x000000cc04057824 */ /* 0x000fe400078e02ff */
[----:B------:R0:W-:Y:S01]  /*26af0*/  STL [R1+0x1870], R8 ;  /* 0x0018700801007387 */ /* 0x0001e20000100800 */
[-C--:B------:R-:W-:Y:S02]  /*26b00*/  LEA.HI.X.SX32 R6, R6, R3.reuse, 0x1, P5 ;  /* 0x0000000306067211 */ /* 0x080fe400028f0eff */
[-C--:B------:R-:W-:Y:S02]  /*26b10*/  IADD3 R5, P5, PT, R5, R0.reuse, RZ ;  /* 0x0000000005057210 */ /* 0x080fe40007fbe0ff */
[C---:B0-----:R-:W-:Y:S02]  /*26b20*/  IADD3 R8, P0, PT, R7.reuse, R0, RZ ;  /* 0x0000000007087210 */ /* 0x041fe40007f1e0ff */
[----:B------:R-:W-:-:S03]  /*26b30*/  LEA.HI.X.SX32 R7, R7, R3, 0x1, P3 ;  /* 0x0000000307077211 */ /* 0x000fc600018f0eff */
[----:B------:R0:W-:Y:S04]  /*26b40*/  STL [R1+0x1a7c], R8 ;  /* 0x001a7c0801007387 */ /* 0x0001e80000100800 */
[----:B------:R1:W-:Y:S01]  /*26b50*/  STL [R1+0x1a68], R6 ;  /* 0x001a680601007387 */ /* 0x0003e20000100800 */
[----:B0-----:R-:W-:-:S03]  /*26b60*/  IMAD R8, R4, 0x76, RZ ;  /* 0x0000007604087824 */ /* 0x001fc600078e02ff */
[----:B------:R0:W-:Y:S01]  /*26b70*/  STL [R1+0x1934], R5 ;  /* 0x0019340501007387 */ /* 0x0001e20000100800 */
[----:B-1----:R-:W-:-:S03]  /*26b80*/  IMAD R6, R4, 0x3d, RZ ;  /* 0x0000003d04067824 */ /* 0x002fc600078e02ff */
[----:B------:R1:W-:Y:S01]  /*26b90*/  STL [R1+0x1890], R7 ;  /* 0x0018900701007387 */ /* 0x0003e20000100800 */
[----:B0-----:R-:W-:Y:S01]  /*26ba0*/  IMAD R5, R4, 0xc4, RZ ;  /* 0x000000c404057824 */ /* 0x001fe200078e02ff */
[----:B-1----:R-:W-:Y:S02]  /*26bb0*/  IADD3 R7, P3, PT, R8, R0, RZ ;  /* 0x0000000008077210 */ /* 0x002fe40007f7e0ff */
[-C--:B------:R-:W-:Y:S01]  /*26bc0*/  LEA.HI.X.SX32 R6, R6, R3.reuse, 0x1, P0 ;  /* 0x0000000306067211 */ /* 0x080fe200000f0eff */
[----:B------:R-:W-:Y:S02]  /*26bd0*/  IMAD R9, R4, 0x72, RZ ;  /* 0x0000007204097824 */ /* 0x000fe400078e02ff */
[----:B------:R0:W-:Y:S01]  /*26be0*/  STL [R1+0x1a8c], R7 ;  /* 0x001a8c0701007387 */ /* 0x0001e20000100800 */
[----:B------:R-:W-:-:S03]  /*26bf0*/  LEA.HI.X.SX32 R8, R8, R3, 0x1, P1 ;  /* 0x0000000308087211 */ /* 0x000fc600008f0eff */
[----:B------:R1:W-:Y:S01]  /*26c00*/  STL [R1+0x1a78], R6 ;  /* 0x001a780601007387 */ /* 0x0003e20000100800 */
[-C--:B0-----:R-:W-:Y:S01]  /*26c10*/  IADD3 R7, P0, PT, R5, R0.reuse, RZ ;  /* 0x0000000005077210 */ /* 0x081fe20007f1e0ff */
[C---:B------:R-:W-:Y:S02]  /*26c20*/  IMAD R5, R4.reuse, 0xbc, RZ ;  /* 0x000000bc04057824 */ /* 0x040fe400078e02ff */
[----:B-1----:R-:W-:Y:S02]  /*26c30*/  IMAD R6, R4, 0x3b, RZ ;  /* 0x0000003b04067824 */ /* 0x002fe400078e02ff */
[----:B------:R0:W-:Y:S04]  /*26c40*/  STL [R1+0x1954], R7 ;  /* 0x0019540701007387 */ /* 0x0001e80000100800 */
[----:B------:R1:W-:Y:S01]  /*26c50*/  STL [R1+0x18b0], R8 ;  /* 0x0018b00801007387 */ /* 0x0003e20000100800 */
[----:B0-----:R-:W-:-:S02]  /*26c60*/  IADD3 R7, P1, PT, R9, R0, RZ ;  /* 0x0000000009077210 */ /* 0x001fc40007f3e0ff */
[----:B-1----:R-:W-:-:S03]  /*26c70*/  LEA.HI.X.SX32 R8, R6, R3, 0x1, P3 ;  /* 0x0000000306087211 */ /* 0x002fc600018f0eff */
[----:B------:R0:W-:Y:S01]  /*26c80*/  STL [R1+0x1a9c], R7 ;  /* 0x001a9c0701007387 */ /* 0x0001e20000100800 */
[----:B------:R-:W-:-:S03]  /*26c90*/  IMAD R10, R4, 0x6e, RZ ;  /* 0x0000006e040a7824 */ /* 0x000fc600078e02ff */
[----:B------:R1:W-:Y:S01]  /*26ca0*/  STL [R1+0x1a88], R8 ;  /* 0x001a880801007387 */ /* 0x0003e20000100800 */
[-C--:B0-----:R-:W-:Y:S01]  /*26cb0*/  IADD3 R7, P3, PT, R5, R0.reuse, RZ ;  /* 0x0000000005077210 */ /* 0x081fe20007f7e0ff */
[C---:B------:R-:W-:Y:S02]  /*26cc0*/  IMAD R6, R4.reuse, 0x39, RZ ;  /* 0x0000003904067824 */ /* 0x040fe400078e02ff */
[----:B------:R-:W-:Y:S02]  /*26cd0*/  IMAD R5, R4, 0xb4, RZ ;  /* 0x000000b404057824 */ /* 0x000fe400078e02ff */
[----:B------:R0:W-:Y:S01]  /*26ce0*/  STL [R1+0x1974], R7 ;  /* 0x0019740701007387 */ /* 0x0001e20000100800 */
[-C--:B-1----:R-:W-:Y:S02]  /*26cf0*/  LEA.HI.X.SX32 R8, R6, R3.reuse, 0x1, P1 ;  /* 0x0000000306087211 */ /* 0x082fe400008f0eff */
[----:B0-----:R-:W-:Y:S02]  /*26d00*/  LEA.HI.X.SX32 R7, R9, R3, 0x1, P2 ;  /* 0x0000000309077211 */ /* 0x001fe400010f0eff */
[----:B------:R-:W-:-:S03]  /*26d10*/  IADD3 R9, P2, PT, R10, R0, RZ ;  /* 0x000000000a097210 */ /* 0x000fc60007f5e0ff */
[----:B------:R0:W-:Y:S01]  /*26d20*/  STL [R1+0x18d0], R7 ;  /* 0x0018d00701007387 */ /* 0x0001e20000100800 */
[----:B------:R-:W-:-:S03]  /*26d30*/  IMAD R11, R4, 0x6a, RZ ;  /* 0x0000006a040b7824 */ /* 0x000fc600078e02ff */
[----:B------:R-:W-:Y:S01]  /*26d40*/  STL [R1+0x1aac], R9 ;  /* 0x001aac0901007387 */ /* 0x000fe20000100800 */
[----:B0-----:R-:W-:-:S03]  /*26d50*/  IADD3 R7, P1, PT, R5, R0, RZ ;  /* 0x0000000005077210 */ /* 0x001fc60007f3e0ff */
[----:B------:R-:W-:Y:S01]  /*26d60*/  STL [R1+0x1a98], R8 ;  /* 0x001a980801007387 */ /* 0x000fe20000100800 */
[----:B------:R-:W-:-:S03]  /*26d70*/  IMAD R6, R4, 0x37, RZ ;  /* 0x0000003704067824 */ /* 0x000fc600078e02ff */
[----:B------:R0:W-:Y:S01]  /*26d80*/  STL [R1+0x1994], R7 ;  /* 0x0019940701007387 */ /* 0x0001e20000100800 */
[----:B------:R-:W-:Y:S01]  /*26d90*/  IMAD R5, R4, 0xac, RZ ;  /* 0x000000ac04057824 */ /* 0x000fe200078e02ff */
[-C--:B0-----:R-:W-:Y:S02]  /*26da0*/  LEA.HI.X.SX32 R7, R10, R3.reuse, 0x1, P4 ;  /* 0x000000030a077211 */ /* 0x081fe400020f0eff */
[----:B------:R-:W-:Y:S02]  /*26db0*/  IADD3 R9, P4, PT, R11, R0, RZ ;  /* 0x000000000b097210 */ /* 0x000fe40007f9e0ff */
[----:B------:R-:W-:Y:S01]  /*26dc0*/  LEA.HI.X.SX32 R8, R6, R3, 0x1, P2 ;  /* 0x0000000306087211 */ /* 0x000fe200010f0eff */
        /* <DEDUP_REMOVED lines=84> */
[C---:B------:R-:W-:Y:S02]  /*27310*/  IMAD R5, R4.reuse, 0xd8, RZ ;  /* 0x000000d804057824 */ /* 0x040fe400078e02ff */
[----:B------:R-:W-:Y:S01]  /*27320*/  IMAD R20, R4, 0x46, RZ ;  /* 0x0000004604147824 */ /* 0x000fe200078e02ff */
[-C--:B0-----:R-:W-:Y:S02]  /*27330*/  LEA.HI.X.SX32 R7, R18, R3.reuse, 0x1, P6 ;  /* 0x0000000312077211 */ /* 0x081fe400030f0eff */
[----:B------:R-:W-:Y:S02]  /*27340*/  IADD3 R9, P6, PT, R19, R0, RZ ;  /* 0x0000000013097210 */ /* 0x000fe40007fde0ff */
[----:B------:R-:W-:Y:S01]  /*27350*/  LEA.HI.X.SX32 R8, R6, R3, 0x1, P4 ;  /* 0x0000000306087211 */ /* 0x000fe200020f0eff */
[----:B------:R0:W-:Y:S01]  /*27360*/  STL [R1+0x19f0], R7 ;  /* 0x0019f00701007387 */ /* 0x0001e20000100800 */
[----:B------:R-:W-:-:S03]  /*27370*/  IMAD R6, R4, 0x25, RZ ;  /* 0x0000002504067824 */ /* 0x000fc600078e02ff */
[----:B------:R1:W-:Y:S01]  /*27380*/  STL [R1+0x1b3c], R9 ;  /* 0x001b3c0901007387 */ /* 0x0003e20000100800 */
[----:B0-----:R-:W-:-:S03]  /*27390*/  IADD3 R7, P4, PT, R5, R0, RZ ;  /* 0x0000000005077210 */ /* 0x001fc60007f9e0ff */
[----:B------:R0:W-:Y:S01]  /*273a0*/  STL [R1+0x1b28], R8 ;  /* 0x001b280801007387 */ /* 0x0001e20000100800 */
[C---:B------:R-:W-:Y:S01]  /*273b0*/  IMAD R5, R4.reuse, 0xc8, RZ ;  /* 0x000000c804057824 */ /* 0x040fe200078e02ff */
[-C--:B-1----:R-:W-:Y:S02]  /*273c0*/  LEA.HI.X.SX32 R9, R19, R3.reuse, 0x1, P5 ;  /* 0x0000000313097211 */ /* 0x082fe400028f0eff */
[----:B------:R1:W-:Y:S01]  /*273d0*/  STL [R1+0x1904], R7 ;  /* 0x0019040701007387 */ /* 0x0003e20000100800 */
[----:B------:R-:W-:Y:S01]  /*273e0*/  IMAD R21, R4, 0x42, RZ ;  /* 0x0000004204157824 */ /* 0x000fe200078e02ff */
[----:B0-----:R-:W-:Y:S02]  /*273f0*/  IADD3 R8, P5, PT, R20, R0, RZ ;  /* 0x0000000014087210 */ /* 0x001fe40007fbe0ff */
[----:B------:R-:W-:Y:S01]  /*27400*/  STL [R1+0x1a10], R9 ;  /* 0x001a100901007387 */ /* 0x000fe20000100800 */
[----:B-1----:R-:W-:-:S03]  /*27410*/  LEA.HI.X.SX32 R7, R6, R3, 0x1, P6 ;  /* 0x0000000306077211 */ /* 0x002fc600030f0eff */
[----:B------:R-:W-:Y:S01]  /*27420*/  STL [R1+0x1b4c], R8 ;  /* 0x001b4c0801007387 */ /* 0x000fe20000100800 */
[-C--:B------:R-:W-:Y:S01]  /*27430*/  IADD3 R6, P6, PT, R5, R0.reuse, RZ ;  /* 0x0000000005067210 */ /* 0x080fe20007fde0ff */
[----:B------:R-:W-:Y:S02]  /*27440*/  IMAD R5, R4, 0x23, RZ ;  /* 0x0000002304057824 */ /* 0x000fe400078e02ff */
[----:B------:R0:W-:Y:S04]  /*27450*/  STL [R1+0x1b38], R7 ;  /* 0x001b380701007387 */ /* 0x0001e80000100800 */
[----:B------:R1:W-:Y:S01]  /*27460*/  STL [R1+0x1944], R6 ;  /* 0x0019440601007387 */ /* 0x0003e20000100800 */
[----:B0-----:R-:W-:Y:S02]  /*27470*/  LEA.HI.X.SX32 R7, R20, R3, 0x1, P0 ;  /* 0x0000000314077211 */ /* 0x001fe400000f0eff */
[----:B------:R-:W-:Y:S01]  /*27480*/  IADD3 R8, P0, PT, R21, R0, RZ ;  /* 0x0000000015087210 */ /* 0x000fe20007f1e0ff */
[----:B-1----:R-:W-:-:S02]  /*27490*/  IMAD R6, R4, 0xb8, RZ ;  /* 0x000000b804067824 */ /* 0x002fc400078e02ff */
[----:B------:R0:W-:Y:S01]  /*274a0*/  STL [R1+0x1a30], R7 ;  /* 0x001a300701007387 */ /* 0x0001e20000100800 */
[----:B------:R-:W-:-:S03]  /*274b0*/  IMAD R22, R4, 0x7c, RZ ;  /* 0x0000007c04167824 */ /* 0x000fc600078e02ff */
[----:B------:R1:W-:Y:S01]  /*274c0*/  STL [R1+0x1b5c], R8 ;  /* 0x001b5c0801007387 */ /* 0x0003e20000100800 */
[C---:B------:R-:W-:Y:S01]  /*274d0*/  IMAD R23, R4.reuse, 0x3e, RZ ;  /* 0x0000003e04177824 */ /* 0x040fe200078e02ff */
[----:B0-----:R-:W-:Y:S01]  /*274e0*/  LEA.HI.X.SX32 R7, R5, R3, 0x1, P5 ;  /* 0x0000000305077211 */ /* 0x001fe200028f0eff */
[----:B------:R-:W-:Y:S01]  /*274f0*/  IMAD R5, R4, 0x21, RZ ;  /* 0x0000002104057824 */ /* 0x000fe200078e02ff */
[----:B-1----:R-:W-:-:S03]  /*27500*/  IADD3 R8, P5, PT, R6, R0, RZ ;  /* 0x0000000006087210 */ /* 0x002fc60007fbe0ff */
[----:B------:R0:W-:Y:S01]  /*27510*/  STL [R1+0x1b48], R7 ;  /* 0x001b480701007387 */ /* 0x0001e20000100800 */
[-C--:B------:R-:W-:Y:S02]  /*27520*/  LEA.HI.X.SX32 R6, R21, R3.reuse, 0x1, P3 ;  /* 0x0000000315067211 */ /* 0x080fe400018f0eff */
[----:B------:R-:W-:Y:S01]  /*27530*/  LEA.HI.X.SX32 R5, R5, R3, 0x1, P0 ;  /* 0x0000000305057211 */ /* 0x000fe200000f0eff */
[----:B------:R1:W-:Y:S01]  /*27540*/  STL [R1+0x1984], R8 ;  /* 0x0019840801007387 */ /* 0x0003e20000100800 */
[----:B0-----:R-:W-:-:S03]  /*27550*/  IADD3 R7, P3, PT, R22, R0, RZ ;  /* 0x0000000016077210 */ /* 0x001fc60007f7e0ff */
[----:B------:R0:W-:Y:S01]  /*27560*/  STL [R1+0x1a50], R6 ;  /* 0x001a500601007387 */ /* 0x0001e20000100800 */
[----:B-1----:R-:W-:-:S03]  /*27570*/  IADD3 R8, P0, PT, R23, R0, RZ ;  /* 0x0000000017087210 */ /* 0x002fc60007f1e0ff */
[----:B------:R1:W-:Y:S01]  /*27580*/  STL [R1+0x1a74], R7 ;  /* 0x001a740701007387 */ /* 0x0003e20000100800 */
[C---:B------:R-:W-:Y:S02]  /*27590*/  IMAD R24, R4.reuse, 0x74, RZ ;  /* 0x0000007404187824 */ /* 0x040fe400078e02ff */
[----:B0-----:R-:W-:Y:S01]  /*275a0*/  IMAD R6, R4, 0xa8, RZ ;  /* 0x000000a804067824 */ /* 0x001fe200078e02ff */
[----:B------:R0:W-:Y:S01]  /*275b0*/  STL [R1+0x1b58], R5 ;  /* 0x001b580501007387 */ /* 0x0001e20000100800 */
[----:B-1----:R-:W-:-:S03]  /*275c0*/  LEA.HI.X.SX32 R7, R22, R3, 0x1, P1 ;  /* 0x0000000316077211 */ /* 0x002fc600008f0eff */
[----:B------:R1:W-:Y:S01]  /*275d0*/  STL [R1+0x1b6c], R8 ;  /* 0x001b6c0801007387 */ /* 0x0003e20000100800 */
[----:B------:R-:W-:-:S03]  /*275e0*/  IMAD R25, R4, 0x3a, RZ ;  /* 0x0000003a04197824 */ /* 0x000fc600078e02ff */
[----:B------:R2:W-:Y:S01]  /*275f0*/  STL [R1+0x1880], R7 ;  /* 0x0018800701007387 */ /* 0x0005e20000100800 */
[----:B0-----:R-:W-:Y:S01]  /*27600*/  IMAD R5, R4, 0x1f, RZ ;  /* 0x0000001f04057824 */ /* 0x001fe200078e02ff */
[-C--:B-1----:R-:W-:Y:S02]  /*27610*/  IADD3 R8, P1, PT, R6, R0.reuse, RZ ;  /* 0x0000000006087210 */ /* 0x082fe40007f3e0ff */
[-C--:B------:R-:W-:Y:S02]  /*27620*/  LEA.HI.X.SX32 R6, R23, R3.reuse, 0x1, P3 ;  /* 0x0000000317067211 */ /* 0x080fe400018f0eff */
[----:B--2---:R-:W-:Y:S01]  /*27630*/  IADD3 R7, P3, PT, R24, R0, RZ ;  /* 0x0000000018077210 */ /* 0x004fe20007f7e0ff */
[----:B------:R0:W-:Y:S01]  /*27640*/  STL [R1+0x19c4], R8 ;  /* 0x0019c40801007387 */ /* 0x0001e20000100800 */
[----:B------:R-:W-:-:S03]  /*27650*/  LEA.HI.X.SX32 R5, R5, R3, 0x1, P0 ;  /* 0x0000000305057211 */ /* 0x000fc600000f0eff */
[----:B------:R1:W-:Y:S01]  /*27660*/  STL [R1+0x1a70], R6 ;  /* 0x001a700601007387 */ /* 0x0003e20000100800 */
[----:B------:R-:W-:-:S03]  /*27670*/  IMAD R26, R4, 0x6c, RZ ;  /* 0x0000006c041a7824 */ /* 0x000fc600078e02ff */
[----:B------:R2:W-:Y:S01]  /*27680*/  STL [R1+0x1a94], R7 ;  /* 0x001a940701007387 */ /* 0x0005e20000100800 */
[----:B0-----:R-:W-:Y:S01]  /*27690*/  IADD3 R8, P0, PT, R25, R0, RZ ;  /* 0x0000000019087210 */ /* 0x001fe20007f1e0ff */
[----:B-1----:R-:W-:Y:S02]  /*276a0*/  IMAD R6, R4, 0x98, RZ ;  /* 0x0000009804067824 */ /* 0x002fe400078e02ff */
[----:B------:R0:W-:Y:S01]  /*276b0*/  STL [R1+0x1b68], R5 ;  /* 0x001b680501007387 */ /* 0x0001e20000100800 */
[----:B--2---:R-:W-:-:S03]  /*276c0*/  LEA.HI.X.SX32 R7, R24, R3, 0x1, P2 ;  /* 0x0000000318077211 */ /* 0x004fc600010f0eff */
        /* <DEDUP_REMOVED lines=17> */
[-C--:B------:R-:W-:Y:S01]  /*277e0*/  IADD3 R6, P4, PT, R6, R0.reuse, RZ ;  /* 0x0000000006067210 */ /* 0x080fe20007f9e0ff */
[C---:B------:R-:W-:Y:S02]  /*277f0*/  IMAD R29, R4.reuse, 0x32, RZ ;  /* 0x00000032041d7824 */ /* 0x040fe400078e02ff */
[----:B------:R2:W-:Y:S01]  /*27800*/  STL [R1+0x1900], R7 ;  /* 0x0019000701007387 */ /* 0x0005e20000100800 */
[----:B0-----:R-:W-:Y:S01]  /*27810*/  IMAD R5, R4, 0x1b, RZ ;  /* 0x0000001b04057824 */ /* 0x001fe200078e02ff */
[----:B-1----:R-:W-:Y:S02]  /*27820*/  LEA.HI.X.SX32 R8, R27, R3, 0x1, P3 ;  /* 0x000000031b087211 */ /* 0x002fe400018f0eff */
[----:B------:R0:W-:Y:S01]  /*27830*/  STL [R1+0x1a44], R6 ;  /* 0x001a440601007387 */ /* 0x0001e20000100800 */
[----:B--2---:R-:W-:-:S03]  /*27840*/  IADD3 R7, P3, PT, R28, R0, RZ ;  /* 0x000000001c077210 */ /* 0x004fc60007f7e0ff */
[----:B------:R1:W-:Y:S04]  /*27850*/  STL [R1+0x1ab0], R8 ;  /* 0x001ab00801007387 */ /* 0x0003e80000100800 */
[----:B------:R2:W-:Y:S01]  /*27860*/  STL [R1+0x1ad4], R7 ;  /* 0x001ad40701007387 */ /* 0x0005e20000100800 */
[-C--:B0-----:R-:W-:Y:S01]  /*27870*/  LEA.HI.X.SX32 R6, R5, R3.reuse, 0x1, P0 ;  /* 0x0000000305067211 */ /* 0x081fe200000f0eff */
[----:B------:R-:W-:Y:S01]  /*27880*/  IMAD R5, R4, 0xf0, RZ ;  /* 0x000000f004057824 */ /* 0x000fe200078e02ff */
[----:B-1----:R-:W-:-:S03]  /*27890*/  LEA.HI.X.SX32 R8, R28, R3, 0x1, P6 ;  /* 0x000000031c087211 */ /* 0x002fc600030f0eff */
[----:B------:R0:W-:Y:S01]  /*278a0*/  STL [R1+0x1b88], R6 ;  /* 0x001b880601007387 */ /* 0x0001e20000100800 */
[C---:B--2---:R-:W-:Y:S02]  /*278b0*/  IADD3 R7, P0, PT, R29.reuse, R0, RZ ;  /* 0x000000001d077210 */ /* 0x044fe40007f1e0ff */
[----:B------:R-:W-:-:S03]  /*278c0*/  LEA.HI.X.SX32 R10, R29, R3, 0x1, P3 ;  /* 0x000000031d0a7211 */ /* 0x000fc600018f0eff */
[----:B------:R1:W-:Y:S01]  /*278d0*/  STL [R1+0x1b9c], R7 ;  /* 0x001b9c0701007387 */ /* 0x0003e20000100800 */
[----:B0-----:R-:W-:-:S03]  /*278e0*/  IMAD R6, R4, 0x5c, RZ ;  /* 0x0000005c04067824 */ /* 0x001fc600078e02ff */
[----:B------:R0:W-:Y:S02]  /*278f0*/  STL [R1+0x1940], R8 ;  /* 0x0019400801007387 */ /* 0x0001e40000100800 */
[-C--:B------:R-:W-:Y:S02]  /*27900*/  IADD3 R9, P3, PT, R6, R0.reuse, RZ ;  /* 0x0000000006097210 */ /* 0x080fe40007f7e0ff */
[-C--:B-1----:R-:W-:Y:S01]  /*27910*/  IADD3 R7, P6, PT, R5, R0.reuse, RZ ;  /* 0x0000000005077210 */ /* 0x082fe20007fde0ff */
[C---:B------:R-:W-:Y:S02]  /*27920*/  IMAD R5, R4.reuse, 0x19, RZ ;  /* 0x0000001904057824 */ /* 0x040fe400078e02ff */
[C---:B0-----:R-:W-:Y:S02]  /*27930*/  IMAD R8, R4.reuse, 0x2e, RZ ;  /* 0x0000002e04087824 */ /* 0x041fe400078e02ff */
[----:B------:R0:W-:Y:S04]  /*27940*/  STL [R1+0x18a4], R7 ;  /* 0x0018a40701007387 */ /* 0x0001e80000100800 */
[----:B------:R-:W-:Y:S04]  /*27950*/  STL [R1+0x1ad0], R10 ;  /* 0x001ad00a01007387 */ /* 0x000fe80000100800 */
[----:B------:R1:W-:Y:S01]  /*27960*/  STL [R1+0x1af4], R9 ;  /* 0x001af40901007387 */ /* 0x0003e20000100800 */
[----:B0-----:R-:W-:Y:S01]  /*27970*/  LEA.HI.X.SX32 R7, R5, R3, 0x1, P0 ;  /* 0x0000000305077211 */ /* 0x001fe200000f0eff */
[----:B------:R-:W-:Y:S01]  /*27980*/  IMAD R5, R4, 0xd0, RZ ;  /* 0x000000d004057824 */ /* 0x000fe200078e02ff */
[----:B-1----:R-:W-:-:S03]  /*27990*/  IADD3 R9, P0, PT, R8, R0, RZ ;  /* 0x0000000008097210 */ /* 0x002fc60007f1e0ff */
[----:B------:R0:W-:Y:S04]  /*279a0*/  STL [R1+0x1b98], R7 ;  /* 0x001b980701007387 */ /* 0x0001e80000100800 */
[----:B------:R1:W-:Y:S01]  /*279b0*/  STL [R1+0x1bac], R9 ;  /* 0x001bac0901007387 */ /* 0x0003e20000100800 */
[----:B0-----:R-:W-:Y:S01]  /*279c0*/  LEA.HI.X.SX32 R7, R6, R3, 0x1, P5 ;  /* 0x0000000306077211 */ /* 0x001fe200028f0eff */
[----:B------:R-:W-:Y:S01]  /*279d0*/  IMAD R6, R4, 0x54, RZ ;  /* 0x0000005404067824 */ /* 0x000fe200078e02ff */
[----:B-1----:R-:W-:-:S03]  /*279e0*/  IADD3 R9, P5, PT, R5, R0, RZ ;  /* 0x0000000005097210 */ /* 0x002fc60007fbe0ff */
[----:B------:R0:W-:Y:S01]  /*279f0*/  STL [R1+0x1980], R7 ;  /* 0x0019800701007387 */ /* 0x0001e20000100800 */
[-C--:B------:R-:W-:Y:S01]  /*27a00*/  LEA.HI.X.SX32 R10, R8, R3.reuse, 0x1, P3 ;  /* 0x00000003080a7211 */ /* 0x080fe200018f0eff */
[C---:B------:R-:W-:Y:S02]  /*27a10*/  IMAD R5, R4.reuse, 0x17, RZ ;  /* 0x0000001704057824 */ /* 0x040fe400078e02ff */
[----:B------:R1:W-:Y:S01]  /*27a20*/  STL [R1+0x1924], R9 ;  /* 0x0019240901007387 */ /* 0x0003e20000100800 */
[----:B0-----:R-:W-:Y:S01]  /*27a30*/  IMAD R7, R4, 0x2a, RZ ;  /* 0x0000002a04077824 */ /* 0x001fe200078e02ff */
[----:B-1----:R-:W-:Y:S02]  /*27a40*/  IADD3 R9, P3, PT, R6, R0, RZ ;  /* 0x0000000006097210 */ /* 0x002fe40007f7e0ff */
[----:B------:R-:W-:Y:S01]  /*27a50*/  STL [R1+0x1af0], R10 ;  /* 0x001af00a01007387 */ /* 0x000fe20000100800 */
[----:B------:R-:W-:Y:S01]  /*27a60*/  LEA.HI.X.SX32 R8, R5, R3, 0x1, P0 ;  /* 0x0000000305087211 */ /* 0x000fe200000f0eff */
[----:B------:R-:W-:-:S02]  /*27a70*/  IMAD R5, R4, 0xb0, RZ ;  /* 0x000000b004057824 */ /* 0x000fc400078e02ff */
[----:B------:R0:W-:Y:S04]  /*27a80*/  STL [R1+0x1b14], R9 ;  /* 0x001b140901007387 */ /* 0x0001e80000100800 */
[----:B------:R1:W-:Y:S01]  /*27a90*/  STL [R1+0x1ba8], R8 ;  /* 0x001ba80801007387 */ /* 0x0003e20000100800 */
[----:B0-----:R-:W-:Y:S02]  /*27aa0*/  IADD3 R9, P0, PT, R7, R0, RZ ;  /* 0x0000000007097210 */ /* 0x001fe40007f1e0ff */
[----:B-1----:R-:W-:-:S03]  /*27ab0*/  LEA.HI.X.SX32 R8, R6, R3, 0x1, P1 ;  /* 0x0000000306087211 */ /* 0x002fc600008f0eff */
[----:B------:R0:W-:Y:S01]  /*27ac0*/  STL [R1+0x1bbc], R9 ;  /* 0x001bbc0901007387 */ /* 0x0001e20000100800 */
[C---:B------:R-:W-:Y:S01]  /*27ad0*/  IMAD R6, R4.reuse, 0x4c, RZ ;  /* 0x0000004c04067824 */ /* 0x040fe200078e02ff */
[----:B------:R-:W-:Y:S02]  /*27ae0*/  LEA.HI.X.SX32 R10, R7, R3, 0x1, P3 ;  /* 0x00000003070a7211 */ /* 0x000fe400018f0eff */
[----:B------:R1:W-:Y:S01]  /*27af0*/  STL [R1+0x19c0], R8 ;  /* 0x0019c00801007387 */ /* 0x0003e20000100800 */
[----:B0-----:R-:W-:Y:S01]  /*27b00*/  IADD3 R9, P1, PT, R5, R0, RZ ;  /* 0x0000000005097210 */ /* 0x001fe20007f3e0ff */
[----:B------:R-:W-:-:S04]  /*27b10*/  IMAD R5, R4, 0x15, RZ ;  /* 0x0000001504057824 */ /* 0x000fc800078e02ff */
[----:B------:R0:W-:Y:S01]  /*27b20*/  STL [R1+0x19a4], R9 ;  /* 0x0019a40901007387 */ /* 0x0001e20000100800 */
[----:B-1----:R-:W-:Y:S01]  /*27b30*/  IMAD R8, R4, 0x26, RZ ;  /* 0x0000002604087824 */ /* 0x002fe200078e02ff */
[----:B------:R-:W-:Y:S02]  /*27b40*/  LEA.HI.X.SX32 R7, R5, R3, 0x1, P0 ;  /* 0x0000000305077211 */ /* 0x000fe400000f0eff */
[----:B------:R-:W-:Y:S01]  /*27b50*/  STL [R1+0x1b10], R10 ;  /* 0x001b100a01007387 */ /* 0x000fe20000100800 */
[----:B0-----:R-:W-:Y:S01]  /*27b60*/  IADD3 R9, P3, PT, R6, R0, RZ ;  /* 0x0000000006097210 */ /* 0x001fe20007f7e0ff */
[----:B------:R-:W-:-:S04]  /*27b70*/  IMAD R5, R4, 0x90, RZ ;  /* 0x0000009004057824 */ /* 0x000fc800078e02ff */
[----:B------:R0:W-:Y:S04]  /*27b80*/  STL [R1+0x1b34], R9 ;  /* 0x001b340901007387 */ /* 0x0001e80000100800 */
[----:B------:R1:W-:Y:S01]  /*27b90*/  STL [R1+0x1bb8], R7 ;  /* 0x001bb80701007387 */ /* 0x0003e20000100800 */
[----:B0-----:R-:W-:Y:S02]  /*27ba0*/  IADD3 R9, P0, PT, R8, R0, RZ ;  /* 0x0000000008097210 */ /* 0x001fe40007f1e0ff */
[----:B-1----:R-:W-:-:S03]  /*27bb0*/  LEA.HI.X.SX32 R7, R6, R3, 0x1, P2 ;  /* 0x0000000306077211 */ /* 0x002fc600010f0eff */
[----:B------:R0:W-:Y:S01]  /*27bc0*/  STL [R1+0x1bcc], R9 ;  /* 0x001bcc0901007387 */ /* 0x0001e20000100800 */
[----:B------:R-:W-:-:S03]  /*27bd0*/  IMAD R6, R4, 0x44, RZ ;  /* 0x0000004404067824 */ /* 0x000fc600078e02ff */
[----:B------:R1:W-:Y:S01]  /*27be0*/  STL [R1+0x1a00], R7 ;  /* 0x001a000701007387 */ /* 0x0003e20000100800 */
[----:B------:R-:W-:Y:S02]  /*27bf0*/  LEA.HI.X.SX32 R10, R8, R3, 0x1, P3 ;  /* 0x00000003080a7211 */ /* 0x000fe400018f0eff */
[----:B0-----:R-:W-:Y:S01]  /*27c00*/  IADD3 R9, P2, PT, R5, R0, RZ ;  /* 0x0000000005097210 */ /* 0x001fe20007f5e0ff */
[----:B-1----:R-:W-:-:S04]  /*27c10*/  IMAD R7, R4, 0x13, RZ ;  /* 0x0000001304077824 */ /* 0x002fc800078e02ff */
[----:B------:R0:W-:Y:S01]  /*27c20*/  STL [R1+0x1a24], R9 ;  /* 0x001a240901007387 */ /* 0x0001e20000100800 */
[C---:B------:R-:W-:Y:S01]  /*27c30*/  IMAD R5, R4.reuse, 0x22, RZ ;  /* 0x0000002204057824 */ /* 0x040fe200078e02ff */
[----:B------:R-:W-:Y:S01]  /*27c40*/  LEA.HI.X.SX32 R8, R7, R3, 0x1, P0 ;  /* 0x0000000307087211 */ /* 0x000fe200000f0eff */
[----:B------:R-:W-:Y:S01]  /*27c50*/  IMAD R7, R4, 0xe0, RZ ;  /* 0x000000e004077824 */ /* 0x000fe200078e02ff */
[----:B------:R-:W-:Y:S01]  /*27c60*/  STL [R1+0x1b30], R10 ;  /* 0x001b300a01007387 */ /* 0x000fe20000100800 */
[----:B0-----:R-:W-:-:S05]  /*27c70*/  IADD3 R9, P3, PT, R6, R0, RZ ;  /* 0x0000000006097210 */ /* 0x001fca0007f7e0ff */
[----:B------:R0:W-:Y:S04]  /*27c80*/  STL [R1+0x1b54], R9 ;  /* 0x001b540901007387 */ /* 0x0001e80000100800 */
[----:B------:R1:W-:Y:S01]  /*27c90*/  STL [R1+0x1bc8], R8 ;  /* 0x001bc80801007387 */ /* 0x0003e20000100800 */
[-C--:B0-----:R-:W-:Y:S02]  /*27ca0*/  IADD3 R9, P0, PT, R5, R0.reuse, RZ ;  /* 0x0000000005097210 */ /* 0x081fe40007f1e0ff */
[-C--:B-1----:R-:W-:Y:S01]  /*27cb0*/  LEA.HI.X.SX32 R8, R6, R3.reuse, 0x1, P4 ;  /* 0x0000000306087211 */ /* 0x082fe200020f0eff */
[----:B------:R-:W-:Y:S01]  /*27cc0*/  IMAD R6, R4, 0x78, RZ ;  /* 0x0000007804067824 */ /* 0x000fe200078e02ff */
[----:B------:R-:W-:Y:S01]  /*27cd0*/  IADD3 R7, P4, PT, R7, R0, RZ ;  /* 0x0000000007077210 */ /* 0x000fe20007f9e0ff */
[----:B------:R0:W-:Y:S01]  /*27ce0*/  STL [R1+0x1bdc], R9 ;  /* 0x001bdc0901007387 */ /* 0x0001e20000100800 */
[----:B------:R-:W-:-:S03]  /*27cf0*/  LEA.HI.X.SX32 R5, R5, R3, 0x1, P3 ;  /* 0x0000000305057211 */ /* 0x000fc600018f0eff */
[----:B------:R1:W-:Y:S04]  /*27d00*/  STL [R1+0x1a40], R8 ;  /* 0x001a400801007387 */ /* 0x0003e80000100800 */
[----:B------:R2:W-:Y:S01]  /*27d10*/  STL [R1+0x18e4], R7 ;  /* 0x0018e40701007387 */ /* 0x0005e20000100800 */
[----:B0-----:R-:W-:Y:S01]  /*27d20*/  IADD3 R9, P3, PT, R6, R0, RZ ;  /* 0x0000000006097210 */ /* 0x001fe20007f7e0ff */
[C---:B-1----:R-:W-:Y:S02]  /*27d30*/  IMAD R8, R4.reuse, 0x11, RZ ;  /* 0x0000001104087824 */ /* 0x042fe400078e02ff */
[----:B------:R0:W-:Y:S01]  /*27d40*/  STL [R1+0x1b50], R5 ;  /* 0x001b500501007387 */ /* 0x0001e20000100800 */
[----:B--2---:R-:W-:Y:S02]  /*27d50*/  IMAD R7, R4, 0x3c, RZ ;  /* 0x0000003c04077824 */ /* 0x004fe400078e02ff */
[-C--:B------:R-:W-:Y:S01]  /*27d60*/  LEA.HI.X.SX32 R10, R8, R3.reuse, 0x1, P0 ;  /* 0x00000003080a7211 */ /* 0x080fe200000f0eff */
[----:B------:R1:W-:Y:S01]  /*27d70*/  STL [R1+0x1a84], R9 ;  /* 0x001a840901007387 */ /* 0x0003e20000100800 */
[----:B------:R-:W-:Y:S01]  /*27d80*/  LEA.HI.X.SX32 R8, R6, R3, 0x1, P6 ;  /* 0x0000000306087211 */ /* 0x000fe200030f0eff */
[----:B------:R-:W-:-:S02]  /*27d90*/  IMAD R6, R4, 0xa0, RZ ;  /* 0x000000a004067824 */ /* 0x000fc400078e02ff */
[----:B0-----:R-:W-:Y:S01]  /*27da0*/  IMAD R5, R4, 0x1e, RZ ;  /* 0x0000001e04057824 */ /* 0x001fe200078e02ff */
[----:B------:R-:W-:Y:S01]  /*27db0*/  STL [R1+0x1bd8], R10 ;  /* 0x001bd80a01007387 */ /* 0x000fe20000100800 */
[----:B-1----:R-:W-:-:S05]  /*27dc0*/  IADD3 R9, P0, PT, R7, R0, RZ ;  /* 0x0000000007097210 */ /* 0x002fca0007f1e0ff */
        /* <DEDUP_REMOVED lines=10> */
[C---:B0-----:R-:W-:Y:S01]  /*27e70*/  IADD3 R9, P0, PT, R7.reuse, R0, RZ ;  /* 0x0000000007097210 */ /* 0x041fe20007f1e0ff */
[C---:B-1----:R-:W-:Y:S02]  /*27e80*/  IMAD R8, R4.reuse, 0xf, RZ ;  /* 0x0000000f04087824 */ /* 0x042fe400078e02ff */
[----:B------:R0:W-:Y:S01]  /*27e90*/  STL [R1+0x1b70], R5 ;  /* 0x001b700501007387 */ /* 0x0001e20000100800 */
[----:B--2---:R-:W-:Y:S02]  /*27ea0*/  IMAD R6, R4, 0x34, RZ ;  /* 0x0000003404067824 */ /* 0x004fe400078e02ff */
[-C--:B------:R-:W-:Y:S01]  /*27eb0*/  LEA.HI.X.SX32 R10, R8, R3.reuse, 0x1, P6 ;  /* 0x00000003080a7211 */ /* 0x080fe200030f0eff */
[----:B------:R1:W-:Y:S01]  /*27ec0*/  STL [R1+0x1ac4], R9 ;  /* 0x001ac40901007387 */ /* 0x0003e20000100800 */
[----:B------:R-:W-:Y:S01]  /*27ed0*/  LEA.HI.X.SX32 R8, R7, R3, 0x1, P5 ;  /* 0x0000000307087211 */ /* 0x000fe200028f0eff */
[----:B0-----:R-:W-:-:S02]  /*27ee0*/  IMAD R5, R4, 0x1a, RZ ;  /* 0x0000001a04057824 */ /* 0x001fc400078e02ff */
[----:B------:R-:W-:Y:S01]  /*27ef0*/  STL [R1+0x1be8], R10 ;  /* 0x001be80a01007387 */ /* 0x000fe20000100800 */
[----:B-1----:R-:W-:Y:S01]  /*27f00*/  IADD3 R9, P6, PT, R6, R0, RZ ;  /* 0x0000000006097210 */ /* 0x002fe20007fde0ff */
        /* <DEDUP_REMOVED lines=8> */
[----:B0-----:R-:W-:Y:S01]  /*27f90*/  IADD3 R9, P0, PT, R7, R0, RZ ;  /* 0x0000000007097210 */ /* 0x001fe20007f1e0ff */
[----:B------:R-:W-:Y:S01]  /*27fa0*/  IMAD R7, R4, 0xd, RZ ;  /* 0x0000000d04077824 */ /* 0x000fe200078e02ff */
[----:B-1----:R-:W-:-:S03]  /*27fb0*/  LEA.HI.X.SX32 R8, R5, R3, 0x1, P6 ;  /* 0x0000000305087211 */ /* 0x002fc600030f0eff */
[----:B------:R0:W-:Y:S01]  /*27fc0*/  STL [R1+0x1964], R9 ;  /* 0x0019640901007387 */ /* 0x0001e20000100800 */
[----:B------:R-:W-:Y:S01]  /*27fd0*/  IMAD R5, R4, 0x2c, RZ ;  /* 0x0000002c04057824 */ /* 0x000fe200078e02ff */
[-C--:B------:R-:W-:Y:S02]  /*27fe0*/  LEA.HI.X.SX32 R7, R7, R3.reuse, 0x1, P5 ;  /* 0x0000000307077211 */ /* 0x080fe400028f0eff */
[----:B------:R1:W-:Y:S01]  /*27ff0*/  STL [R1+0x1b90], R8 ;  /* 0x001b900801007387 */ /* 0x0003e20000100800 */
[C---:B0-----:R-:W-:Y:S02]  /*28000*/  IADD3 R9, P6, PT, R6.reuse, R0, RZ ;  /* 0x0000000006097210 */ /* 0x041fe40007fde0ff */
[----:B------:R-:W-:-:S03]  /*28010*/  LEA.HI.X.SX32 R6, R6, R3, 0x1, P1 ;  /* 0x0000000306067211 */ /* 0x000fc600008f0eff */
[----:B------:R0:W-:Y:S01]  /*28020*/  STL [R1+0x1b04], R9 ;  /* 0x001b040901007387 */ /* 0x0001e20000100800 */
[----:B-1----:R-:W-:-:S03]  /*28030*/  IMAD R8, R4, 0x16, RZ ;  /* 0x0000001604087824 */ /* 0x002fc600078e02ff */
[----:B------:R1:W-:Y:S01]  /*28040*/  STL [R1+0x1bf8], R7 ;  /* 0x001bf80701007387 */ /* 0x0003e20000100800 */
[----:B0-----:R-:W-:Y:S01]  /*28050*/  IADD3 R9, P5, PT, R5, R0, RZ ;  /* 0x0000000005097210 */ /* 0x001fe20007fbe0ff */
[----:B-1----:R-:W-:-:S04]  /*28060*/  IMAD R7, R4, 0x48, RZ ;  /* 0x0000004804077824 */ /* 0x002fc800078e02ff */
[----:B------:R0:W-:Y:S04]  /*28070*/  STL [R1+0x1bb4], R9 ;  /* 0x001bb40901007387 */ /* 0x0001e80000100800 */
[----:B------:R1:W-:Y:S01]  /*28080*/  STL [R1+0x19a0], R6 ;  /* 0x0019a00601007387 */ /* 0x0003e20000100800 */
[-C--:B0-----:R-:W-:Y:S02]  /*28090*/  IADD3 R9, P1, PT, R8, R0.reuse, RZ ;  /* 0x0000000008097210 */ /* 0x081fe40007f3e0ff */
[-C--:B-1----:R-:W-:Y:S01]  /*280a0*/  LEA.HI.X.SX32 R6, R5, R3.reuse, 0x1, P6 ;  /* 0x0000000305067211 */ /* 0x082fe200030f0eff */
[----:B------:R-:W-:Y:S01]  /*280b0*/  IMAD R5, R4, 0x24, RZ ;  /* 0x0000002404057824 */ /* 0x000fe200078e02ff */
[----:B------:R-:W-:Y:S01]  /*280c0*/  IADD3 R10, P6, PT, R7, R0, RZ ;  /* 0x00000000070a7210 */ /* 0x000fe20007fde0ff */
[----:B------:R0:W-:Y:S04]  /*280d0*/  STL [R1+0x1c0c], R9 ;  /* 0x001c0c0901007387 */ /* 0x0001e80000100800 */
[----:B------:R1:W-:Y:S04]  /*280e0*/  STL [R1+0x1b00], R6 ;  /* 0x001b000601007387 */ /* 0x0003e80000100800 */
[----:B------:R2:W-:Y:S01]  /*280f0*/  STL [R1+0x1b44], R10 ;  /* 0x001b440a01007387 */ /* 0x0005e20000100800 */
[----:B0-----:R-:W-:Y:S01]  /*28100*/  LEA.HI.X.SX32 R9, R8, R3, 0x1, P5 ;  /* 0x0000000308097211 */ /* 0x001fe200028f0eff */
[----:B------:R-:W-:-:S02]  /*28110*/  IMAD R8, R4, 0x12, RZ ;  /* 0x0000001204087824 */ /* 0x000fc400078e02ff */
[----:B-1----:R-:W-:Y:S01]  /*28120*/  IMAD R6, R4, 0xb, RZ ;  /* 0x0000000b04067824 */ /* 0x002fe200078e02ff */
[-C--:B--2---:R-:W-:Y:S01]  /*28130*/  IADD3 R10, P5, PT, R5, R0.reuse, RZ ;  /* 0x00000000050a7210 */ /* 0x084fe20007fbe0ff */
[----:B------:R0:W-:Y:S04]  /*28140*/  STL [R1+0x1bb0], R9 ;  /* 0x001bb00901007387 */ /* 0x0001e80000100800 */
[----:B------:R1:W-:Y:S01]  /*28150*/  STL [R1+0x1bd4], R10 ;  /* 0x001bd40a01007387 */ /* 0x0003e20000100800 */
[----:B0-----:R-:W-:Y:S01]  /*28160*/  LEA.HI.X.SX32 R9, R6, R3, 0x1, P1 ;  /* 0x0000000306097211 */ /* 0x001fe200008f0eff */
[----:B------:R-:W-:Y:S01]  /*28170*/  IMAD R6, R4, 0x70, RZ ;  /* 0x0000007004067824 */ /* 0x000fe200078e02ff */
[----:B-1----:R-:W-:-:S03]  /*28180*/  IADD3 R10, P1, PT, R8, R0, RZ ;  /* 0x00000000080a7210 */ /* 0x002fc60007f3e0ff */
[----:B------:R0:W-:Y:S01]  /*28190*/  STL [R1+0x1c08], R9 ;  /* 0x001c080901007387 */ /* 0x0001e20000100800 */
[----:B------:R-:W-:-:S03]  /*281a0*/  LEA.HI.X.SX32 R7, R7, R3, 0x1, P2 ;  /* 0x0000000307077211 */ /* 0x000fc600010f0eff */
[----:B------:R1:W-:Y:S01]  /*281b0*/  STL [R1+0x1c1c], R10 ;  /* 0x001c1c0a01007387 */ /* 0x0003e20000100800 */
[-C--:B------:R-:W-:Y:S01]  /*281c0*/  LEA.HI.X.SX32 R5, R5, R3.reuse, 0x1, P6 ;  /* 0x0000000305057211 */ /* 0x080fe200030f0eff */
[----:B0-----:R-:W-:Y:S01]  /*281d0*/  IMAD R9, R4, 0x38, RZ ;  /* 0x0000003804097824 */ /* 0x001fe200078e02ff */
[-C--:B-1----:R-:W-:Y:S01]  /*281e0*/  IADD3 R10, P2, PT, R6, R0.reuse, RZ ;  /* 0x00000000060a7210 */ /* 0x082fe20007f5e0ff */
[----:B------:R0:W-:Y:S03]  /*281f0*/  STL [R1+0x1a20], R7 ;  /* 0x001a200701007387 */ /* 0x0001e60000100800 */
[----:B------:R-:W-:Y:S01]  /*28200*/  IADD3 R11, P6, PT, R9, R0, RZ ;  /* 0x00000000090b7210 */ /* 0x000fe20007fde0ff */
[----:B------:R1:W-:Y:S04]  /*28210*/  STL [R1+0x1aa4], R10 ;  /* 0x001aa40a01007387 */ /* 0x0003e80000100800 */
[----:B------:R2:W-:Y:S01]  /*28220*/  STL [R1+0x1b40], R5 ;  /* 0x001b400501007387 */ /* 0x0005e20000100800 */
[----:B0-----:R-:W-:Y:S01]  /*28230*/  IMAD R7, R4, 0x1c, RZ ;  /* 0x0000001c04077824 */ /* 0x001fe200078e02ff */
[----:B-1----:R-:W-:-:S02]  /*28240*/  LEA.HI.X.SX32 R10, R8, R3, 0x1, P5 ;  /* 0x00000003080a7211 */ /* 0x002fc400028f0eff */
[----:B------:R0:W-:Y:S01]  /*28250*/  STL [R1+0x1b84], R11 ;  /* 0x001b840b01007387 */ /* 0x0001e20000100800 */
[----:B--2---:R-:W-:-:S03]  /*28260*/  IMAD R5, R4, 0x9, RZ ;  /* 0x0000000904057824 */ /* 0x004fc600078e02ff */
[----:B------:R1:W-:Y:S01]  /*28270*/  STL [R1+0x1bd0], R10 ;  /* 0x001bd00a01007387 */ /* 0x0003e20000100800 */
[----:B------:R-:W-:Y:S01]  /*28280*/  IMAD R8, R4, 0xe, RZ ;  /* 0x0000000e04087824 */ /* 0x000fe200078e02ff */
[----:B0-----:R-:W-:Y:S02]  /*28290*/  IADD3 R11, P5, PT, R7, R0, RZ ;  /* 0x00000000070b7210 */ /* 0x001fe40007fbe0ff */
[----:B-1----:R-:W-:-:S03]  /*282a0*/  LEA.HI.X.SX32 R10, R5, R3, 0x1, P1 ;  /* 0x00000003050a7211 */ /* 0x002fc600008f0eff */
[----:B------:R0:W-:Y:S01]  /*282b0*/  STL [R1+0x1bf4], R11 ;  /* 0x001bf40b01007387 */ /* 0x0001e20000100800 */
[----:B------:R-:W-:-:S03]  /*282c0*/  IMAD R5, R4, 0x50, RZ ;  /* 0x0000005004057824 */ /* 0x000fc600078e02ff */
[----:B------:R1:W-:Y:S01]  /*282d0*/  STL [R1+0x1c18], R10 ;  /* 0x001c180a01007387 */ /* 0x0003e20000100800 */
[-C--:B0-----:R-:W-:Y:S02]  /*282e0*/  IADD3 R11, P1, PT, R8, R0.reuse, RZ ;  /* 0x00000000080b7210 */ /* 0x081fe40007f3e0ff */
[----:B-1----:R-:W-:Y:S01]  /*282f0*/  LEA.HI.X.SX32 R10, R6, R3, 0x1, P4 ;  /* 0x00000003060a7211 */ /* 0x002fe200020f0eff */
[----:B------:R-:W-:Y:S02]  /*28300*/  IMAD R6, R4, 0x28, RZ ;  /* 0x0000002804067824 */ /* 0x000fe400078e02ff */
[----:B------:R0:W-:Y:S01]  /*28310*/  STL [R1+0x1c2c], R11 ;  /* 0x001c2c0b01007387 */ /* 0x0001e20000100800 */
[----:B------:R-:W-:-:S03]  /*28320*/  IADD3 R12, P4, PT, R5, R0, RZ ;  /* 0x00000000050c7210 */ /* 0x000fc60007f9e0ff */
[----:B------:R1:W-:Y:S01]  /*28330*/  STL [R1+0x18e0], R10 ;  /* 0x0018e00a01007387 */ /* 0x0003e20000100800 */
[-C--:B0-----:R-:W-:Y:S02]  /*28340*/  LEA.HI.X.SX32 R11, R9, R3.reuse, 0x1, P2 ;  /* 0x00000003090b7211 */ /* 0x081fe400010f0eff */
[----:B------:R-:W-:Y:S01]  /*28350*/  IADD3 R9, P2, PT, R6, R0, RZ ;  /* 0x0000000006097210 */ /* 0x000fe20007f5e0ff */
[----:B-1----:R-:W-:Y:S01]  /*28360*/  IMAD R10, R4, 0x14, RZ ;  /* 0x00000014040a7824 */ /* 0x002fe200078e02ff */
[----:B------:R-:W-:Y:S01]  /*28370*/  STL [R1+0x1b24], R12 ;  /* 0x001b240c01007387 */ /* 0x000fe20000100800 */
[----:B------:R-:W-:-:S03]  /*28380*/  LEA.HI.X.SX32 R7, R7, R3, 0x1, P6 ;  /* 0x0000000307077211 */ /* 0x000fc600030f0eff */
[----:B------:R0:W-:Y:S04]  /*28390*/  STL [R1+0x1aa0], R11 ;  /* 0x001aa00b01007387 */ /* 0x0001e80000100800 */
[----:B------:R1:W-:Y:S01]  /*283a0*/  STL [R1+0x1bc4], R9 ;  /* 0x001bc40901007387 */ /* 0x0003e20000100800 */
[----:B------:R-:W-:Y:S01]  /*283b0*/  LEA.HI.X.SX32 R8, R8, R3, 0x1, P5 ;  /* 0x0000000308087211 */ /* 0x000fe200028f0eff */
[----:B0-----:R-:W-:Y:S01]  /*283c0*/  IMAD R11, R4, 0xa, RZ ;  /* 0x0000000a040b7824 */ /* 0x001fe200078e02ff */
[-C--:B-1----:R-:W-:Y:S01]  /*283d0*/  IADD3 R9, P6, PT, R10, R0.reuse, RZ ;  /* 0x000000000a097210 */ /* 0x082fe20007fde0ff */
[----:B------:R0:W-:Y:S03]  /*283e0*/  STL [R1+0x1b80], R7 ;  /* 0x001b800701007387 */ /* 0x0001e60000100800 */
[----:B------:R-:W-:Y:S01]  /*283f0*/  IADD3 R12, P5, PT, R11, R0, RZ ;  /* 0x000000000b0c7210 */ /* 0x000fe20007fbe0ff */
[----:B------:R1:W-:Y:S01]  /*28400*/  STL [R1+0x1c14], R9 ;  /* 0x001c140901007387 */ /* 0x0003e20000100800 */
[----:B0-----:R-:W-:-:S03]  /*28410*/  IMAD R7, R4, 0x7, RZ ;  /* 0x0000000704077824 */ /* 0x001fc600078e02ff */
[----:B------:R0:W-:Y:S01]  /*28420*/  STL [R1+0x1bf0], R8 ;  /* 0x001bf00801007387 */ /* 0x0001e20000100800 */
[C---:B-1----:R-:W-:Y:S01]  /*28430*/  IMAD R9, R4.reuse, 0x60, RZ ;  /* 0x0000006004097824 */ /* 0x042fe200078e02ff */
[----:B------:R-:W-:Y:S02]  /*28440*/  LEA.HI.X.SX32 R7, R7, R3, 0x1, P1 ;  /* 0x0000000307077211 */ /* 0x000fe400008f0eff */
[----:B------:R1:W-:Y:S01]  /*28450*/  STL [R1+0x1c3c], R12 ;  /* 0x001c3c0c01007387 */ /* 0x0003e20000100800 */
[----:B0-----:R-:W-:-:S03]  /*28460*/  IMAD R8, R4, 0x30, RZ ;  /* 0x0000003004087824 */ /* 0x001fc600078e02ff */
[----:B------:R0:W-:Y:S01]  /*28470*/  STL [R1+0x1c28], R7 ;  /* 0x001c280701007387 */ /* 0x0001e20000100800 */
[----:B-1----:R-:W-:-:S05]  /*28480*/  IADD3 R12, P1, PT, R9, R0, RZ ;  /* 0x00000000090c7210 */ /* 0x002fca0007f3e0ff */
[----:B------:R1:W-:Y:S01]  /*28490*/  STL [R1+0x1ae4], R12 ;  /* 0x001ae40c01007387 */ /* 0x0003e20000100800 */
[-C--:B0-----:R-:W-:Y:S01]  /*284a0*/  LEA.HI.X.SX32 R7, R5, R3.reuse, 0x1, P3 ;  /* 0x0000000305077211 */ /* 0x081fe200018f0eff */
[----:B------:R-:W-:Y:S01]  /*284b0*/  IMAD R5, R4, 0x18, RZ ;  /* 0x0000001804057824 */ /* 0x000fe200078e02ff */
[----:B------:R-:W-:-:S03]  /*284c0*/  LEA.HI.X.SX32 R6, R6, R3, 0x1, P4 ;  /* 0x0000000306067211 */ /* 0x000fc600020f0eff */
[----:B------:R0:W-:Y:S01]  /*284d0*/  STL [R1+0x19e0], R7 ;  /* 0x0019e00701007387 */ /* 0x0001e20000100800 */
[-C--:B-1----:R-:W-:Y:S02]  /*284e0*/  IADD3 R12, P3, PT, R8, R0.reuse, RZ ;  /* 0x00000000080c7210 */ /* 0x082fe40007f7e0ff */
[----:B------:R-:W-:-:S03]  /*284f0*/  IADD3 R13, P4, PT, R5, R0, RZ ;  /* 0x00000000050d7210 */ /* 0x000fc60007f9e0ff */
[----:B------:R1:W-:Y:S01]  /*28500*/  STL [R1+0x1ba4], R12 ;  /* 0x001ba40c01007387 */ /* 0x0003e20000100800 */
[----:B0-----:R-:W-:-:S03]  /*28510*/  IMAD R7, R4, 0xc, RZ ;  /* 0x0000000c04077824 */ /* 0x001fc600078e02ff */
[----:B------:R0:W-:Y:S01]  /*28520*/  STL [R1+0x1b20], R6 ;  /* 0x001b200601007387 */ /* 0x0001e20000100800 */
[----:B-1----:R-:W-:-:S03]  /*28530*/  LEA.HI.X.SX32 R12, R10, R3, 0x1, P2 ;  /* 0x000000030a0c7211 */ /* 0x002fc600010f0eff */
[----:B------:R-:W-:Y:S01]  /*28540*/  STL [R1+0x1c04], R13 ;  /* 0x001c040d01007387 */ /* 0x000fe20000100800 */
[----:B------:R-:W-:Y:S01]  /*28550*/  IADD3 R14, P2, PT, R7, R0, RZ ;  /* 0x00000000070e7210 */ /* 0x000fe20007f5e0ff */
[C---:B------:R-:W-:Y:S02]  /*28560*/  IMAD R10, R4.reuse, 0x5, RZ ;  /* 0x00000005040a7824 */ /* 0x040fe400078e02ff */
[----:B0-----:R-:W-:Y:S01]  /*28570*/  IMAD R6, R4, 0x6, RZ ;  /* 0x0000000604067824 */ /* 0x001fe200078e02ff */
[----:B------:R0:W-:Y:S04]  /*28580*/  STL [R1+0x1bc0], R12 ;  /* 0x001bc00c01007387 */ /* 0x0001e80000100800 */
[----:B------:R-:W-:Y:S01]  /*28590*/  STL [R1+0x1c34], R14 ;  /* 0x001c340e01007387 */ /* 0x000fe20000100800 */
[----:B0-----:R-:W-:-:S02]  /*285a0*/  LEA.HI.X.SX32 R12, R11, R3, 0x1, P6 ;  /* 0x000000030b0c7211 */ /* 0x001fc400030f0eff */
[----:B------:R-:W-:Y:S02]  /*285b0*/  IADD3 R13, P6, PT, R6, R0, RZ ;  /* 0x00000000060d7210 */ /* 0x000fe40007fde0ff */
[-C--:B------:R-:W-:Y:S01]  /*285c0*/  LEA.HI.X.SX32 R11, R10, R3.reuse, 0x1, P5 ;  /* 0x000000030a0b7211 */ /* 0x080fe200028f0eff */
[----:B------:R0:W-:Y:S01]  /*285d0*/  STL [R1+0x1c10], R12 ;  /* 0x001c100c01007387 */ /* 0x0001e20000100800 */
[----:B------:R-:W-:-:S03]  /*285e0*/  LEA.HI.X.SX32 R10, R9, R3, 0x1, P0 ;  /* 0x00000003090a7211 */ /* 0x000fc600000f0eff */
[----:B------:R-:W-:Y:S01]  /*285f0*/  STL [R1+0x1c4c], R13 ;  /* 0x001c4c0d01007387 */ /* 0x000fe20000100800 */
[----:B0-----:R-:W-:-:S03]  /*28600*/  LEA R12, P5, R4, R0, 0x7 ;  /* 0x00000000040c7211 */ /* 0x001fc600078a38ff */
[----:B------:R0:W-:Y:S01]  /*28610*/  STL [R1+0x1c38], R11 ;  /* 0x001c380b01007387 */ /* 0x0001e20000100800 */
[----:B------:R-:W-:-:S03]  /*28620*/  LEA.HI.X.SX32 R9, R8, R3, 0x1, P1 ;  /* 0x0000000308097211 */ /* 0x000fc600008f0eff */
[----:B------:R-:W-:Y:S01]  /*28630*/  STL [R1+0x1a64], R12 ;  /* 0x001a640c01007387 */ /* 0x000fe20000100800 */
[----:B------:R-:W-:-:S03]  /*28640*/  LEA.HI.X.SX32 R8, R5, R3, 0x1, P3 ;  /* 0x0000000305087211 */ /* 0x000fc600018f0eff */
[----:B------:R1:W-:Y:S01]  /*28650*/  STL [R1+0x1960], R10 ;  /* 0x0019600a01007387 */ /* 0x0003e20000100800 */
[----:B0-----:R-:W-:-:S05]  /*28660*/  LEA R11, P0, R4, R0, 0x6 ;  /* 0x00000000040b7211 */ /* 0x001fca00078030ff */
[----:B------:R-:W-:Y:S01]  /*28670*/  STL [R1+0x1b64], R11 ;  /* 0x001b640b01007387 */ /* 0x000fe20000100800 */
[----:B-1----:R-:W-:-:S03]  /*28680*/  LEA R10, P1, R4, R0, 0x5 ;  /* 0x00000000040a7211 */ /* 0x002fc600078228ff */
[----:B------:R0:W-:Y:S04]  /*28690*/  STL [R1+0x1ae0], R9 ;  /* 0x001ae00901007387 */ /* 0x0001e80000100800 */
[----:B------:R-:W-:Y:S04]  /*286a0*/  STL [R1+0x1be4], R10 ;  /* 0x001be40a01007387 */ /* 0x000fe80000100800 */
[----:B------:R1:W-:Y:S01]  /*286b0*/  STL [R1+0x1ba0], R8 ;  /* 0x001ba00801007387 */ /* 0x0003e20000100800 */
[C---:B0-----:R-:W-:Y:S01]  /*286c0*/  LEA R9, P3, R4.reuse, R0, 0x4 ;  /* 0x0000000004097211 */ /* 0x041fe200078620ff */
[----:B------:R-:W-:-:S04]  /*286d0*/  IMAD.SHL.U32 R5, R4, 0x2, RZ ;  /* 0x0000000204057824 */ /* 0x000fc800078e00ff */
[----:B------:R0:W-:Y:S01]  /*286e0*/  STL [R1+0x1c24], R9 ;  /* 0x001c240901007387 */ /* 0x0001e20000100800 */
[----:B-1----:R-:W-:Y:S01]  /*286f0*/  LEA.HI.X.SX32 R8, R7, R3, 0x1, P4 ;  /* 0x0000000307087211 */ /* 0x002fe200020f0eff */
[----:B------:R-:W-:-:S04]  /*28700*/  IMAD R7, R4, 0x3, RZ ;  /* 0x0000000304077824 */ /* 0x000fc800078e02ff */
[----:B------:R1:W-:Y:S01]  /*28710*/  STL [R1+0x1c00], R8 ;  /* 0x001c000801007387 */ /* 0x0003e20000100800 */
[----:B0-----:R-:W-:-:S05]  /*28720*/  LEA R9, P4, R4, R0, 0x3 ;  /* 0x0000000004097211 */ /* 0x001fca00078818ff */
[----:B------:R0:W-:Y:S01]  /*28730*/  STL [R1+0x1c44], R9 ;  /* 0x001c440901007387 */ /* 0x0001e20000100800 */
[----:B-1----:R-:W-:Y:S01]  /*28740*/  LEA.HI.X.SX32 R8, R6, R3, 0x1, P2 ;  /* 0x0000000306087211 */ /* 0x002fe200010f0eff */
[----:B------:R-:W-:-:S04]  /*28750*/  IMAD.SHL.U32 R6, R4, 0x40, RZ ;  /* 0x0000004004067824 */ /* 0x000fc800078e00ff */
[----:B------:R1:W-:Y:S01]  /*28760*/  STL [R1+0x1c30], R8 ;  /* 0x001c300801007387 */ /* 0x0003e20000100800 */
[----:B0-----:R-:W-:Y:S02]  /*28770*/  IADD3 R9, P2, PT, R5, R0, RZ ;  /* 0x0000000005097210 */ /* 0x001fe40007f5e0ff */
[----:B------:R-:W-:-:S03]  /*28780*/  LEA.HI.X.SX32 R6, R6, R3, 0x1, P5 ;  /* 0x0000000306067211 */ /* 0x000fc600028f0eff */
[----:B------:R0:W-:Y:S01]  /*28790*/  STL [R1+0x1c5c], R9 ;  /* 0x001c5c0901007387 */ /* 0x0001e20000100800 */
[----:B-1----:R-:W-:Y:S02]  /*287a0*/  LEA.HI.X.SX32 R8, R7, R3, 0x1, P6 ;  /* 0x0000000307087211 */ /* 0x002fe400030f0eff */
[C---:B------:R-:W-:Y:S02]  /*287b0*/  LEA R7, P6, R4.reuse, R0, 0x2 ;  /* 0x0000000004077211 */ /* 0x040fe400078c10ff */
[----:B------:R1:W5:Y:S01]  /*287c0*/  LDL.LU R0, [R1+0x1ecc] ;  /* 0x001ecc0001007983 */ /* 0x0003620000300800 */
[----:B0-----:R-:W-:-:S03]  /*287d0*/  IMAD.SHL.U32 R9, R4, 0x20, RZ ;  /* 0x0000002004097824 */ /* 0x001fc600078e00ff */
[----:B------:R0:W-:Y:S04]  /*287e0*/  STL [R1+0x1c48], R8 ;  /* 0x001c480801007387 */ /* 0x0001e80000100800 */
[----:B------:R2:W-:Y:S01]  /*287f0*/  STL [R1+0x1c54], R7 ;  /* 0x001c540701007387 */ /* 0x0005e20000100800 */
[----:B------:R-:W-:-:S03]  /*28800*/  LEA.HI.X.SX32 R10, R9, R3, 0x1, P0 ;  /* 0x00000003090a7211 */ /* 0x000fc600000f0eff */
[----:B------:R3:W-:Y:S01]  /*28810*/  STL [R1+0x1a60], R6 ;  /* 0x001a600601007387 */ /* 0x0007e20000100800 */
[C---:B0-----:R-:W-:Y:S02]  /*28820*/  IMAD.SHL.U32 R8, R4.reuse, 0x10, RZ ;  /* 0x0000001004087824 */ /* 0x041fe400078e00ff */
[----:B--2---:R-:W-:-:S03]  /*28830*/  IMAD.SHL.U32 R7, R4, 0x8, RZ ;  /* 0x0000000804077824 */ /* 0x004fc600078e00ff */
[-C--:B------:R-:W-:Y:S01]  /*28840*/  LEA.HI.X.SX32 R9, R8, R3.reuse, 0x1, P1 ;  /* 0x0000000308097211 */ /* 0x080fe200008f0eff */
[----:B---3--:R-:W-:Y:S01]  /*28850*/  IMAD.SHL.U32 R6, R4, 0x4, RZ ;  /* 0x0000000404067824 */ /* 0x008fe200078e00ff */
[-C--:B------:R-:W-:Y:S01]  /*28860*/  LEA.HI.X.SX32 R8, R7, R3.reuse, 0x1, P3 ;  /* 0x0000000307087211 */ /* 0x080fe200018f0eff */
[----:B------:R-:W-:Y:S03]  /*28870*/  STL [R1+0x1b60], R10 ;  /* 0x001b600a01007387 */ /* 0x000fe60000100800 */
[-C--:B------:R-:W-:Y:S02]  /*28880*/  LEA.HI.X.SX32 R7, R6, R3.reuse, 0x1, P4 ;  /* 0x0000000306077211 */ /* 0x080fe400020f0eff */
[-C--:B------:R-:W-:Y:S01]  /*28890*/  LEA.HI.X.SX32 R6, R4, R3.reuse, 0x1, P2 ;  /* 0x0000000304067211 */ /* 0x080fe200010f0eff */
[----:B------:R-:W-:Y:S01]  /*288a0*/  STL [R1+0x1be0], R9 ;  /* 0x001be00901007387 */ /* 0x000fe20000100800 */
[----:B------:R-:W-:-:S03]  /*288b0*/  LEA.HI.X.SX32 R4, R5, R3, 0x1, P6 ;  /* 0x0000000305047211 */ /* 0x000fc600030f0eff */
[----:B------:R-:W-:Y:S04]  /*288c0*/  STL [R1+0x1c20], R8 ;  /* 0x001c200801007387 */ /* 0x000fe80000100800 */
[----:B------:R-:W-:Y:S04]  /*288d0*/  STL [R1+0x1c40], R7 ;  /* 0x001c400701007387 */ /* 0x000fe80000100800 */
[----:B------:R0:W-:Y:S04]  /*288e0*/  STL [R1+0x1c58], R6 ;  /* 0x001c580601007387 */ /* 0x0001e80000100800 */
[----:B------:R-:W-:Y:S04]  /*288f0*/  STL [R1+0x54c], RZ ;  /* 0x00054cff01007387 */ /* 0x000fe80000100800 */
[----:B------:R2:W-:Y:S01]  /*28900*/  STL [R1+0x1c50], R4 ;  /* 0x001c500401007387 */ /* 0x0005e20000100800 */
[----:B------:R-:W3:Y:S03]  /*28910*/  S2R R3, SR_TID.X ;  /* 0x0000000000037919 */ /* 0x000ee60000002100 */
[----:B------:R1:W-:Y:S04]  /*28920*/  STL [R1+0x520], RZ ;  /* 0x000520ff01007387 */ /* 0x0003e80000100800 */
        /* <DEDUP_REMOVED lines=27> */
[----:B------:R1:W-:Y:S01]  /*28ae0*/  STL [R1+0x630], RZ ;  /* 0x000630ff01007387 */ /* 0x0003e20000100800 */
[----:B---3--:R-:W-:-:S03]  /*28af0*/  LOP3.LUT R3, R3, 0x3f, RZ, 0xc0, !PT ;  /* 0x0000003f03037812 */ /* 0x008fc600078ec0ff */
[----:B------:R1:W-:Y:S04]  /*28b00*/  STL [R1+0x634], RZ ;  /* 0x000634ff01007387 */ /* 0x0003e80000100800 */
[----:B------:R1:W-:Y:S04]  /*28b10*/  STL [R1+0x638], RZ ;  /* 0x000638ff01007387 */ /* 0x0003e80000100800 */
[----:B------:R1:W-:Y:S04]  /*28b20*/  STL [R1+0x63c], RZ ;  /* 0x00063cff01007387 */ /* 0x0003e80000100800 */
[----:B------:R1:W-:Y:S04]  /*28b30*/  STL [R1+0x5e0], RZ ;  /* 0x0005e0ff01007387 */ /* 0x0003e80000100800 */
[----:B------:R1:W-:Y:S01]  /*28b40*/  STL [R1+0x5e4], RZ ;  /* 0x0005e4ff01007387 */ /* 0x0003e20000100800 */
[----:B------:R-:W-:-:S03]  /*28b50*/  IMAD.SHL.U32 R3, R3, 0x2, RZ ;  /* 0x0000000203037824 */ /* 0x000fc600078e00ff */
[----:B------:R1:W-:Y:S04]  /*28b60*/  STL [R1+0x5e8], RZ ;  /* 0x0005e8ff01007387 */ /* 0x0003e80000100800 */
[----:B------:R1:W-:Y:S04]  /*28b70*/  STL [R1+0x5ec], RZ ;  /* 0x0005ecff01007387 */ /* 0x0003e80000100800 */
[----:B------:R1:W-:Y:S04]  /*28b80*/  STL [R1+0x590], RZ ;  /* 0x000590ff01007387 */ /* 0x0003e80000100800 */
[----:B------:R1:W-:Y:S04]  /*28b90*/  STL [R1+0x594], RZ ;  /* 0x000594ff01007387 */ /* 0x0003e80000100800 */
[----:B------:R1:W-:Y:S01]  /*28ba0*/  STL [R1+0x598], RZ ;  /* 0x000598ff01007387 */ /* 0x0003e20000100800 */
[----:B0-----:R-:W-:-:S03]  /*28bb0*/  LOP3.LUT R6, R3, 0x20, RZ, 0x3c, !PT ;  /* 0x0000002003067812 */ /* 0x001fc600078e3cff */
[----:B------:R1:W-:Y:S01]  /*28bc0*/  STL [R1+0x59c], RZ ;  /* 0x00059cff01007387 */ /* 0x0003e20000100800 */
[----:B------:R-:W-:-:S03]  /*28bd0*/  LOP3.LUT R5, R3, 0x10, RZ, 0x3c, !PT ;  /* 0x0000001003057812 */ /* 0x000fc600078e3cff */
        /* <DEDUP_REMOVED lines=9> */
[----:B------:R-:W0:Y:S03]  /*28c70*/  S2R R6, SR_TID.X ;  /* 0x0000000000067919 */ /* 0x000e260000002100 */
[----:B------:R1:W-:Y:S01]  /*28c80*/  STL [R1+0x4e4], RZ ;  /* 0x0004e4ff01007387 */ /* 0x0003e20000100800 */
        /* <DEDUP_REMOVED lines=28> */
[----:B------:R-:W-:-:S03]  /*28e50*/  LOP3.LUT R8, R3, 0x60, RZ, 0x3c, !PT ;  /* 0x0000006003087812 */ /* 0x000fc600078e3cff */
[----:B------:R1:W-:Y:S01]  /*28e60*/  STL [R1+0x484], RZ ;  /* 0x000484ff01007387 */ /* 0x0003e20000100800 */
[----:B0-----:R-:W-:-:S03]  /*28e70*/  LOP3.LUT R9, R6, 0x7, RZ, 0xc0, !PT ;  /* 0x0000000706097812 */ /* 0x001fc600078ec0ff */
[----:B------:R1:W-:Y:S01]  /*28e80*/  STL [R1+0x488], RZ ;  /* 0x000488ff01007387 */ /* 0x0003e20000100800 */
[----:B---3--:R-:W-:-:S03]  /*28e90*/  LOP3.LUT R8, R5, 0x7, RZ, 0xc0, !PT ;  /* 0x0000000705087812 */ /* 0x008fc600078ec0ff */
[----:B------:R1:W-:Y:S01]  /*28ea0*/  STL [R1+0x48c], RZ ;  /* 0x00048cff01007387 */ /* 0x0003e20000100800 */
[----:B------:R-:W-:Y:S01]  /*28eb0*/  LOP3.LUT R7, R3, 0x40, RZ, 0x3c, !PT ;  /* 0x0000004003077812 */ /* 0x000fe200078e3cff */
[----:B------:R-:W-:Y:S02]  /*28ec0*/  IMAD.SHL.U32 R7, R5, 0x40, RZ ;  /* 0x0000004005077824 */ /* 0x000fe400078e00ff */
[----:B------:R-:W-:Y:S02]  /*28ed0*/  IMAD R9, R9, 0x90, RZ ;  /* 0x0000009009097824 */ /* 0x000fe400078e02ff */
[C---:B------:R-:W-:Y:S02]  /*28ee0*/  IMAD.SHL.U32 R6, R5.reuse, 0x2, RZ ;  /* 0x0000000205067824 */ /* 0x040fe400078e00ff */
[----:B------:R-:W-:Y:S02]  /*28ef0*/  IMAD R8, R8, 0x110, RZ ;  /* 0x0000011008087824 */ /* 0x000fe400078e02ff */
[----:B------:R-:W-:Y:S01]  /*28f00*/  IMAD.SHL.U32 R5, R5, 0x2, RZ ;  /* 0x0000000205057824 */ /* 0x000fe200078e00ff */
[----:B------:R-:W-:-:S04]  /*28f10*/  LOP3.LUT R6, R9, 0x10, R6, 0x78, !PT ;  /* 0x0000001009067812 */ /* 0x000fc800078e7806 */
[----:B------:R-:W-:Y:S02]  /*28f20*/  LOP3.LUT R5, R8, 0x30, R5, 0x78, !PT ;  /* 0x0000003008057812 */ /* 0x000fe400078e7805 */
[--C-:B------:R-:W-:Y:S02]  /*28f30*/  LOP3.LUT R6, R6, 0x400, R7.reuse, 0xf8, !PT ;  /* 0x0000040006067812 */ /* 0x100fe400078ef807 */
[----:B--2---:R-:W-:Y:S02]  /*28f40*/  LOP3.LUT R4, R3, 0x30, RZ, 0x3c, !PT ;  /* 0x0000003003047812 */ /* 0x004fe400078e3cff */
[----:B------:R-:W-:Y:S02]  /*28f50*/  LOP3.LUT R5, R5, 0x800, R7, 0xf8, !PT ;  /* 0x0000080005057812 */ /* 0x000fe400078ef807 */
[C---:B------:R-:W-:Y:S02]  /*28f60*/  LOP3.LUT R4, R3.reuse, 0x50, RZ, 0x3c, !PT ;  /* 0x0000005003047812 */ /* 0x040fe400078e3cff */
[----:B------:R-:W-:-:S02]  /*28f70*/  LOP3.LUT R4, R3, 0x70, RZ, 0x3c, !PT ;  /* 0x0000007003047812 */ /* 0x000fc400078e3cff */
[C---:B------:R-:W-:Y:S02]  /*28f80*/  LOP3.LUT R4, R6.reuse, 0x20, RZ, 0x3c, !PT ;  /* 0x0000002006047812 */ /* 0x040fe400078e3cff */
[C---:B------:R-:W-:Y:S02]  /*28f90*/  LOP3.LUT R7, R6.reuse, 0x40, RZ, 0x3c, !PT ;  /* 0x0000004006077812 */ /* 0x040fe400078e3cff */
[----:B------:R-:W-:Y:S02]  /*28fa0*/  LOP3.LUT R6, R6, 0x60, RZ, 0x3c, !PT ;  /* 0x0000006006067812 */ /* 0x000fe400078e3cff */
[----:B------:R-:W-:Y:S01]  /*28fb0*/  LOP3.LUT R4, R5, 0x40, RZ, 0x3c, !PT ;  /* 0x0000004005047812 */ /* 0x000fe200078e3cff */
[----:B-1----:R-:W-:-:S12]  /*28fc0*/  USHF.R.S32.HI UR6, URZ, 0x7, UR6 ;  /* 0x00000007ff067899 */ /* 0x002fd80008011406 */
.L_x_1:
[----:B-----5:R-:W2:Y:S01]  /*28fd0*/  LDL R5, [R1+0x87c] ;  /* 0x00087c0001057983 */ /* 0x020ea20000100800 */
[----:B0-----:R-:W0:Y:S03]  /*28fe0*/  LDC R6, c[0x0][0x3a0] ;  /* 0x0000e800ff067b82 */ /* 0x001e260000000800 */
[----:B--2---:R1:W-:Y:S04]  /*28ff0*/  STL [R1+0x50b0], R5 ;  /* 0x0050b00501007387 */ /* 0x0043e80000100800 */
[----:B------:R-:W2:Y:S04]  /*29000*/  LDL R4, [R1+0x880] ;  /* 0x0008800001047983 */ /* 0x000ea80000100800 */
[----:B-1----:R-:W0:Y:S04]  /*29010*/  LDL R5, [R1+0xaa0] ;  /* 0x000aa00001057983 */ /* 0x002e280000100800 */
[----:B------:R-:W-:Y:S04]  /*29020*/  STL [R1+0x4e64], R15 ;  /* 0x004e640f01007387 */ /* 0x000fe80000100800 */
        /* <DEDUP_REMOVED lines=168> */
[----:B------:R-:W-:Y:S01]  /*29ab0*/  STL [R1+0x4e08], R21 ;  /* 0x004e081501007387 */ /* 0x000fe20000100800 */
[----:B0-----:R-:W-:-:S03]  /*29ac0*/  IMAD R6, R5, -0x80, R6 ;  /* 0xffffff8005067824 */ /* 0x001fc600078e0206 */
[----:B------:R0:W-:Y:S04]  /*29ad0*/  STL [R1+0x2130], R2 ;  /* 0x0021300201007387 */ /* 0x0001e80000100800 */
[----:B0-----:R-:W3:Y:S04]  /*29ae0*/  LDL.LU R2, [R1+0x1c54] ;  /* 0x001c540001027983 */ /* 0x001ee80000300800 */
[----:B-----5:R0:W-:Y:S04]  /*29af0*/  STL [R1+0x2120], R0 ;  /* 0x0021200001007387 */ /* 0x0201e80000100800 */
[----:B0-----:R-:W4:Y:S04]  /*29b00*/  LDL.LU R0, [R1+0x1870] ;  /* 0x0018700001007983 */ /* 0x001f280000300800 */
[----:B------:R-:W2:Y:S01]  /*29b10*/  LDL.LU R5, [R1+0x50b0] ;  /* 0x0050b00001057983 */ /* 0x000ea20000300800 */
[----:B------:R-:W-:-:S02]  /*29b20*/  ISETP.GT.AND P0, PT, R6, RZ, PT ;  /* 0x000000ff0600720c */ /* 0x000fc40003f04270 */
[----:B------:R-:W-:-:S11]  /*29b30*/  PRMT R14, RZ, 0x7610, R14 ;  /* 0x00007610ff0e7816 */ /* 0x000fd6000000000e */
[----:B--2---:R-:W2:Y:S01]  /*29b40*/  @P0 LDG.E.U16 R14, desc[UR8][R4.64] ;  /* 0x00000008040e0981 */ /* 0x004ea2000c1e1500 */
[----:B------:R-:W-:-:S03]  /*29b50*/  ISETP.GT.AND P1, PT, R6, 0x1, PT ;  /* 0x000000010600780c */ /* 0x000fc60003f24270 */
[----:B--2---:R0:W-:Y:S04]  /*29b60*/  STL [R1+0x2b8], R14 ;  /* 0x0002b80e01007387 */ /* 0x0041e80000100800 */
[----:B0-----:R-:W2:Y:S04]  /*29b70*/  LDL.LU R14, [R1+0x50ac] ;  /* 0x0050ac00010e7983 */ /* 0x001ea80000300800 */
[----:B------:R-:W2:Y:S04]  /*29b80*/  LDL R4, [R1+0x1c58] ;  /* 0x001c580001047983 */ /* 0x000ea80000100800 */
[----:B------:R-:W2:Y:S01]  /*29b90*/  LDL R5, [R1+0x1c5c] ;  /* 0x001c5c0001057983 */ /* 0x000ea20000100800 */
[----:B------:R-:W-:-:S02]  /*29ba0*/  PRMT R15, RZ, 0x7610, R15 ;  /* 0x00007610ff0f7816 */ /* 0x000fc4000000000f */
[----:B--2---:R-:W-:-:S04]  /*29bb0*/  @P1 LOP3.LUT R5, R5, R4, RZ, 0x3c, !PT ;  /* 0x0000000405051212 */ /* 0x004fc800078e3cff */
[----:B------:R-:W-:-:S04]  /*29bc0*/  @P1 LOP3.LUT R4, R5, R4, RZ, 0x3c, !PT ;  /* 0x0000000405041212 */ /* 0x000fc800078e3cff */
[----:B------:R-:W-:-:S05]  /*29bd0*/  @P1 LOP3.LUT R5, R5, R4, RZ, 0x3c, !PT ;  /* 0x0000000405051212 */ /* 0x000fca00078e3cff */
[----:B------:R-:W2:Y:S01]  /*29be0*/  @P1 LDG.E.U16 R15, desc[UR8][R4.64] ;  /* 0x00000008040f1981 */ /* 0x000ea2000c1e1500 */
[----:B------:R-:W-:Y:S02]  /*29bf0*/  ISETP.GT.AND P2, PT, R6, 0x2, PT ;  /* 0x000000020600780c */ /* 0x000fe40003f44270 */
[----:B------:R-:W-:Y:S01]  /*29c00*/  PRMT R14, RZ, 0x7610, R14 ;  /* 0x00007610ff0e7816 */ /* 0x000fe2000000000e */
[----:B--2---:R0:W-:Y:S04]  /*29c10*/  STL [R1+0x2b4], R15 ;  /* 0x0002b40f01007387 */ /* 0x0041e80000100800 */
[----:B0-----:R-:W2:Y:S04]  /*29c20*/  LDL.LU R15, [R1+0x50a8] ;  /* 0x0050a800010f7983 */ /* 0x001ea80000300800 */
[----:B------:R-:W2:Y:S02]  /*29c30*/  LDL R5, [R1+0x1c50] ;  /* 0x001c500001057983 */ /* 0x000ea40000100800 */
[----:B---3--:R-:W-:-:S02]  /*29c40*/  @P2 IMAD.MOV.U32 R4, RZ, RZ, R2 ;  /* 0x000000ffff042224 */ /* 0x008fc400078e0002 */
        /* <DEDUP_REMOVED lines=48> */
[----:B--2---:R-:W2:Y:S04]  /*29f50*/  @P2 LDG.E.U16 R14, desc[UR8][R4.64] ;  /* 0x00000008040e2981 */ /* 0x004ea8000c1e1500 */
        /* <DEDUP_REMOVED lines=192> */
[----:B--2---:R0:W-:Y:S04]  /*2ab60*/  STL [R1+0x2b0], R14 ;  /* 0x0002b00e01007387 */ /* 0x0041e80000100800 */
[----:B0-----:R-:W2:Y:S04]  /*2ab70*/  LDL.LU R14, [R1+0x50a4] ;  /* 0x0050a400010e7983 */ /* 0x001ea80000300800 */
[----:B------:R-:W3:Y:S04]  /*2ab80*/  LDL R4, [R1+0x1c48] ;  /* 0x001c480001047983 */ /* 0x000ee80000100800 */
[----:B------:R-:W3:Y:S01]  /*2ab90*/  LDL R5, [R1+0x1c4c] ;  /* 0x001c4c0001057983 */ /* 0x000ee20000100800 */
[----:B------:R-:W-:-:S02]  /*2aba0*/  ISETP.GT.AND P3, PT, R6, 0x3, PT ;  /* 0x000000030600780c */ /* 0x000fc40003f64270 */
[----:B------:R-:W-:-:S11]  /*2abb0*/  PRMT R15, RZ, 0x7610, R15 ;  /* 0x00007610ff0f7816 */ /* 0x000fd6000000000f */
[----:B---3--:R-:W-:-:S04]  /*2abc0*/  @P3 LOP3.LUT R5, R5, R4, RZ, 0x3c, !PT ;  /* 0x0000000405053212 */ /* 0x008fc800078e3cff */
[----:B------:R-:W-:-:S04]  /*2abd0*/  @P3 LOP3.LUT R4, R5, R4, RZ, 0x3c, !PT ;  /* 0x0000000405043212 */ /* 0x000fc800078e3cff */
[----:B------:R-:W-:-:S05]  /*2abe0*/  @P3 LOP3.LUT R5, R5, R4, RZ, 0x3c, !PT ;  /* 0x0000000405053212 */ /* 0x000fca00078e3cff */
[----:B------:R-:W3:Y:S01]  /*2abf0*/  @P3 LDG.E.U16 R15, desc[UR8][R4.64] ;  /* 0x00000008040f3981 */ /* 0x000ee2000c1e1500 */
[----:B------:R-:W-:-:S03]  /*2ac00*/  ISETP.GT.AND P0, PT, R6, 0x4, PT ;  /* 0x000000040600780c */ /* 0x000fc60003f04270 */
[----:B---3--:R0:W-:Y:S04]  /*2ac10*/  STL [R1+0x2ac], R15 ;  /* 0x0002ac0f01007387 */ /* 0x0081e80000100800 */
[----:B0-----:R-:W3:Y:S04]  /*2ac20*/  LDL.LU R15, [R1+0x50a0] ;  /* 0x0050a000010f7983 */ /* 0x001ee80000300800 */
[----:B------:R-:W3:Y:S04]  /*2ac30*/  LDL R4, [R1+0x1c40] ;  /* 0x001c400001047983 */ /* 0x000ee80000100800 */
[----:B------:R-:W3:Y:S01]  /*2ac40*/  LDL R5, [R1+0x1c44] ;  /* 0x001c440001057983 */ /* 0x000ee20000100800 */
[----:B--2---:R-:W-:-:S02]  /*2ac50*/  PRMT R14, RZ, 0x7610, R14 ;  /* 0x00007610ff0e7816 */ /* 0x004fc4000000000e */
[----:B---3--:R-:W-:-:S04]  /*2ac60*/  @P0 LOP3.LUT R5, R5, R4, RZ, 0x3c, !PT ;  /* 0x0000000405050212 */ /* 0x008fc800078e3cff */
[----:B------:R-:W-:-:S04]  /*2ac70*/  @P0 LOP3.LUT R4, R5, R4, RZ, 0x3c, !PT ;  /* 0x0000000405040212 */ /* 0x000fc800078e3cff */
[----:B------:R-:W-:-:S05]  /*2ac80*/  @P0 LOP3.LUT R5, R5, R4, RZ, 0x3c, !PT ;  /* 0x0000000405050212 */ /* 0x000fca00078e3cff */
[----:B------:R-:W2:Y:S01]  /*2ac90*/  @P0 LDG.E.U16 R14, desc[UR8][R4.64] ;  /* 0x00000008040e0981 */ /* 0x000ea2000c1e1500 */
[----:B------:R-:W-:-:S03]  /*2aca0*/  ISETP.GT.AND P1, PT, R6, 0x5, PT ;  /* 0x000000050600780c */ /* 0x000fc60003f24270 */
[----:B--2---:R0:W-:Y:S04]  /*2acb0*/  STL [R1+0x2a8], R14 ;  /* 0x0002a80e01007387 */ /* 0x0041e80000100800 */
[----:B0-----:R-:W2:Y:S04]  /*2acc0*/  LDL.LU R14, [R1+0x509c] ;  /* 0x00509c00010e7983 */ /* 0x001ea80000300800 */
[----:B------:R-:W3:Y:S04]  /*2acd0*/  LDL R4, [R1+0x1c38] ;  /* 0x001c380001047983 */ /* 0x000ee80000100800 */
[----:B------:R-:W3:Y:S01]  /*2ace0*/  LDL R5, [R1+0x1c3c] ;  /* 0x001c3c0001057983 */ /* 0x000ee20000100800 */
[----:B------:R-:W-:-:S02]  /*2acf0*/  PRMT R15, RZ, 0x7610, R15 ;  /* 0x00007610ff0f7816 */ /* 0x000fc4000000000f */
        /* <DEDUP_REMOVED lines=907> */
[----:B------:R-:W2:Y:S04]  /*2e5b0*/  LDL R4, [R1+0x1960] ;  /* 0x0019600001047983 */ /* 0x000ea80000100800 */
[----:B------:R-:W2:Y:S01]  /*2e5c0*/  LDL R5, [R1+0x1964] ;  /* 0x0019640001057983 */ /* 0x000ea20000100800 */
[----:B------:R-:W-:-:S02]  /*2e5d0*/  PRMT R2, RZ, 0x7610, R2 ;  /* 0x00007610ff027816 */ /* 0x000fc40000000002 */
[----:B--2---:R-:W-:-:S04]  /*2e5e0*/  @P0 LOP3.LUT R5, R5, R4, RZ, 0x3c, !PT ;  /* 0x0000000405050212 */ /* 0x004fc800078e3cff */
[----:B------:R-:W-:-:S04]  /*2e5f0*/  @P0 LOP3.LUT R4, R5, R4, RZ, 0x3c, !PT ;  /* 0x0000000405040212 */ /* 0x000fc800078e3cff */
[----:B------:R-:W-:-:S05]  /*2e600*/  @P0 LOP3.LUT R5, R5, R4, RZ, 0x3c, !PT ;  /* 0x0000000405050212 */ /* 0x000fca00078e3cff */
[----:B------:R0:W2:Y:S04]  /*2e610*/  @P0 LDG.E.U16 R2, desc[UR8][R4.64] ;  /* 0x0000000804020981 */ /* 0x0000a8000c1e1500 */
[----:B------:R-:W0:Y:S04]  /*2e620*/  LDL R4, [R1+0x1958] ;  /* 0x0019580001047983 */ /* 0x000e280000100800 */
[----:B------:R-:W0:Y:S01]  /*2e630*/  LDL R5, [R1+0x195c] ;  /* 0x00195c0001057983 */ /* 0x000e220000100800 */
[----:B------:R-:W-:Y:S02]  /*2e640*/  ISETP.GT.AND P1, PT, R6, 0x61, PT ;  /* 0x000000610600780c */ /* 0x000fe40003f24270 */
[----:B------:R-:W-:-:S11]  /*2e650*/  PRMT R14, RZ, 0x7610, R14 ;  /* 0x00007610ff0e7816 */ /* 0x000fd6000000000e */
[----:B0-----:R-:W-:-:S04]  /*2e660*/  @P1 LOP3.LUT R5, R5, R4, RZ, 0x3c, !PT ;  /* 0x0000000405051212 */ /* 0x001fc800078e3cff */
[----:B------:R-:W-:-:S04]  /*2e670*/  @P1 LOP3.LUT R4, R5, R4, RZ, 0x3c, !PT ;  /* 0x0000000405041212 */ /* 0x000fc800078e3cff */
[----:B------:R-:W-:-:S05]  /*2e680*/  @P1 LOP3.LUT R5, R5, R4, RZ, 0x3c, !PT ;  /* 0x0000000405051212 */ /* 0x000fca00078e3cff */
[----:B------:R-:W2:Y:S01]  /*2e690*/  @P1 LDG.E.U16 R14, desc[UR8][R4.64] ;  /* 0x00000008040e1981 */ /* 0x000ea2000c1e1500 */
[----:B------:R-:W-:-:S03]  /*2e6a0*/  ISETP.GT.AND P2, PT, R6, 0x62, PT ;  /* 0x000000620600780c */ /* 0x000fc60003f44270 */
[----:B--2---:R0:W-:Y:S04]  /*2e6b0*/  STL [R1+0x134], R14 ;  /* 0x0001340e01007387 */ /* 0x0041e80000100800 */
[----:B0-----:R-:W2:Y:S04]  /*2e6c0*/  LDL.LU R14, [R1+0x4f2c] ;  /* 0x004f2c00010e7983 */ /* 0x001ea80000300800 */
[----:B------:R-:W2:Y:S04]  /*2e6d0*/  LDL R4, [R1+0x1950] ;  /* 0x0019500001047983 */ /* 0x000ea80000100800 */
[----:B------:R-:W2:Y:S01]  /*2e6e0*/  LDL R5, [R1+0x1954] ;  /* 0x0019540001057983 */ /* 0x000ea20000100800 */
[----:B---3--:R-:W-:-:S02]  /*2e6f0*/  PRMT R15, RZ, 0x7610, R15 ;  /* 0x00007610ff0f7816 */ /* 0x008fc4000000000f */
[----:B--2---:R-:W-:-:S04]  /*2e700*/  @P2 LOP3.LUT R5, R5, R4, RZ, 0x3c, !PT ;  /* 0x0000000405052212 */ /* 0x004fc800078e3cff */
        /* <DEDUP_REMOVED lines=192> */
[----:B------:R0:W3:Y:S04]  /*2f310*/  @P1 LDG.E.U16 R14, desc[UR8][R4.64] ;  /* 0x00000008040e1981 */ /* 0x0000e8000c1e1500 */
[----:B------:R-:W0:Y:S04]  /*2f320*/  LDL R4, [R1+0x18b0] ;  /* 0x0018b00001047983 */ /* 0x000e280000100800 */
[----:B------:R-:W0:Y:S01]  /*2f330*/  LDL R5, [R1+0x18b4] ;  /* 0x0018b40001057983 */ /* 0x000e220000100800 */
[----:B------:R-:W-:Y:S02]  /*2f340*/  ISETP.GT.AND P0, PT, R6, 0x76, PT ;  /* 0x000000760600780c */ /* 0x000fe40003f04270 */
[----:B------:R-:W-:-:S11]  /*2f350*/  PRMT R3, RZ, 0x7610, R3 ;  /* 0x00007610ff037816 */ /* 0x000fd60000000003 */
[----:B0-----:R-:W-:-:S04]  /*2f360*/  @P0 LOP3.LUT R5, R5, R4, RZ, 0x3c, !PT ;  /* 0x0000000405050212 */ /* 0x001fc800078e3cff */
[----:B------:R-:W-:-:S04]  /*2f370*/  @P0 LOP3.LUT R4, R5, R4, RZ, 0x3c, !PT ;  /* 0x0000000405040212 */ /* 0x000fc800078e3cff */
[----:B------:R-:W-:-:S05]  /*2f380*/  @P0 LOP3.LUT R5, R5, R4, RZ, 0x3c, !PT ;  /* 0x0000000405050212 */ /* 0x000fca00078e3cff */
[----:B------:R-:W2:Y:S04]  /*2f390*/  @P0 LDG.E.U16 R3, desc[UR8][R4.64] ;  /* 0x0000000804030981 */ /* 0x000ea8000c1e1500 */
[----:B---3--:R0:W-:Y:S04]  /*2f3a0*/  STL [R1+0xe4], R14 ;  /* 0x0000e40e01007387 */ /* 0x0081e80000100800 */
[----:B0-----:R-:W3:Y:S04]  /*2f3b0*/  LDL R14, [R1+0x1894] ;  /* 0x00189400010e7983 */ /* 0x001ee80000100800 */
[----:B--2---:R0:W-:Y:S04]  /*2f3c0*/  STL [R1+0xe0], R3 ;  /* 0x0000e00301007387 */ /* 0x0041e80000100800 */
[----:B0-----:R-:W2:Y:S04]  /*2f3d0*/  LDL.LU R3, [R1+0x4edc] ;  /* 0x004edc0001037983 */ /* 0x001ea80000300800 */
[----:B------:R-:W2:Y:S04]  /*2f3e0*/  LDL R4, [R1+0x18a8] ;  /* 0x0018a80001047983 */ /* 0x000ea80000100800 */
[----:B------:R-:W2:Y:S01]  /*2f3f0*/  LDL R5, [R1+0x18ac] ;  /* 0x0018ac0001057983 */ /* 0x000ea20000100800 */
[----:B------:R-:W-:-:S02]  /*2f400*/  ISETP.GT.AND P2, PT, R6, 0x77, PT ;  /* 0x000000770600780c */ /* 0x000fc40003f44270 */
[----:B------:R-:W-:-:S11]  /*2f410*/  PRMT R15, RZ, 0x7610, R15 ;  /* 0x00007610ff0f7816 */ /* 0x000fd6000000000f */
[----:B--2---:R-:W-:-:S04]  /*2f420*/  @P2 LOP3.LUT R5, R5, R4, RZ, 0x3c, !PT ;  /* 0x0000000405052212 */ /* 0x004fc800078e3cff */
        /* <DEDUP_REMOVED lines=23> */
[C---:B------:R-:W-:Y:S02]  /*2f5a0*/  ISETP.GT.AND P4, PT, R6.reuse, 0x7a, PT ;  /* 0x0000007a0600780c */ /* 0x040fe40003f84270 */
[----:B------:R-:W-:Y:S01]  /*2f5b0*/  PRMT R3, RZ, 0x7610, R3 ;  /* 0x00007610ff037816 */ /* 0x000fe20000000003 */
[----:B--2---:R0:W-:Y:S04]  /*2f5c0*/  STL [R1+0xd4], R15 ;  /* 0x0000d40f01007387 */ /* 0x0041e80000100800 */
[----:B0-----:R-:W2:Y:S04]  /*2f5d0*/  LDL.LU R15, [R1+0x4ed0] ;  /* 0x004ed000010f7983 */ /* 0x001ea80000300800 */
[----:B------:R-:W2:Y:S02]  /*2f5e0*/  LDL R5, [R1+0x1890] ;  /* 0x0018900001057983 */ /* 0x000ea40000100800 */
[----:B---3--:R-:W-:Y:S01]  /*2f5f0*/  @P4 IMAD.MOV.U32 R4, RZ, RZ, R14 ;  /* 0x000000ffff044224 */ /* 0x008fe200078e000e */
[----:B------:R-:W-:-:S04]  /*2f600*/  ISETP.GT.AND P0, PT, R6, 0x7b, PT ;  /* 0x0000007b0600780c */ /* 0x000fc80003f04270 */
[----:B--2---:R0:W2:Y:S04]  /*2f610*/  @P4 LDG.E.U16 R3, desc[UR8][R4.64] ;  /* 0x0000000804034981 */ /* 0x0040a8000c1e1500 */
[----:B------:R-:W0:Y:S04]  /*2f620*/  LDL R4, [R1+0x1888] ;  /* 0x0018880001047983 */ /* 0x000e280000100800 */
[----:B------:R-:W0:Y:S01]  /*2f630*/  LDL R5, [R1+0x188c] ;  /* 0x00188c0001057983 */ /* 0x000e220000100800 */
[----:B------:R-:W-:Y:S01]  /*2f640*/  PRMT R15, RZ, 0x7610, R15 ;  /* 0x00007610ff0f7816 */ /* 0x000fe2000000000f */
[----:B------:R-:W1:Y:S01]  /*2f650*/  S2R R14, SR_TID.X ;  /* 0x00000000000e7919 */ /* 0x000e620000002100 */
[----:B0-----:R-:W-:-:S04]  /*2f660*/  @P0 LOP3.LUT R5, R5, R4, RZ, 0x3c, !PT ;  /* 0x0000000405050212 */ /* 0x001fc800078e3cff */
[----:B------:R-:W-:-:S04]  /*2f670*/  @P0 LOP3.LUT R4, R5, R4, RZ, 0x3c, !PT ;  /* 0x0000000405040212 */ /* 0x000fc800078e3cff */
[----:B------:R-:W-:-:S05]  /*2f680*/  @P0 LOP3.LUT R5, R5, R4, RZ, 0x3c, !PT ;  /* 0x0000000405050212 */ /* 0x000fca00078e3cff */
[----:B------:R-:W3:Y:S04]  /*2f690*/  @P0 LDG.E.U16 R15, desc[UR8][R4.64] ;  /* 0x00000008040f0981 */ /* 0x000ee8000c1e1500 */
[----:B--2---:R1:W-:Y:S02]  /*2f6a0*/  STL [R1+0xd0], R3 ;  /* 0x0000d00301007387 */ /* 0x0043e40000100800 */
[C---:B-1----:R-:W-:Y:S02]  /*2f6b0*/  LOP3.LUT R3, R14.reuse, 0x3f, RZ, 0xc0, !PT ;  /* 0x0000003f0e037812 */ /* 0x042fe400078ec0ff */
[----:B------:R-:W-:Y:S02]  /*2f6c0*/  LOP3.LUT R14, R14, 0x3f, RZ, 0xc0, !PT ;  /* 0x0000003f0e0e7812 */ /* 0x000fe400078ec0ff */
[----:B------:R-:W-:-:S02]  /*2f6d0*/  LOP3.LUT R3, R3, 0x40, RZ, 0xfc, !PT ;  /* 0x0000004003037812 */ /* 0x000fc400078efcff */
[-C--:B------:R-:W-:Y:S02]  /*2f6e0*/  ISETP.GE.AND P2, PT, R14, R6.reuse, PT ;  /* 0x000000060e00720c */ /* 0x080fe40003f46270 */
[----:B------:R-:W-:Y:S02]  /*2f6f0*/  ISETP.GE.AND P3, PT, R3, R6, PT ;  /* 0x000000060300720c */ /* 0x000fe40003f66270 */
[----:B------:R-:W2:Y:S04]  /*2f700*/  LDL.LU R3, [R1+0x4ecc] ;  /* 0x004ecc0001037983 */ /* 0x000ea80000300800 */
[----:B------:R-:W2:Y:S04]  /*2f710*/  LDL.LU R14, [R1+0x4ec8] ;  /* 0x004ec800010e7983 */ /* 0x000ea80000300800 */
[----:B---3--:R0:W-:Y:S04]  /*2f720*/  STL [R1+0xcc], R15 ;  /* 0x0000cc0f01007387 */ /* 0x0081e80000100800 */
[----:B0-----:R-:W3:Y:S04]  /*2f730*/  LDL.LU R15, [R1+0x4ec4] ;  /* 0x004ec400010f7983 */ /* 0x001ee80000300800 */
[----:B------:R-:W3:Y:S04]  /*2f740*/  LDL R4, [R1+0x1880] ;  /* 0x0018800001047983 */ /* 0x000ee80000100800 */
[----:B------:R-:W3:Y:S01]  /*2f750*/  LDL R5, [R1+0x1884] ;  /* 0x0018840001057983 */ /* 0x000ee20000100800 */
[----:B------:R-:W-:-:S02]  /*2f760*/  ISETP.GT.AND P1, PT, R6, 0x7c, PT ;  /* 0x0000007c0600780c */ /* 0x000fc40003f24270 */
[----:B--2---:R-:W-:-:S11]  /*2f770*/  PRMT R14, RZ, 0x7610, R14 ;  /* 0x00007610ff0e7816 */ /* 0x004fd6000000000e */
        /* <DEDUP_REMOVED lines=17> */
[----:B------:R-:W3:Y:S01]  /*2f890*/  LDL R5, [R1+0x1874] ;  /* 0x0018740001057983 */ /* 0x000ee20000100800 */
[----:B--2---:R-:W-:Y:S01]  /*2f8a0*/  PRMT R14, RZ, 0x7610, R14 ;  /* 0x00007610ff0e7816 */ /* 0x004fe2000000000e */
[----:B---3--:R-:W-:-:S02]  /*2f8b0*/  @P5 IMAD.MOV.U32 R4, RZ, RZ, R5 ;  /* 0x000000ffff045224 */ /* 0x008fc400078e0005 */
[----:B----4-:R-:W-:-:S05]  /*2f8c0*/  @P5 IMAD.MOV.U32 R5, RZ, RZ, R0 ;  /* 0x000000ffff055224 */ /* 0x010fca00078e0000 */
[----:B------:R-:W2:Y:S04]  /*2f8d0*/  @P5 LDG.E.U16 R14, desc[UR8][R4.64] ;  /* 0x00000008040e5981 */ /* 0x000ea8000c1e1500 */
[----:B------:R-:W-:Y:S01]  /*2f8e0*/  STL [R1+0x2124], R0 ;  /* 0x0021240001007387 */ /* 0x000fe20000100800 */
        /* <DEDUP_REMOVED lines=10> */
[----:B--2---:R-:W-:Y:S01]  /*2f990*/  PRMT R14, RZ, 0x7610, R14 ;  /* 0x00007610ff0e7816 */ /* 0x004fe2000000000e */
[----:B------:R-:W-:Y:S06]  /*2f9a0*/  BAR.SYNC.DEFER_BLOCKING 0x0 ;  /* 0x0000000000007b1d */ /* 0x000fec0000010000 */
[----:B---3--:R0:W-:Y:S04]  /*2f9b0*/  STL [R1+0xbc], R15 ;  /* 0x0000bc0f01007387 */ /* 0x0081e80000100800 */
[----:B0-----:R-:W2:Y:S04]  /*2f9c0*/  LDL.LU R15, [R1+0x4eb4] ;  /* 0x004eb400010f7983 */ /* 0x001ea80000300800 */
[----:B------:R-:W3:Y:S04]  /*2f9d0*/  LDL R4, [R1+0x1860] ;  /* 0x0018600001047983 */ /* 0x000ee80000100800 */
[----:B------:R-:W3:Y:S02]  /*2f9e0*/  LDL R5, [R1+0x1864] ;  /* 0x0018640001057983 */ /* 0x000ee40000100800 */
[----:B---3--:R-:W-:-:S04]  /*2f9f0*/  @!P2 LOP3.LUT R5, R5, R4, RZ, 0x3c, !PT ;  /* 0x000000040505a212 */ /* 0x008fc800078e3cff */
[----:B------:R-:W-:-:S04]  /*2fa00*/  @!P2 LOP3.LUT R4, R5, R4, RZ, 0x3c, !PT ;  /* 0x000000040504a212 */ /* 0x000fc800078e3cff */
[----:B------:R-:W-:-:S05]  /*2fa10*/  @!P2 LOP3.LUT R5, R5, R4, RZ, 0x3c, !PT ;  /* 0x000000040505a212 */ /* 0x000fca00078e3cff */
[----:B------:R-:W3:Y:S04]  /*2fa20*/  @!P2 LDG.E.U16 R14, desc[UR8][R4.64] ;  /* 0x00000008040ea981 */ /* 0x000ee8000c1e1500 */
[----:B---3--:R0:W-:Y:S04]  /*2fa30*/  STL [R1+0xb8], R14 ;  /* 0x0000b80e01007387 */ /* 0x0081e80000100800 */
[----:B0-----:R-:W3:Y:S04]  /*2fa40*/  LDL.LU R14, [R1+0x4eb0] ;  /* 0x004eb000010e7983 */ /* 0x001ee80000300800 */
[----:B------:R-:W4:Y:S04]  /*2fa50*/  LDL R4, [R1+0x1858] ;  /* 0x0018580001047983 */ /* 0x000f280000100800 */
[----:B------:R-:W4:Y:S01]  /*2fa60*/  LDL R5, [R1+0x185c] ;  /* 0x00185c0001057983 */ /* 0x000f220000100800 */
[----:B--2---:R-:W-:-:S02]  /*2fa70*/  PRMT R15, RZ, 0x7610, R15 ;  /* 0x00007610ff0f7816 */ /* 0x004fc4000000000f */
[----:B----4-:R-:W-:-:S04]  /*2fa80*/  @!P3 LOP3.LUT R5, R5, R4, RZ, 0x3c, !PT ;  /* 0x000000040505b212 */ /* 0x010fc800078e3cff */
[----:B------:R-:W-:-:S04]  /*2fa90*/  @!P3 LOP3.LUT R4, R5, R4, RZ, 0x3c, !PT ;  /* 0x000000040504b212 */ /* 0x000fc800078e3cff */
[----:B------:R-:W-:-:S05]  /*2faa0*/  @!P3 LOP3.LUT R5, R5, R4, RZ, 0x3c, !PT ;  /* 0x000000040505b212 */ /* 0x000fca00078e3cff */
[----:B------:R-:W2:Y:S04]  /*2fab0*/  @!P3 LDG.E.U16 R15, desc[UR8][R4.64] ;  /* 0x00000008040fb981 */ /* 0x000ea8000c1e1500 */
[----:B--2---:R0:W-:Y:S04]  /*2fac0*/  STL [R1+0xb4], R15 ;  /* 0x0000b40f01007387 */ /* 0x0041e80000100800 */
[----:B0-----:R-:W2:Y:S04]  /*2fad0*/  LDL.LU R15, [R1+0x4eac] ;  /* 0x004eac00010f7983 */ /* 0x001ea80000300800 */
[----:B------:R-:W4:Y:S04]  /*2fae0*/  LDL R4, [R1+0x17e0] ;  /* 0x0017e00001047983 */ /* 0x000f280000100800 */
[----:B------:R-:W4:Y:S01]  /*2faf0*/  LDL R5, [R1+0x17e4] ;  /* 0x0017e40001057983 */ /* 0x000f220000100800 */
[----:B---3--:R-:W-:-:S02]  /*2fb00*/  PRMT R14, RZ, 0x7610, R14 ;  /* 0x00007610ff0e7816 */ /* 0x008fc4000000000e */
[----:B----4-:R-:W-:-:S04]  /*2fb10*/  @!P2 LOP3.LUT R5, R5, R4, RZ, 0x3c, !PT ;  /* 0x000000040505a212 */ /* 0x010fc800078e3cff */
        /* <DEDUP_REMOVED lines=169> */
[----:B------:R-:W-:-:S02]  /*305b0*/  PRMT R3, RZ, 0x7610, R3 ;  /* 0x00007610ff037816 */ /* 0x000fc40000000003 */
[----:B----4-:R-:W-:-:S04]  /*305c0*/  @!P3 LOP3.LUT R5, R5, R4, RZ, 0x3c, !PT ;  /* 0x000000040505b212 */ /* 0x010fc800078e3cff */
[----:B------:R-:W-:-:S04]  /*305d0*/  @!P3 LOP3.LUT R4, R5, R4, RZ, 0x3c, !PT ;  /* 0x000000040504b212 */ /* 0x000fc800078e3cff */
[----:B------:R-:W-:-:S05]  /*305e0*/  @!P3 LOP3.LUT R5, R5, R4, RZ, 0x3c, !PT ;  /* 0x000000040505b212 */ /* 0x000fca00078e3cff */
[----:B------:R-:W4:Y:S04]  /*305f0*/  @!P3 LDG.E.U16 R3, desc[UR8][R4.64] ;  /* 0x000000080403b981 */ /* 0x000f28000c1e1500 */
[----:B----4-:R0:W-:Y:S04]  /*30600*/  STL [R1+0x64], R3 ;  /* 0x0000640301007387 */ /* 0x0101e80000100800 */
[----:B0-----:R-:W4:Y:S04]  /*30610*/  LDL.LU R3, [R1+0x4e5c] ;  /* 0x004e5c0001037983 */ /* 0x001f280000300800 */
[----:B------:R-:W2:Y:S04]  /*30620*/  LDL R4, [R1+0x12e0] ;  /* 0x0012e00001047983 */ /* 0x000ea80000100800 */
[----:B------:R-:W2:Y:S01]  /*30630*/  LDL R5, [R1+0x12e4] ;  /* 0x0012e40001057983 */ /* 0x000ea20000100800 */
[----:B------:R-:W-:-:S02]  /*30640*/  PRMT R29, RZ, 0x7610, R29 ;  /* 0x00007610ff1d7816 */ /* 0x000fc4000000001d */
[----:B--2---:R-:W-:-:S04]  /*30650*/  @!P2 LOP3.LUT R5, R5, R4, RZ, 0x3c, !PT ;  /* 0x000000040505a212 */ /* 0x004fc800078e3cff */
[----:B------:R-:W-:-:S04]  /*30660*/  @!P2 LOP3.LUT R4, R5, R4, RZ, 0x3c, !PT ;  /* 0x000000040504a212 */ /* 0x000fc800078e3cff */
[----:B------:R-:W-:-:S05]  /*30670*/  @!P2 LOP3.LUT R5, R5, R4, RZ, 0x3c, !PT ;  /* 0x000000040505a212 */ /* 0x000fca00078e3cff */
[----:B------:R-:W2:Y:S04]  /*30680*/  @!P2 LDG.E.U16 R29, desc[UR8][R4.64] ;  /* 0x00000008041da981 */ /* 0x000ea8000c1e1500 */
[----:B--2---:R0:W-:Y:S04]  /*30690*/  STL [R1+0x60], R29 ;  /* 0x0000601d01007387 */ /* 0x0041e80000100800 */
[----:B0-----:R-:W2:Y:S04]  /*306a0*/  LDL.LU R29, [R1+0x4e58] ;  /* 0x004e5800011d7983 */ /* 0x001ea80000300800 */
        /* <DEDUP_REMOVED lines=123> */
[----:B------:R0:W2:Y:S04]  /*30e60*/  @!P2 LDG.E.U16 R0, desc[UR8][R4.64] ;  /* 0x000000080400a981 */ /* 0x0000a8000c1e1500 */
[----:B------:R-:W0:Y:S04]  /*30e70*/  LDL R4, [R1+0xf58] ;  /* 0x000f580001047983 */ /* 0x000e280000100800 */
[----:B------:R-:W0:Y:S01]  /*30e80*/  LDL R5, [R1+0xf5c] ;  /* 0x000f5c0001057983 */ /* 0x000e220000100800 */
[----:B------:R-:W-:Y:S02]  /*30e90*/  PRMT R15, RZ, 0x7610, R15 ;  /* 0x00007610ff0f7816 */ /* 0x000fe4000000000f */
[----:B0-----:R-:W-:-:S04]  /*30ea0*/  @!P3 LOP3.LUT R5, R5, R4, RZ, 0x3c, !PT ;  /* 0x000000040505b212 */ /* 0x001fc800078e3cff */
[----:B------:R-:W-:-:S04]  /*30eb0*/  @!P3 LOP3.LUT R4, R5, R4, RZ, 0x3c, !PT ;  /* 0x000000040504b212 */ /* 0x000fc800078e3cff */
[----:B------:R-:W-:Y:S01]  /*30ec0*/  @!P3 LOP3.LUT R5, R5, R4, RZ, 0x3c, !PT ;  /* 0x000000040505b212 */ /* 0x000fe200078e3cff */
[----:B--2---:R0:W-:Y:S04]  /*30ed0*/  STL [R1+0x28], R0 ;  /* 0x0000280001007387 */ /* 0x0041e80000100800 */
[----:B------:R1:W2:Y:S01]  /*30ee0*/  @!P3 LDG.E.U16 R15, desc[UR8][R4.64] ;  /* 0x00000008040fb981 */ /* 0x0002a2000c1e1500 */
[----:B------:R-:W-:-:S03]  /*30ef0*/  PRMT R22, RZ, 0x7610, R22 ;  /* 0x00007610ff167816 */ /* 0x000fc60000000016 */
[----:B0-----:R-:W2:Y:S04]  /*30f00*/  LDL R0, [R1+0xde4] ;  /* 0x000de40001007983 */ /* 0x001ea80000100800 */
[----:B------:R-:W1:Y:S04]  /*30f10*/  LDL R4, [R1+0xee0] ;  /* 0x000ee00001047983 */ /* 0x000e680000100800 */
[----:B------:R-:W1:Y:S02]  /*30f20*/  LDL R5, [R1+0xee4] ;  /* 0x000ee40001057983 */ /* 0x000e640000100800 */
[----:B-1----:R-:W-:-:S04]  /*30f30*/  @!P2 LOP3.LUT R5, R5, R4, RZ, 0x3c, !PT ;  /* 0x000000040505a212 */ /* 0x002fc800078e3cff */
[----:B------:R-:W-:-:S04]  /*30f40*/  @!P2 LOP3.LUT R4, R5, R4, RZ, 0x3c, !PT ;  /* 0x000000040504a212 */ /* 0x000fc800078e3cff */
[----:B------:R-:W-:-:S05]  /*30f50*/  @!P2 LOP3.LUT R5, R5, R4, RZ, 0x3c, !PT ;  /* 0x000000040505a212 */ /* 0x000fca00078e3cff */
[----:B------:R-:W3:Y:S04]  /*30f60*/  @!P2 LDG.E.U16 R22, desc[UR8][R4.64] ;  /* 0x000000080416a981 */ /* 0x000ee8000c1e1500 */
[----:B--2---:R0:W-:Y:S04]  /*30f70*/  STL [R1+0x24], R15 ;  /* 0x0000240f01007387 */ /* 0x0041e80000100800 */
[----:B0-----:R-:W2:Y:S04]  /*30f80*/  LDL R15, [R1+0xddc] ;  /* 0x000ddc00010f7983 */ /* 0x001ea80000100800 */
[----:B---3--:R0:W-:Y:S04]  /*30f90*/  STL [R1+0x20], R22 ;  /* 0x0000201601007387 */ /* 0x0081e80000100800 */
[----:B0-----:R-:W3:Y:S04]  /*30fa0*/  LDL.LU R22, [R1+0x4e20] ;  /* 0x004e200001167983 */ /* 0x001ee80000300800 */
        /* <DEDUP_REMOVED lines=24> */
[----:B------:R-:W2:Y:S01]  /*31130*/  @!P3 LDG.E.U16 R17, desc[UR8][R4.64] ;  /* 0x000000080411b981 */ /* 0x000ea2000c1e1500 */
[----:B------:R-:W-:-:S03]  /*31140*/  PRMT R19, RZ, 0x7610, R19 ;  /* 0x00007610ff137816 */ /* 0x000fc60000000013 */
[----:B--2---:R0:W-:Y:S04]  /*31150*/  STL [R1+0x14], R17 ;  /* 0x0000141101007387 */ /* 0x0041e80000100800 */
[----:B0-----:R-:W2:Y:S04]  /*31160*/  LDL.LU R17, [R1+0x4e14] ;  /* 0x004e140001117983 */ /* 0x001ea80000300800 */
[----:B------:R-:W2:Y:S01]  /*31170*/  LDL R5, [R1+0xde0] ;  /* 0x000de00001057983 */ /* 0x000ea20000100800 */
[----:B------:R-:W-:-:S03]  /*31180*/  @!P2 IMAD.MOV.U32 R4, RZ, RZ, R0 ;  /* 0x000000ffff04a224 */ /* 0x000fc600078e0000 */
[----:B------:R-:W3:Y:S04]  /*31190*/  LDL R0, [R1+0xcdc] ;  /* 0x000cdc0001007983 */ /* 0x000ee80000100800 */
[----:B--2---:R-:W2:Y:S01]  /*311a0*/  @!P2 LDG.E.U16 R19, desc[UR8][R4.64] ;  /* 0x000000080413a981 */ /* 0x004ea2000c1e1500 */
[----:B------:R-:W-:-:S03]  /*311b0*/  PRMT R14, RZ, 0x7610, R14 ;  /* 0x00007610ff0e7816 */ /* 0x000fc6000000000e */
[----:B--2---:R0:W-:Y:S04]  /*311c0*/  STL [R1+0x10], R19 ;  /* 0x0000101301007387 */ /* 0x0041e80000100800 */
[----:B0-----:R-:W2:Y:S04]  /*311d0*/  LDL.LU R19, [R1+0x4e10] ;  /* 0x004e100001137983 */ /* 0x001ea80000300800 */
[----:B------:R-:W2:Y:S01]  /*311e0*/  LDL R5, [R1+0xdd8] ;  /* 0x000dd80001057983 */ /* 0x000ea20000100800 */
[----:B------:R-:W-:Y:S01]  /*311f0*/  @!P3 IMAD.MOV.U32 R4, RZ, RZ, R15 ;  /* 0x000000ffff04b224 */ /* 0x000fe200078e000f */
[----:B------:R-:W-:-:S02]  /*31200*/  PRMT R20, RZ, 0x7610, R20 ;  /* 0x00007610ff147816 */ /* 0x000fc40000000014 */
[----:B------:R-:W3:Y:S04]  /*31210*/  LDL R15, [R1+0xc60] ;  /* 0x000c6000010f7983 */ /* 0x000ee80000100800 */
[----:B--2---:R0:W2:Y:S04]  /*31220*/  @!P3 LDG.E.U16 R14, desc[UR8][R4.64] ;  /* 0x00000008040eb981 */ /* 0x0040a8000c1e1500 */
[----:B------:R-:W0:Y:S04]  /*31230*/  LDL R4, [R1+0xd60] ;  /* 0x000d600001047983 */ /* 0x000e280000100800 */
[----:B------:R-:W0:Y:S02]  /*31240*/  LDL R5, [R1+0xd64] ;  /* 0x000d640001057983 */ /* 0x000e240000100800 */
[----:B0-----:R-:W-:-:S04]  /*31250*/  @!P2 LOP3.LUT R5, R5, R4, RZ, 0x3c, !PT ;  /* 0x000000040505a212 */ /* 0x001fc800078e3cff */
        /* <DEDUP_REMOVED lines=18> */
[----:B----4-:R-:W-:-:S02]  /*31380*/  PRMT R3, RZ, 0x7610, R3 ;  /* 0x00007610ff037816 */ /* 0x010fc40000000003 */
[----:B--2---:R-:W-:-:S04]  /*31390*/  @!P2 LOP3.LUT R5, R5, R4, RZ, 0x3c, !PT ;  /* 0x000000040505a212 */ /* 0x004fc800078e3cff */
[----:B------:R-:W-:-:S04]  /*313a0*/  @!P2 LOP3.LUT R4, R5, R4, RZ, 0x3c, !PT ;  /* 0x000000040504a212 */ /* 0x000fc800078e3cff */
[----:B------:R-:W-:-:S05]  /*313b0*/  @!P2 LOP3.LUT R5, R5, R4, RZ, 0x3c, !PT ;  /* 0x000000040505a212 */ /* 0x000fca00078e3cff */
[----:B------:R-:W2:Y:S01]  /*313c0*/  @!P2 LDG.E.U16 R3, desc[UR8][R4.64] ;  /* 0x000000080403a981 */ /* 0x000ea2000c1e1500 */
[----:B------:R-:W-:-:S03]  /*313d0*/  PRMT R29, RZ, 0x7610, R29 ;  /* 0x00007610ff1d7816 */ /* 0x000fc6000000001d */
[----:B--2---:R-:W-:Y:S04]  /*313e0*/  STL [R1], R3 ;  /* 0x0000000301007387 */ /* 0x004fe80000100800 */
[----:B------:R-:W2:Y:S01]  /*313f0*/  LDL R5, [R1+0xcd8] ;  /* 0x000cd80001057983 */ /* 0x000ea20000100800 */
[----:B------:R-:W-:Y:S02]  /*31400*/  @!P3 MOV R4, R0 ;  /* 0x000000000004b202 */ /* 0x000fe40000000f00 */
[----:B------:R-:W-:Y:S01]  /*31410*/  PRMT R28, RZ, 0x7610, R28 ;  /* 0x00007610ff1c7816 */ /* 0x000fe2000000001c */
[----:B------:R-:W4:Y:S04]  /*31420*/  LDL R0, [R1+0xbdc] ;  /* 0x000bdc0001007983 */ /* 0x000f280000100800 */
[----:B--2---:R0:W2:Y:S02]  /*31430*/  @!P3 LDG.E.U16 R29, desc[UR8][R4.64] ;  /* 0x00000008041db981 */ /* 0x0040a4000c1e1500 */
[----:B0-----:R-:W-:-:S02]  /*31440*/  @!P2 IMAD.MOV.U32 R4, RZ, RZ, R14 ;  /* 0x000000ffff04a224 */ /* 0x001fc400078e000e */
[----:B------:R-:W-:-:S05]  /*31450*/  @!P2 IMAD.MOV.U32 R5, RZ, RZ, R15 ;  /* 0x000000ffff05a224 */ /* 0x000fca00078e000f */
[----:B------:R-:W3:Y:S04]  /*31460*/  @!P2 LDG.E.U16 R28, desc[UR8][R4.64] ;  /* 0x00000008041ca981 */ /* 0x000ee8000c1e1500 */
[----:B--2---:R0:W-:Y:S04]  /*31470*/  STL [R1+0x4d74], R29 ;  /* 0x004d741d01007387 */ /* 0x0041e80000100800 */
[----:B------:R-:W2:Y:S04]  /*31480*/  LDL R4, [R1+0xc58] ;  /* 0x000c580001047983 */ /* 0x000ea80000100800 */
[----:B------:R-:W2:Y:S01]  /*31490*/  LDL R5, [R1+0xc5c] ;  /* 0x000c5c0001057983 */ /* 0x000ea20000100800 */
[----:B------:R-:W-:-:S03]  /*314a0*/  PRMT R27, RZ, 0x7610, R27 ;  /* 0x00007610ff1b7816 */ /* 0x000fc6000000001b */
[----:B------:R-:W4:Y:S04]  /*314b0*/  LDL R15, [R1+0xb60] ;  /* 0x000b6000010f7983 */ /* 0x000f280000100800 */
[----:B------:R-:W4:Y:S04]  /*314c0*/  LDL R14, [R1+0xb64] ;  /* 0x000b6400010e7983 */ /* 0x000f280000100800 */
[----:B0-----:R-:W4:Y:S04]  /*314d0*/  LDL R29, [R1+0xbd8] ;  /* 0x000bd800011d7983 */ /* 0x001f280000100800 */
[----:B---3--:R0:W-:Y:S04]  /*314e0*/  STL [R1+0x4d78], R28 ;  /* 0x004d781c01007387 */ /* 0x0081e80000100800 */
[----:B0-----:R-:W3:Y:S01]  /*314f0*/  LDL R28, [R1+0xbe4] ;  /* 0x000be400011c7983 */ /* 0x001ee20000100800 */
[----:B--2---:R-:W-:-:S04]  /*31500*/  @!P3 LOP3.LUT R5, R5, R4, RZ, 0x3c, !PT ;  /* 0x000000040505b212 */ /* 0x004fc800078e3cff */
[----:B------:R-:W-:-:S04]  /*31510*/  @!P3 LOP3.LUT R4, R5, R4, RZ, 0x3c, !PT ;  /* 0x000000040504b212 */ /* 0x000fc800078e3cff */
[----:B------:R-:W-:-:S05]  /*31520*/  @!P3 LOP3.LUT R5, R5, R4, RZ, 0x3c, !PT ;  /* 0x000000040505b212 */ /* 0x000fca00078e3cff */
[----:B------:R3:W2:Y:S04]  /*31530*/  @!P3 LDG.E.U16 R27, desc[UR8][R4.64] ;  /* 0x00000008041bb981 */ /* 0x0006a8000c1e1500 */
[----:B------:R-:W2:Y:S01]  /*31540*/  LDL R5, [R1+0xbe0] ;  /* 0x000be00001057983 */ /* 0x000ea20000100800 */
[----:B------:R-:W-:Y:S01]  /*31550*/  PRMT R26, RZ, 0x7610, R26 ;  /* 0x00007610ff1a7816 */ /* 0x000fe2000000001a */
[----:B---3--:R-:W-:Y:S01]  /*31560*/  @!P2 IMAD.MOV.U32 R4, RZ, RZ, R28 ;  /* 0x000000ffff04a224 */ /* 0x008fe200078e001c */
[----:B------:R-:W-:-:S04]  /*31570*/  PRMT R25, RZ, 0x7610, R25 ;  /* 0x00007610ff197816 */ /* 0x000fc80000000019 */
[----:B--2---:R4:W2:Y:S02]  /*31580*/  @!P2 LDG.E.U16 R26, desc[UR8][R4.64] ;  /* 0x00000008041aa981 */ /* 0x0048a4000c1e1500 */
[----:B----4-:R-:W-:Y:S02]  /*31590*/  @!P3 IMAD.MOV.U32 R4, RZ, RZ, R0 ;  /* 0x000000ffff04b224 */ /* 0x010fe400078e0000 */
[----:B------:R-:W-:-:S05]  /*315a0*/  @!P3 IMAD.MOV.U32 R5, RZ, RZ, R29 ;  /* 0x000000ffff05b224 */ /* 0x000fca00078e001d */
[----:B------:R0:W3:Y:S01]  /*315b0*/  @!P3 LDG.E.U16 R25, desc[UR8][R4.64] ;  /* 0x000000080419b981 */ /* 0x0000e2000c1e1500 */
[----:B------:R-:W-:-:S03]  /*315c0*/  PRMT R24, RZ, 0x7610, R24 ;  /* 0x00007610ff187816 */ /* 0x000fc60000000018 */
[----:B------:R-:W-:Y:S01]  /*315d0*/  STL [R1+0x4d7c], R27 ;  /* 0x004d7c1b01007387 */ /* 0x000fe20000100800 */
[----:B0-----:R-:W-:Y:S02]  /*315e0*/  @!P2 IMAD.MOV.U32 R4, RZ, RZ, R14 ;  /* 0x000000ffff04a224 */ /* 0x001fe400078e000e */
[----:B------:R-:W-:-:S05]  /*315f0*/  @!P2 IMAD.MOV.U32 R5, RZ, RZ, R15 ;  /* 0x000000ffff05a224 */ /* 0x000fca00078e000f */
[----:B------:R-:W4:Y:S04]  /*31600*/  @!P2 LDG.E.U16 R24, desc[UR8][R4.64] ;  /* 0x000000080418a981 */ /* 0x000f28000c1e1500 */
[----:B--2---:R0:W-:Y:S04]  /*31610*/  STL [R1+0x4d80], R26 ;  /* 0x004d801a01007387 */ /* 0x0041e80000100800 */
[----:B------:R-:W2:Y:S04]  /*31620*/  LDL R29, [R1+0xae0] ;  /* 0x000ae000011d7983 */ /* 0x000ea80000100800 */
[----:B------:R-:W2:Y:S04]  /*31630*/  LDL R0, [R1+0xae4] ;  /* 0x000ae40001007983 */ /* 0x000ea80000100800 */
[----:B0-----:R-:W2:Y:S04]  /*31640*/  LDL R26, [R1+0xb5c] ;  /* 0x000b5c00011a7983 */ /* 0x001ea80000100800 */
[----:B---3--:R0:W-:Y:S04]  /*31650*/  STL [R1+0x4d84], R25 ;  /* 0x004d841901007387 */ /* 0x0081e80000100800 */
[----:B------:R-:W3:Y:S04]  /*31660*/  LDL R28, [R1+0xad8] ;  /* 0x000ad800011c7983 */ /* 0x000ee80000100800 */
[----:B------:R-:W3:Y:S04]  /*31670*/  LDL R27, [R1+0xadc] ;  /* 0x000adc00011b7983 */ /* 0x000ee80000100800 */
[----:B------:R-:W3:Y:S04]  /*31680*/  LDL R15, [R1+0x1c98] ;  /* 0x001c9800010f7983 */ /* 0x000ee80000100800 */
[----:B------:R-:W3:Y:S04]  /*31690*/  LDL R14, [R1+0x1ca4] ;  /* 0x001ca400010e7983 */ /* 0x000ee80000100800 */
[----:B0-----:R-:W3:Y:S04]  /*316a0*/  LDL R25, [R1+0xb58] ;  /* 0x000b580001197983 */ /* 0x001ee80000100800 */
[----:B----4-:R0:W-:Y:S01]  /*316b0*/  STL [R1+0x4d88], R24 ;  /* 0x004d881801007387 */ /* 0x0101e20000100800 */
[----:B------:R-:W-:Y:S01]  /*316c0*/  PRMT R13, RZ, 0x7610, R13 ;  /* 0x00007610ff0d7816 */ /* 0x000fe2000000000d */
[----:B--2---:R-:W-:-:S02]  /*316d0*/  @!P3 IMAD.MOV.U32 R4, RZ, RZ, R26 ;  /* 0x000000ffff04b224 */ /* 0x004fc400078e001a */
[----:B------:R-:W2:Y:S01]  /*316e0*/  LDL R26, [R1+0x1ca0] ;  /* 0x001ca000011a7983 */ /* 0x000ea20000100800 */
[----:B---3--:R-:W-:-:S03]  /*316f0*/  @!P3 IMAD.MOV.U32 R5, RZ, RZ, R25 ;  /* 0x000000ffff05b224 */ /* 0x008fc600078e0019 */
[----:B------:R-:W3:Y:S01]  /*31700*/  LDL R25, [R1+0x1cac] ;  /* 0x001cac0001197983 */ /* 0x000ee20000100800 */
[----:B------:R-:W-:-:S03]  /*31710*/  PRMT R12, RZ, 0x7610, R12 ;  /* 0x00007610ff0c7816 */ /* 0x000fc6000000000c */
[----:B------:R1:W4:Y:S01]  /*31720*/  @!P3 LDG.E.U16 R13, desc[UR8][R4.64] ;  /* 0x00000008040db981 */ /* 0x000322000c1e1500 */
[----:B------:R-:W-:Y:S01]  /*31730*/  PRMT R11, RZ, 0x7610, R11 ;  /* 0x00007610ff0b7816 */ /* 0x000fe2000000000b */
[----:B-1----:R-:W-:Y:S02]  /*31740*/  @!P2 IMAD.MOV.U32 R4, RZ, RZ, R0 ;  /* 0x000000ffff04a224 */ /* 0x002fe400078e0000 */
[----:B------:R-:W-:-:S05]  /*31750*/  @!P2 IMAD.MOV.U32 R5, RZ, RZ, R29 ;  /* 0x000000ffff05a224 */ /* 0x000fca00078e001d */
        /* <DEDUP_REMOVED lines=8> */
[----:B------:R2:W4:Y:S02]  /*317e0*/  @!P2 LDG.E.U16 R10, desc[UR8][R4.64] ;  /* 0x00000008040aa981 */ /* 0x000524000c1e1500 */
[----:B--2---:R-:W-:Y:S02]  /*317f0*/  @!P3 IMAD.MOV.U32 R5, RZ, RZ, R26 ;  /* 0x000000ffff05b224 */ /* 0x004fe400078e001a */
[----:B---3--:R-:W-:-:S05]  /*31800*/  @!P3 IMAD.MOV.U32 R4, RZ, RZ, R25 ;  /* 0x000000ffff04b224 */ /* 0x008fca00078e0019 */
[----:B------:R-:W2:Y:S04]  /*31810*/  @!P3 LDG.E.U16 R9, desc[UR8][R4.64] ;  /* 0x000000080409b981 */ /* 0x000ea8000c1e1500 */
[----:B----4-:R1:W-:Y:S04]  /*31820*/  STL [R1+0x4d8c], R13 ;  /* 0x004d8c0d01007387 */ /* 0x0103e80000100800 */
[----:B0-----:R-:W3:Y:S04]  /*31830*/  LDL R24, [R1+0x1d18] ;  /* 0x001d180001187983 */ /* 0x001ee80000100800 */
[----:B------:R-:W4:Y:S04]  /*31840*/  LDL R0, [R1+0x1d24] ;  /* 0x001d240001007983 */ /* 0x000f280000100800 */
[----:B------:R0:W-:Y:S04]  /*31850*/  STL [R1+0x4d90], R12 ;  /* 0x004d900c01007387 */ /* 0x0001e80000100800 */
[----:B------:R0:W-:Y:S04]  /*31860*/  STL [R1+0x4d94], R11 ;  /* 0x004d940b01007387 */ /* 0x0001e80000100800 */
[----:B------:R-:W3:Y:S04]  /*31870*/  LDL R15, [R1+0x1d20] ;  /* 0x001d2000010f7983 */ /* 0x000ee80000100800 */
[----:B------:R-:W3:Y:S04]  /*31880*/  LDL R14, [R1+0x1d2c] ;  /* 0x001d2c00010e7983 */ /* 0x000ee80000100800 */
[----:B------:R2:W-:Y:S04]  /*31890*/  STL [R1+0x4d98], R10 ;  /* 0x004d980a01007387 */ /* 0x0005e80000100800 */
[----:B-1----:R-:W3:Y:S04]  /*318a0*/  LDL R13, [R1+0x1d98] ;  /* 0x001d9800010d7983 */ /* 0x002ee80000100800 */
[----:B0-----:R-:W3:Y:S04]  /*318b0*/  LDL R12, [R1+0x1da4] ;  /* 0x001da400010c7983 */ /* 0x001ee80000100800 */
[----:B--2---:R0:W-:Y:S04]  /*318c0*/  STL [R1+0x4d9c], R9 ;  /* 0x004d9c0901007387 */ /* 0x0041e80000100800 */
[----:B------:R-:W2:Y:S01]  /*318d0*/  LDL R11, [R1+0x1da0] ;  /* 0x001da000010b7983 */ /* 0x000ea20000100800 */
[----:B------:R-:W-:Y:S01]  /*318e0*/  PRMT R8, RZ, 0x7610, R8 ;  /* 0x00007610ff087816 */ /* 0x000fe20000000008 */
[----:B----4-:R-:W-:-:S02]  /*318f0*/  @!P2 IMAD.MOV.U32 R4, RZ, RZ, R0 ;  /* 0x000000ffff04a224 */ /* 0x010fc400078e0000 */
[----:B---3--:R-:W-:Y:S01]  /*31900*/  @!P2 IMAD.MOV.U32 R5, RZ, RZ, R24 ;  /* 0x000000ffff05a224 */ /* 0x008fe200078e0018 */
[----:B------:R-:W-:Y:S02]  /*31910*/  PRMT R7, RZ, 0x7610, R7 ;  /* 0x00007610ff077816 */ /* 0x000fe40000000007 */
[----:B------:R-:W-:Y:S01]  /*31920*/  PRMT R6, RZ, 0x7610, R6 ;  /* 0x00007610ff067816 */ /* 0x000fe20000000006 */
[----:B------:R-:W3:Y:S04]  /*31930*/  LDL R10, [R1+0x1e2c] ;  /* 0x001e2c00010a7983 */ /* 0x000ee80000100800 */
[----:B0-----:R-:W4:Y:S04]  /*31940*/  LDL R9, [R1+0x1dac] ;  /* 0x001dac0001097983 */ /* 0x001f280000100800 */
[----:B------:R0:W3:Y:S04]  /*31950*/  @!P2 LDG.E.U16 R8, desc[UR8][R4.64] ;  /* 0x000000080408a981 */ /* 0x0000e8000c1e1500 */
[----:B------:R-:W3:Y:S04]  /*31960*/  LDL R24, [R1+0x1e20] ;  /* 0x001e200001187983 */ /* 0x000ee80000100800 */
[----:B------:R-:W3:Y:S01]  /*31970*/  LDL.LU R0, [R1+0x184c] ;  /* 0x00184c0001007983 */ /* 0x000ee20000300800 */
[----:B0-----:R-:W-:-:S02]  /*31980*/  @!P3 IMAD.MOV.U32 R5, RZ, RZ, R15 ;  /* 0x000000ffff05b224 */ /* 0x001fc400078e000f */
[----:B------:R-:W-:-:S05]  /*31990*/  @!P3 IMAD.MOV.U32 R4, RZ, RZ, R14 ;  /* 0x000000ffff04b224 */ /* 0x000fca00078e000e */
[----:B------:R0:W3:Y:S01]  /*319a0*/  @!P3 LDG.E.U16 R7, desc[UR8][R4.64] ;  /* 0x000000080407b981 */ /* 0x0000e2000c1e1500 */
[----:B------:R-:W-:Y:S02]  /*319b0*/  @!P2 IMAD.MOV.U32 R15, RZ, RZ, R13 ;  /* 0x000000ffff0fa224 */ /* 0x000fe400078e000d */
[----:B------:R-:W-:Y:S01]  /*319c0*/  @!P2 IMAD.MOV.U32 R14, RZ, RZ, R12 ;  /* 0x000000ffff0ea224 */ /* 0x000fe200078e000c */
[----:B0-----:R-:W-:-:S04]  /*319d0*/  PRMT R5, RZ, 0x7610, R5 ;  /* 0x00007610ff057816 */ /* 0x001fc80000000005 */
[----:B------:R2:W3:Y:S02]  /*319e0*/  @!P2 LDG.E.U16 R6, desc[UR8][R14.64] ;  /* 0x000000080e06a981 */ /* 0x0004e4000c1e1500 */
[----:B--2---:R-:W-:Y:S02]  /*319f0*/  @!P3 IMAD.MOV.U32 R15, RZ, RZ, R11 ;  /* 0x000000ffff0fb224 */ /* 0x004fe400078e000b */
[----:B----4-:R-:W-:-:S05]  /*31a00*/  @!P3 IMAD.MOV.U32 R14, RZ, RZ, R9 ;  /* 0x000000ffff0eb224 */ /* 0x010fca00078e0009 */
[----:B------:R0:W2:Y:S04]  /*31a10*/  @!P3 LDG.E.U16 R5, desc[UR8][R14.64] ;  /* 0x000000080e05b981 */ /* 0x0000a8000c1e1500 */
[----:B---3--:R1:W-:Y:S01]  /*31a20*/  STL [R1+0x4da0], R8 ;  /* 0x004da00801007387 */ /* 0x0083e20000100800 */
[----:B0-----:R-:W-:-:S03]  /*31a30*/  @!P3 IMAD.MOV.U32 R14, RZ, RZ, R10 ;  /* 0x000000ffff0eb224 */ /* 0x001fc600078e000a */
[----:B------:R0:W-:Y:S04]  /*31a40*/  STL [R1+0x4da4], R7 ;  /* 0x004da40701007387 */ /* 0x0001e80000100800 */
[----:B------:R-:W3:Y:S04]  /*31a50*/  LDL R13, [R1+0x1850] ;  /* 0x00185000010d7983 */ /* 0x000ee80000100800 */
[----:B------:R-:W4:Y:S04]  /*31a60*/  LDL R12, [R1+0x1854] ;  /* 0x00185400010c7983 */ /* 0x000f280000100800 */
[----:B------:R-:W-:Y:S04]  /*31a70*/  STL [R1+0x4da8], R6 ;  /* 0x004da80601007387 */ /* 0x000fe80000100800 */
[----:B------:R-:W4:Y:S04]  /*31a80*/  LDL R11, [R1+0x1848] ;  /* 0x00184800010b7983 */ /* 0x000f280000100800 */
[----:B------:R-:W4:Y:S04]  /*31a90*/  LDL R9, [R1+0x17d4] ;  /* 0x0017d40001097983 */ /* 0x000f280000100800 */
[----:B--2---:R2:W-:Y:S04]  /*31aa0*/  STL [R1+0x4dac], R5 ;  /* 0x004dac0501007387 */ /* 0x0045e80000100800 */
[----:B------:R-:W2:Y:S04]  /*31ab0*/  LDL R10, [R1+0x17d0] ;  /* 0x0017d000010a7983 */ /* 0x000ea80000100800 */
[----:B-1----:R-:W2:Y:S04]  /*31ac0*/  LDL R8, [R1+0x17c8] ;  /* 0x0017c80001087983 */ /* 0x002ea80000100800 */
[----:B0-----:R-:W2:Y:S01]  /*31ad0*/  LDL R7, [R1+0x17cc] ;  /* 0x0017cc0001077983 */ /* 0x001ea20000100800 */
[----:B------:R-:W-:Y:S01]  /*31ae0*/  PRMT R4, RZ, 0x7610, R4 ;  /* 0x00007610ff047816 */ /* 0x000fe20000000004 */
[----:B------:R-:W-:Y:S01]  /*31af0*/  @!P3 IMAD.MOV.U32 R15, RZ, RZ, R24 ;  /* 0x000000ffff0fb224 */ /* 0x000fe200078e0018 */
[----:B------:R-:W-:-:S04]  /*31b00*/  PRMT R23, RZ, 0x7610, R23 ;  /* 0x00007610ff177816 */ /* 0x000fc80000000017 */
[----:B------:R3:W2:Y:S01]  /*31b10*/  @!P3 LDG.E.U16 R4, desc[UR8][R14.64] ;  /* 0x000000080e04b981 */ /* 0x0006a2000c1e1500 */
[----:B------:R-:W-:Y:S02]  /*31b20*/  PRMT R22, RZ, 0x7610, R22 ;  /* 0x00007610ff167816 */ /* 0x000fe40000000016 */
[----:B------:R-:W-:Y:S01]  /*31b30*/  PRMT R18, RZ, 0x7610, R18 ;  /* 0x00007610ff127816 */ /* 0x000fe20000000012 */
[----:B---3--:R-:W-:Y:S02]  /*31b40*/  @!P2 IMAD.MOV.U32 R15, RZ, RZ, R13 ;  /* 0x000000ffff0fa224 */ /* 0x008fe400078e000d */
[----:B----4-:R-:W-:-:S05]  /*31b50*/  @!P2 IMAD.MOV.U32 R14, RZ, RZ, R12 ;  /* 0x000000ffff0ea224 */ /* 0x010fca00078e000c */
[----:B------:R0:W3:Y:S02]  /*31b60*/  @!P2 LDG.E.U16 R23, desc[UR8][R14.64] ;  /* 0x000000080e17a981 */ /* 0x0000e4000c1e1500 */
[----:B0-----:R-:W-:Y:S02]  /*31b70*/  @!P3 IMAD.MOV.U32 R14, RZ, RZ, R0 ;  /* 0x000000ffff0eb224 */ /* 0x001fe400078e0000 */
[----:B------:R-:W-:-:S05]  /*31b80*/  @!P3 IMAD.MOV.U32 R15, RZ, RZ, R11 ;  /* 0x000000ffff0fb224 */ /* 0x000fca00078e000b */
[----:B------:R0:W4:Y:S02]  /*31b90*/  @!P3 LDG.E.U16 R22, desc[UR8][R14.64] ;  /* 0x000000080e16b981 */ /* 0x000124000c1e1500 */
[----:B0-----:R-:W-:Y:S01]  /*31ba0*/  @!P2 IMAD.MOV.U32 R14, RZ, RZ, R9 ;  /* 0x000000ffff0ea224 */ /* 0x001fe200078e0009 */
[----:B------:R-:W-:Y:S01]  /*31bb0*/  PRMT R16, RZ, 0x7610, R16 ;  /* 0x00007610ff107816 */ /* 0x000fe20000000010 */
[----:B--2---:R-:W-:-:S05]  /*31bc0*/  @!P2 IMAD.MOV.U32 R15, RZ, RZ, R10 ;  /* 0x000000ffff0fa224 */ /* 0x004fca00078e000a */
[----:B------:R0:W2:Y:S02]  /*31bd0*/  @!P2 LDG.E.U16 R18, desc[UR8][R14.64] ;  /* 0x000000080e12a981 */ /* 0x0000a4000c1e1500 */
[----:B0-----:R-:W-:Y:S01]  /*31be0*/  @!P3 MOV R14, R7 ;  /* 0x00000007000eb202 */ /* 0x001fe20000000f00 */
[----:B------:R-:W-:-:S05]  /*31bf0*/  @!P3 IMAD.MOV.U32 R15, RZ, RZ, R8 ;  /* 0x000000ffff0fb224 */ /* 0x000fca00078e0008 */
[----:B------:R-:W2:Y:S04]  /*31c00*/  @!P3 LDG.E.U16 R16, desc[UR8][R14.64] ;  /* 0x000000080e10b981 */ /* 0x000ea8000c1e1500 */
[----:B------:R0:W-:Y:S04]  /*31c10*/  STL [R1+0x4db0], R4 ;  /* 0x004db00401007387 */ /* 0x0001e80000100800 */
[----:B------:R-:W2:Y:S04]  /*31c20*/  LDL R5, [R1+0x1e18] ;  /* 0x001e180001057983 */ /* 0x000ea80000100800 */
[----:B0-----:R-:W2:Y:S04]  /*31c30*/  LDL R4, [R1+0x1e24] ;  /* 0x001e240001047983 */ /* 0x001ea80000100800 */
[----:B---3--:R-:W-:Y:S04]  /*31c40*/  STL [R1+0x4db4], R23 ;  /* 0x004db41701007387 */ /* 0x008fe80000100800 */
[----:B------:R-:W-:Y:S04]  /*31c50*/  STL [R1+0x2128], R0 ;  /* 0x0021280001007387 */ /* 0x000fe80000100800 */
[----:B----4-:R0:W-:Y:S04]  /*31c60*/  STL [R1+0x4db8], R22 ;  /* 0x004db81601007387 */ /* 0x0101e80000100800 */
[----:B------:R-:W3:Y:S04]  /*31c70*/  LDL R13, [R1+0x1754] ;  /* 0x00175400010d7983 */ /* 0x000ee80000100800 */
[----:B0-----:R-:W4:Y:S04]  /*31c80*/  LDL R22, [R1+0x1750] ;  /* 0x0017500001167983 */ /* 0x001f280000100800 */
[----:B--2---:R-:W-:Y:S04]  /*31c90*/  STL [R1+0x4dbc], R18 ;  /* 0x004dbc1201007387 */ /* 0x004fe80000100800 */
[----:B------:R-:W2:Y:S04]  /*31ca0*/  LDL R12, [R1+0x1748] ;  /* 0x00174800010c7983 */ /* 0x000ea80000100800 */
[----:B------:R-:W2:Y:S04]  /*31cb0*/  LDL R11, [R1+0x174c] ;  /* 0x00174c00010b7983 */ /* 0x000ea80000100800 */
[----:B------:R-:W2:Y:S04]  /*31cc0*/  LDL R10, [R1+0x16d0] ;  /* 0x0016d000010a7983 */ /* 0x000ea80000100800 */
[----:B------:R-:W2:Y:S04]  /*31cd0*/  LDL R9, [R1+0x16d4] ;  /* 0x0016d40001097983 */ /* 0x000ea80000100800 */
[----:B------:R-:W2:Y:S04]  /*31ce0*/  LDL R7, [R1+0x1e98] ;  /* 0x001e980001077983 */ /* 0x000ea80000100800 */
[----:B------:R0:W-:Y:S04]  /*31cf0*/  STL [R1+0x4dc0], R16 ;  /* 0x004dc01001007387 */ /* 0x0001e80000100800 */
[----:B------:R-:W2:Y:S01]  /*31d00*/  LDL R8, [R1+0x1e90] ;  /* 0x001e900001087983 */ /* 0x000ea20000100800 */
[----:B------:R-:W-:Y:S01]  /*31d10*/  PRMT R17, RZ, 0x7610, R17 ;  /* 0x00007610ff117816 */ /* 0x000fe20000000011 */
[----:B------:R-:W-:Y:S01]  /*31d20*/  @!P2 IMAD.MOV.U32 R15, RZ, RZ, R5 ;  /* 0x000000ffff0fa224 */ /* 0x000fe200078e0005 */
[----:B------:R-:W-:-:S02]  /*31d30*/  PRMT R19, RZ, 0x7610, R19 ;  /* 0x00007610ff137816 */ /* 0x000fc40000000013 */
[----:B------:R-:W-:Y:S02]  /*31d40*/  PRMT R20, RZ, 0x7610, R20 ;  /* 0x00007610ff147816 */ /* 0x000fe40000000014 */
[----:B------:R-:W-:Y:S01]  /*31d50*/  PRMT R21, RZ, 0x7610, R21 ;  /* 0x00007610ff157816 */ /* 0x000fe20000000015 */
[----:B------:R-:W2:Y:S01]  /*31d60*/  LDL R5, [R1+0x1e88] ;  /* 0x001e880001057983 */ /* 0x000ea20000100800 */
[----:B------:R-:W-:-:S03]  /*31d70*/  @!P2 IMAD.MOV.U32 R14, RZ, RZ, R4 ;  /* 0x000000ffff0ea224 */ /* 0x000fc600078e0004 */
[----:B------:R-:W2:Y:S04]  /*31d80*/  LDL R4, [R1+0x1e94] ;  /* 0x001e940001047983 */ /* 0x000ea80000100800 */
[----:B------:R3:W2:Y:S02]  /*31d90*/  @!P2 LDG.E.U16 R17, desc[UR8][R14.64] ;  /* 0x000000080e11a981 */ /* 0x0006a4000c1e1500 */
[----:B---3--:R-:W-:Y:S02]  /*31da0*/  @!P2 IMAD.MOV.U32 R14, RZ, RZ, R13 ;  /* 0x000000ffff0ea224 */ /* 0x008fe400078e000d */
[----:B----4-:R-:W-:-:S05]  /*31db0*/  @!P2 IMAD.MOV.U32 R15, RZ, RZ, R22 ;  /* 0x000000ffff0fa224 */ /* 0x010fca00078e0016 */
[----:B------:R2:W3:Y:S01]  /*31dc0*/  @!P2 LDG.E.U16 R19, desc[UR8][R14.64] ;  /* 0x000000080e13a981 */ /* 0x0004e2000c1e1500 */
[----:B------:R-:W-:Y:S01]  /*31dd0*/  PRMT R6, RZ, 0x7610, R6 ;  /* 0x00007610ff067816 */ /* 0x000fe20000000006 */
[----:B--2---:R-:W-:Y:S02]  /*31de0*/  @!P3 IMAD.MOV.U32 R15, RZ, RZ, R12 ;  /* 0x000000ffff0fb224 */ /* 0x004fe400078e000c */
[----:B------:R-:W-:-:S05]  /*31df0*/  @!P3 IMAD.MOV.U32 R14, RZ, RZ, R11 ;  /* 0x000000ffff0eb224 */ /* 0x000fca00078e000b */
[----:B------:R1:W2:Y:S02]  /*31e00*/  @!P3 LDG.E.U16 R20, desc[UR8][R14.64] ;  /* 0x000000080e14b981 */ /* 0x0002a4000c1e1500 */
[----:B-1----:R-:W-:Y:S02]  /*31e10*/  @!P2 IMAD.MOV.U32 R14, RZ, RZ, R9 ;  /* 0x000000ffff0ea224 */ /* 0x002fe400078e0009 */
[----:B------:R-:W-:-:S05]  /*31e20*/  @!P2 IMAD.MOV.U32 R15, RZ, RZ, R10 ;  /* 0x000000ffff0fa224 */ /* 0x000fca00078e000a */
[----:B------:R1:W4:Y:S02]  /*31e30*/  @!P2 LDG.E.U16 R21, desc[UR8][R14.64] ;  /* 0x000000080e15a981 */ /* 0x000324000c1e1500 */
[----:B-1----:R-:W-:Y:S02]  /*31e40*/  @!P3 IMAD.MOV.U32 R14, RZ, RZ, R7 ;  /* 0x000000ffff0eb224 */ /* 0x002fe400078e0007 */
[----:B------:R-:W-:-:S05]  /*31e50*/  @!P3 IMAD.MOV.U32 R15, RZ, RZ, R8 ;  /* 0x000000ffff0fb224 */ /* 0x000fca00078e0008 */
[----:B------:R1:W4:Y:S01]  /*31e60*/  @!P3 LDG.E.U16 R6, desc[UR8][R14.64] ;  /* 0x000000080e06b981 */ /* 0x000322000c1e1500 */
[----:B------:R-:W-:-:S03]  /*31e70*/  PRMT R0, RZ, 0x7610, R0 ;  /* 0x00007610ff007816 */ /* 0x000fc60000000000 */
[----:B------:R-:W-:Y:S01]  /*31e80*/  STL [R1+0x4dc4], R17 ;  /* 0x004dc41101007387 */ /* 0x000fe20000100800 */
[----:B-1----:R-:W-:Y:S02]  /*31e90*/  @!P2 IMAD.MOV.U32 R14, RZ, RZ, R4 ;  /* 0x000000ffff0ea224 */ /* 0x002fe400078e0004 */
[----:B------:R-:W-:Y:S01]  /*31ea0*/  @!P2 IMAD.MOV.U32 R15, RZ, RZ, R5 ;  /* 0x000000ffff0fa224 */ /* 0x000fe200078e0005 */
[----:B---3--:R-:W-:Y:S04]  /*31eb0*/  STL [R1+0x4dc8], R19 ;  /* 0x004dc81301007387 */ /* 0x008fe80000100800 */
[----:B------:R-:W3:Y:S04]  /*31ec0*/  @!P2 LDG.E.U16 R0, desc[UR8][R14.64] ;  /* 0x000000080e00a981 */ /* 0x000ee8000c1e1500 */
[----:B--2---:R-:W-:Y:S04]  /*31ed0*/  STL [R1+0x4dcc], R20 ;  /* 0x004dcc1401007387 */ /* 0x004fe80000100800 */
[----:B----4-:R-:W-:Y:S04]  /*31ee0*/  STL [R1+0x4dd0], R21 ;  /* 0x004dd01501007387 */ /* 0x010fe80000100800 */
[----:B------:R-:W2:Y:S04]  /*31ef0*/  LDL.LU R29, [R1+0x2b8] ;  /* 0x0002b800011d7983 */ /* 0x000ea80000300800 */
[----:B------:R-:W4:Y:S04]  /*31f00*/  LDL.LU R28, [R1+0x298] ;  /* 0x00029800011c7983 */ /* 0x000f280000300800 */
[----:B0-----:R-:W2:Y:S04]  /*31f10*/  LDL.LU R16, [R1+0x278] ;  /* 0x0002780001107983 */ /* 0x001ea80000300800 */
[----:B------:R-:W2:Y:S04]  /*31f20*/  LDL.LU R18, [R1+0x258] ;  /* 0x0002580001127983 */ /* 0x000ea80000300800 */
[----:B------:R-:W2:Y:S04]  /*31f30*/  LDL.LU R22, [R1+0x238] ;  /* 0x0002380001167983 */ /* 0x000ea80000300800 */
[----:B------:R-:W2:Y:S04]  /*31f40*/  LDL.LU R27, [R1+0x218] ;  /* 0x00021800011b7983 */ /* 0x000ea80000300800 */
[----:B------:R-:W2:Y:S04]  /*31f50*/  LDL.LU R23, [R1+0x1f8] ;  /* 0x0001f80001177983 */ /* 0x000ea80000300800 */
[----:B------:R-:W2:Y:S04]  /*31f60*/  LDL.LU R4, [R1+0x1d8] ;  /* 0x0001d80001047983 */ /* 0x000ea80000300800 */
[----:B------:R-:W2:Y:S04]  /*31f70*/  LDL.LU R5, [R1+0x1b8] ;  /* 0x0001b80001057983 */ /* 0x000ea80000300800 */
[----:B------:R0:W-:Y:S04]  /*31f80*/  STL [R1+0xa98], R6 ;  /* 0x000a980601007387 */ /* 0x0001e80000100800 */
[----:B0-----:R-:W2:Y:S04]  /*31f90*/  LDL.LU R6, [R1+0x198] ;  /* 0x0001980001067983 */ /* 0x001ea80000300800 */
        /* <DEDUP_REMOVED lines=131> */
[----:B------:R-:W0:Y:S03]  /*327d0*/  S2R R3, SR_TID.X ;  /* 0x0000000000037919 */ /* 0x000e260000002100 */
        /* <DEDUP_REMOVED lines=32> */
[----:B0-----:R-:W-:-:S03]  /*329e0*/  LOP3.LUT R3, R3, 0x3f, RZ, 0xc0, !PT ;  /* 0x0000003f03037812 */ /* 0x001fc600078ec0ff */
[----:B------:R-:W-:Y:S04]  /*329f0*/  STL [R1+0x4d44], R14 ;  /* 0x004d440e01007387 */ /* 0x000fe80000100800 */
[----:B------:R-:W-:Y:S04]  /*32a00*/  STL [R1+0x4d4c], R14 ;  /* 0x004d4c0e01007387 */ /* 0x000fe80000100800 */
[----:B------:R-:W-:Y:S04]  /*32a10*/  STL [R1+0x4d54], R14 ;  /* 0x004d540e01007387 */ /* 0x000fe80000100800 */
[----:B------:R-:W-:Y:S04]  /*32a20*/  STL [R1+0x4d5c], R14 ;  /* 0x004d5c0e01007387 */ /* 0x000fe80000100800 */
[----:B------:R-:W-:Y:S01]  /*32a30*/  STL [R1+0x4d64], R14 ;  /* 0x004d640e01007387 */ /* 0x000fe20000100800 */
[----:B------:R-:W-:-:S03]  /*32a40*/  IMAD.SHL.U32 R3, R3, 0x2, RZ ;  /* 0x0000000203037824 */ /* 0x000fc600078e00ff */
[----:B------:R-:W-:Y:S04]  /*32a50*/  STL [R1+0x4d6c], R14 ;  /* 0x004d6c0e01007387 */ /* 0x000fe80000100800 */
[----:B------:R-:W-:Y:S04]  /*32a60*/  STL [R1+0x4dd4], R14 ;  /* 0x004dd40e01007387 */ /* 0x000fe80000100800 */
[----:B------:R-:W-:Y:S04]  /*32a70*/  STL [R1+0x486c], R15 ;  /* 0x00486c0f01007387 */ /* 0x000fe80000100800 */
[----:B------:R-:W-:Y:S04]  /*32a80*/  STL [R1+0x4dd8], R15 ;  /* 0x004dd80f01007387 */ /* 0x000fe80000100800 */
[----:B---3--:R-:W-:Y:S04]  /*32a90*/  STL [R1+0x4668], R0 ;  /* 0x0046680001007387 */ /* 0x008fe80000100800 */
[----:B------:R-:W-:Y:S04]  /*32aa0*/  STL [R1+0x4ddc], R0 ;  /* 0x004ddc0001007387 */ /* 0x000fe80000100800 */
[----:B--2---:R0:W-:Y:S04]  /*32ab0*/  STS.U16 [R3+UR5+0x10000], R29 ;  /* 0x0100001d03007988 */ /* 0x0041e80008000405 */
[----:B----4-:R1:W-:Y:S04]  /*32ac0*/  STS.U16 [R3+UR5+0x10400], R28 ;  /* 0x0104001c03007988 */ /* 0x0103e80008000405 */
[----:B0-----:R-:W2:Y:S04]  /*32ad0*/  LDL.LU R29, [R1+0x234] ;  /* 0x00023400011d7983 */ /* 0x001ea80000300800 */
[----:B------:R-:W3:Y:S04]  /*32ae0*/  LDL.LU R26, [R1+0x214] ;  /* 0x00021400011a7983 */ /* 0x000ee80000300800 */
[----:B-1----:R-:W4:Y:S04]  /*32af0*/  LDL.LU R28, [R1+0x1f4] ;  /* 0x0001f400011c7983 */ /* 0x002f280000300800 */
[----:B------:R0:W-:Y:S04]  /*32b00*/  STS.U16 [R3+UR5+0x11400], R27 ;  /* 0x0114001b03007988 */ /* 0x0001e80008000405 */
[----:B------:R1:W-:Y:S04]  /*32b10*/  STS.U16 [R3+UR5+0x13000], R2 ;  /* 0x0130000203007988 */ /* 0x0003e80008000405 */
[----:B------:R-:W-:Y:S04]  /*32b20*/  STS.U16 [R3+UR5+0x10800], R16 ;  /* 0x0108001003007988 */ /* 0x000fe80008000405 */
[----:B------:R-:W-:Y:S04]  /*32b30*/  STS.U16 [R3+UR5+0x10c00], R18 ;  /* 0x010c001203007988 */ /* 0x000fe80008000405 */
[----:B------:R-:W-:Y:S04]  /*32b40*/  STS.U16 [R3+UR5+0x11000], R22 ;  /* 0x0110001603007988 */ /* 0x000fe80008000405 */
[----:B0-----:R-:W4:Y:S04]  /*32b50*/  LDL.LU R27, [R1+0x1d4] ;  /* 0x0001d400011b7983 */ /* 0x001f280000300800 */
[----:B------:R-:W4:Y:S01]  /*32b60*/  LDL.LU R0, [R1+0x1b4] ;  /* 0x0001b40001007983 */ /* 0x000f220000300800 */
[----:B-1----:R-:W-:-:S03]  /*32b70*/  LOP3.LUT R2, R3, 0x10, RZ, 0x3c, !PT ;  /* 0x0000001003027812 */ /* 0x002fc600078e3cff */
[----:B------:R-:W4:Y:S04]  /*32b80*/  LDL.LU R15, [R1+0x194] ;  /* 0x00019400010f7983 */ /* 0x000f280000300800 */
[----:B------:R-:W4:Y:S04]  /*32b90*/  LDL.LU R14, [R1+0x174] ;  /* 0x00017400010e7983 */ /* 0x000f280000300800 */
[----:B------:R-:W4:Y:S04]  /*32ba0*/  LDL.LU R21, [R1+0x154] ;  /* 0x0001540001157983 */ /* 0x000f280000300800 */
[----:B------:R-:W4:Y:S04]  /*32bb0*/  LDL.LU R20, [R1+0x134] ;  /* 0x0001340001147983 */ /* 0x000f280000300800 */
[----:B------:R-:W-:Y:S04]  /*32bc0*/  STS.U16 [R3+UR5+0x11800], R23 ;  /* 0x0118001703007988 */ /* 0x000fe80008000405 */
[----:B------:R0:W-:Y:S04]  /*32bd0*/  STS.U16 [R3+UR5+0x11c00], R4 ;  /* 0x011c000403007988 */ /* 0x0001e80008000405 */
[----:B------:R-:W-:Y:S04]  /*32be0*/  STS.U16 [R3+UR5+0x12000], R5 ;  /* 0x0120000503007988 */ /* 0x000fe80008000405 */
[----:B------:R-:W-:Y:S04]  /*32bf0*/  STS.U16 [R3+UR5+0x12400], R6 ;  /* 0x0124000603007988 */ /* 0x000fe80008000405 */
[----:B------:R-:W-:Y:S04]  /*32c00*/  STS.U16 [R3+UR5+0x12800], R7 ;  /* 0x0128000703007988 */ /* 0x000fe80008000405 */
[----:B------:R-:W-:Y:S04]  /*32c10*/  STS.U16 [R3+UR5+0x12c00], R8 ;  /* 0x012c000803007988 */ /* 0x000fe80008000405 */
[----:B------:R-:W-:Y:S04]  /*32c20*/  STS.U16 [R3+UR5+0x13400], R9 ;  /* 0x0134000903007988 */ /* 0x000fe80008000405 */
[----:B------:R-:W-:Y:S04]  /*32c30*/  STS.U16 [R3+UR5+0x13800], R10 ;  /* 0x0138000a03007988 */ /* 0x000fe80008000405 */
[----:B------:R-:W-:Y:S04]  /*32c40*/  STS.U16 [R3+UR5+0x13c00], R11 ;  /* 0x013c000b03007988 */ /* 0x000fe80008000405 */
[----:B------:R-:W4:Y:S04]  /*32c50*/  LDL.LU R19, [R1+0x114] ;  /* 0x0001140001137983 */ /* 0x000f280000300800 */
[----:B------:R-:W-:Y:S04]  /*32c60*/  STS.U16 [R2+UR5+0x10080], R12 ;  /* 0x0100800c02007988 */ /* 0x000fe80008000405 */
[----:B0-----:R-:W4:Y:S04]  /*32c70*/  LDL.LU R4, [R1+0xf4] ;  /* 0x0000f40001047983 */ /* 0x001f280000300800 */
[----:B------:R-:W-:Y:S04]  /*32c80*/  STS.U16 [R2+UR5+0x10480], R13 ;  /* 0x0104800d02007988 */ /* 0x000fe80008000405 */
[----:B------:R-:W-:Y:S04]  /*32c90*/  STS.U16 [R2+UR5+0x10880], R24 ;  /* 0x0108801802007988 */ /* 0x000fe80008000405 */
[----:B------:R-:W-:Y:S04]  /*32ca0*/  STS.U16 [R2+UR5+0x10c80], R25 ;  /* 0x010c801902007988 */ /* 0x000fe80008000405 */
[----:B--2---:R0:W-:Y:S04]  /*32cb0*/  STS.U16 [R2+UR5+0x11080], R29 ;  /* 0x0110801d02007988 */ /* 0x0041e80008000405 */
[----:B---3--:R-:W-:Y:S04]  /*32cc0*/  STS.U16 [R2+UR5+0x11480], R26 ;  /* 0x0114801a02007988 */ /* 0x008fe80008000405 */
[----:B----4-:R1:W-:Y:S04]  /*32cd0*/  STS.U16 [R2+UR5+0x11880], R28 ;  /* 0x0118801c02007988 */ /* 0x0103e80008000405 */
[----:B0-----:R-:W2:Y:S04]  /*32ce0*/  LDL.LU R29, [R1+0xd4] ;  /* 0x0000d400011d7983 */ /* 0x001ea80000300800 */
[----:B------:R-:W3:Y:S04]  /*32cf0*/  LDL.LU R17, [R1+0x2b0] ;  /* 0x0002b00001117983 */ /* 0x000ee80000300800 */
[----:B------:R-:W4:Y:S04]  /*32d00*/  LDL.LU R16, [R1+0x290] ;  /* 0x0002900001107983 */ /* 0x000f280000300800 */
[----:B------:R-:W4:Y:S04]  /*32d10*/  LDL.LU R18, [R1+0x270] ;  /* 0x0002700001127983 */ /* 0x000f280000300800 */
[----:B-1----:R-:W4:Y:S04]  /*32d20*/  LDL.LU R28, [R1+0x250] ;  /* 0x00025000011c7983 */ /* 0x002f280000300800 */
[----:B------:R0:W-:Y:S04]  /*32d30*/  STS.U16 [R2+UR5+0x11c80], R27 ;  /* 0x011c801b02007988 */ /* 0x0001e80008000405 */
[----:B------:R-:W4:Y:S04]  /*32d40*/  LDL.LU R22, [R1+0x230] ;  /* 0x0002300001167983 */ /* 0x000f280000300800 */
[----:B------:R-:W4:Y:S04]  /*32d50*/  LDL.LU R23, [R1+0x210] ;  /* 0x0002100001177983 */ /* 0x000f280000300800 */
[----:B------:R-:W-:Y:S04]  /*32d60*/  STS.U16 [R2+UR5+0x12080], R0 ;  /* 0x0120800002007988 */ /* 0x000fe80008000405 */
        /* <DEDUP_REMOVED lines=9> */
[----:B------:R-:W4:Y:S04]  /*32e00*/  LDL.LU R10, [R1+0x150] ;  /* 0x00015000010a7983 */ /* 0x000f280000300800 */
[----:B------:R-:W-:Y:S04]  /*32e10*/  STS.U16 [R2+UR5+0x13480], R19 ;  /* 0x0134801302007988 */ /* 0x000fe80008000405 */
[----:B------:R1:W-:Y:S04]  /*32e20*/  STS.U16 [R2+UR5+0x13880], R4 ;  /* 0x0138800402007988 */ /* 0x0003e80008000405 */
[----:B------:R-:W4:Y:S04]  /*32e30*/  LDL.LU R11, [R1+0x130] ;  /* 0x00013000010b7983 */ /* 0x000f280000300800 */
[----:B------:R-:W4:Y:S04]  /*32e40*/  LDL.LU R12, [R1+0x110] ;  /* 0x00011000010c7983 */ /* 0x000f280000300800 */
[----:B------:R-:W4:Y:S04]  /*32e50*/  LDL.LU R13, [R1+0xf0] ;  /* 0x0000f000010d7983 */ /* 0x000f280000300800 */
[----:B------:R-:W4:Y:S04]  /*32e60*/  LDL.LU R24, [R1+0xd0] ;  /* 0x0000d00001187983 */ /* 0x000f280000300800 */
[----:B------:R-:W4:Y:S04]  /*32e70*/  LDL.LU R25, [R1+0x2ac] ;  /* 0x0002ac0001197983 */ /* 0x000f280000300800 */
[----:B------:R-:W4:Y:S04]  /*32e80*/  LDL.LU R26, [R1+0x28c] ;  /* 0x00028c00011a7983 */ /* 0x000f280000300800 */
[----:B0-----:R-:W4:Y:S01]  /*32e90*/  LDL.LU R27, [R1+0x26c] ;  /* 0x00026c00011b7983 */ /* 0x001f220000300800 */
[----:B-1----:R-:W-:-:S02]  /*32ea0*/  LOP3.LUT R4, R3, 0x20, RZ, 0x3c, !PT ;  /* 0x0000002003047812 */ /* 0x002fc400078e3cff */
[----:B------:R-:W-:Y:S01]  /*32eb0*/  LOP3.LUT R0, R3, 0x30, RZ, 0x3c, !PT ;  /* 0x0000003003007812 */ /* 0x000fe200078e3cff */
[----:B--2---:R0:W-:Y:S04]  /*32ec0*/  STS.U16 [R2+UR5+0x13c80], R29 ;  /* 0x013c801d02007988 */ /* 0x0041e80008000405 */
[----:B---3--:R-:W-:Y:S04]  /*32ed0*/  STS.U16 [R4+UR5+0x10100], R17 ;  /* 0x0101001104007988 */ /* 0x008fe80008000405 */
[----:B----4-:R-:W-:Y:S04]  /*32ee0*/  STS.U16 [R4+UR5+0x10500], R16 ;  /* 0x0105001004007988 */ /* 0x010fe80008000405 */
[----:B------:R-:W-:Y:S04]  /*32ef0*/  STS.U16 [R4+UR5+0x10900], R18 ;  /* 0x0109001204007988 */ /* 0x000fe80008000405 */
[----:B------:R1:W-:Y:S04]  /*32f00*/  STS.U16 [R4+UR5+0x10d00], R28 ;  /* 0x010d001c04007988 */ /* 0x0003e80008000405 */
[----:B0-----:R-:W2:Y:S04]  /*32f10*/  LDL.LU R29, [R1+0x24c] ;  /* 0x00024c00011d7983 */ /* 0x001ea80000300800 */
[----:B------:R-:W-:Y:S04]  /*32f20*/  STL [R1+0x4de0], R2 ;  /* 0x004de00201007387 */ /* 0x000fe80000100800 */
[----:B-1----:R-:W3:Y:S04]  /*32f30*/  LDL.LU R28, [R1+0x22c] ;  /* 0x00022c00011c7983 */ /* 0x002ee80000300800 */
[----:B------:R-:W4:Y:S04]  /*32f40*/  LDL.LU R3, [R1+0x1ec] ;  /* 0x0001ec0001037983 */ /* 0x000f280000300800 */
[----:B------:R-:W-:Y:S04]  /*32f50*/  STS.U16 [R4+UR5+0x11100], R22 ;  /* 0x0111001604007988 */ /* 0x000fe80008000405 */
        /* <DEDUP_REMOVED lines=14> */
[----:B----4-:R0:W-:Y:S04]  /*33040*/  STL [R1+0x4e04], R3 ;  /* 0x004e040301007387 */ /* 0x0101e80000100800 */
[----:B0-----:R-:W4:Y:S04]  /*33050*/  LDL.LU R3, [R1+0x20c] ;  /* 0x00020c0001037983 */ /* 0x001f280000300800 */
        /* <DEDUP_REMOVED lines=8> */
[----:B--2---:R0:W-:Y:S04]  /*330e0*/  STS.U16 [R0+UR5+0x10d80], R29 ;  /* 0x010d801d00007988 */ /* 0x0041e80008000405 */
[----:B------:R-:W2:Y:S04]  /*330f0*/  LDL.LU R18, [R1+0xcc] ;  /* 0x0000cc0001127983 */ /* 0x000ea80000300800 */
        /* <DEDUP_REMOVED lines=16> */
[----:B---3--:R0:W-:Y:S04]  /*33200*/  STS.U16 [R0+UR5+0x11180], R28 ;  /* 0x0111801c00007988 */ /* 0x0081e80008000405 */
[----:B------:R-:W3:Y:S04]  /*33210*/  LDL.LU R27, [R1+0x2a4] ;  /* 0x0002a400011b7983 */ /* 0x000ee80000300800 */
[----:B0-----:R-:W2:Y:S04]  /*33220*/  LDL.LU R28, [R1+0x284] ;  /* 0x00028400011c7983 */ /* 0x001ea80000300800 */
[----:B----4-:R0:W-:Y:S04]  /*33230*/  STS.U16 [R0+UR5+0x11580], R3 ;  /* 0x0115800300007988 */ /* 0x0101e80008000405 */
[----:B0-----:R-:W4:Y:S04]  /*33240*/  LDL.LU R3, [R1+0x4e04] ;  /* 0x004e040001037983 */ /* 0x001f280000300800 */
[----:B----4-:R0:W-:Y:S02]  /*33250*/  STS.U16 [R0+UR5+0x11980], R3 ;  /* 0x0119800300007988 */ /* 0x0101e40008000405 */
[----:B0-----:R-:W0:Y:S02]  /*33260*/  S2R R3, SR_TID.X ;  /* 0x0000000000037919 */ /* 0x001e240000002100 */
        /* <DEDUP_REMOVED lines=8> */
[----:B--2---:R2:W-:Y:S01]  /*332f0*/  STS.U16 [R0+UR5+0x13d80], R18 ;  /* 0x013d801200007988 */ /* 0x0045e20008000405 */
[----:B0-----:R-:W-:-:S05]  /*33300*/  LOP3.LUT R3, R3, 0x3f, RZ, 0xc0, !PT ;  /* 0x0000003f03037812 */ /* 0x001fca00078ec0ff */
[----:B------:R-:W-:-:S05]  /*33310*/  IMAD.SHL.U32 R3, R3, 0x2, RZ ;  /* 0x0000000203037824 */ /* 0x000fca00078e00ff */
[C---:B-1----:R-:W-:Y:S02]  /*33320*/  LOP3.LUT R2, R3.reuse, 0x40, RZ, 0x3c, !PT ;  /* 0x0000004003027812 */ /* 0x042fe400078e3cff */
[----:B--2---:R-:W-:-:S03]  /*33330*/  LOP3.LUT R0, R3, 0x50, RZ, 0x3c, !PT ;  /* 0x0000005003007812 */ /* 0x004fc600078e3cff */
[----:B------:R0:W-:Y:S04]  /*33340*/  STS.U16 [R2+UR5+0x10200], R29 ;  /* 0x0102001d02007988 */ /* 0x0001e80008000405 */
[----:B0-----:R-:W2:Y:S04]  /*33350*/  LDL.LU R29, [R1+0x264] ;  /* 0x00026400011d7983 */ /* 0x001ea80000300800 */
[----:B------:R-:W4:Y:S04]  /*33360*/  LDL.LU R3, [R1+0x204] ;  /* 0x0002040001037983 */ /* 0x000f280000300800 */
[----:B----4-:R0:W-:Y:S04]  /*33370*/  STL [R1+0x4dfc], R3 ;  /* 0x004dfc0301007387 */ /* 0x0101e80000100800 */
[----:B0-----:R-:W4:Y:S04]  /*33380*/  LDL.LU R3, [R1+0x224] ;  /* 0x0002240001037983 */ /* 0x001f280000300800 */
        /* <DEDUP_REMOVED lines=40> */
[----:B---3--:R0:W-:Y:S04]  /*33610*/  STS.U16 [R0+UR5+0x10280], R27 ;  /* 0x0102801b00007988 */ /* 0x0081e80008000405 */
[----:B------:R-:W3:Y:S04]  /*33620*/  LDL.LU R26, [R1+0x100] ;  /* 0x00010000011a7983 */ /* 0x000ee80000300800 */
[----:B------:R1:W-:Y:S04]  /*33630*/  STS.U16 [R0+UR5+0x10680], R28 ;  /* 0x0106801c00007988 */ /* 0x0003e80008000405 */
[----:B--2---:R2:W-:Y:S04]  /*33640*/  STS.U16 [R0+UR5+0x10a80], R29 ;  /* 0x010a801d00007988 */ /* 0x0045e80008000405 */
[----:B0-----:R-:W3:Y:S04]  /*33650*/  LDL.LU R27, [R1+0xe0] ;  /* 0x0000e000011b7983 */ /* 0x001ee80000300800 */
[----:B-1----:R-:W3:Y:S04]  /*33660*/  LDL.LU R28, [R1+0xc0] ;  /* 0x0000c000011c7983 */ /* 0x002ee80000300800 */
[----:B--2---:R-:W2:Y:S04]  /*33670*/  LDL.LU R29, [R1+0x29c] ;  /* 0x00029c00011d7983 */ /* 0x004ea80000300800 */
[----:B----4-:R0:W-:Y:S04]  /*33680*/  STS.U16 [R0+UR5+0x10e80], R3 ;  /* 0x010e800300007988 */ /* 0x0101e80008000405 */
[----:B0-----:R-:W4:Y:S04]  /*33690*/  LDL.LU R3, [R1+0x4e00] ;  /* 0x004e000001037983 */ /* 0x001f280000300800 */
        /* <DEDUP_REMOVED lines=13> */
[----:B------:R4:W-:Y:S01]  /*33770*/  STS.U16 [R0+UR5+0x13e80], R22 ;  /* 0x013e801600007988 */ /* 0x0009e20008000405 */
[----:B0-----:R-:W-:-:S05]  /*33780*/  LOP3.LUT R3, R3, 0x3f, RZ, 0xc0, !PT ;  /* 0x0000003f03037812 */ /* 0x001fca00078ec0ff */
[----:B------:R-:W-:-:S05]  /*33790*/  IMAD.SHL.U32 R3, R3, 0x2, RZ ;  /* 0x0000000203037824 */ /* 0x000fca00078e00ff */
[C---:B-1----:R-:W-:Y:S02]  /*337a0*/  LOP3.LUT R2, R3.reuse, 0x60, RZ, 0x3c, !PT ;  /* 0x0000006003027812 */ /* 0x042fe400078e3cff */
[----:B----4-:R-:W-:Y:S02]  /*337b0*/  LOP3.LUT R0, R3, 0x70, RZ, 0x3c, !PT ;  /* 0x0000007003007812 */ /* 0x010fe400078e3cff */
[----:B------:R-:W4:Y:S04]  /*337c0*/  LDL.LU R3, [R1+0x21c] ;  /* 0x00021c0001037983 */ /* 0x000f280000300800 */
[----:B----4-:R0:W-:Y:S04]  /*337d0*/  STL [R1+0x4df0], R3 ;  /* 0x004df00301007387 */ /* 0x0101e80000100800 */
[----:B0-----:R-:W4:Y:S04]  /*337e0*/  LDL.LU R3, [R1+0x23c] ;  /* 0x00023c0001037983 */ /* 0x001f280000300800 */
        /* <DEDUP_REMOVED lines=15> */
[----:B---3--:R-:W-:Y:S04]  /*338e0*/  STS.U16 [R2+UR5+0x13700], R26 ;  /* 0x0137001a02007988 */ /* 0x008fe80008000405 */
[----:B------:R-:W-:Y:S04]  /*338f0*/  STS.U16 [R2+UR5+0x13b00], R27 ;  /* 0x013b001b02007988 */ /* 0x000fe80008000405 */
[----:B------:R-:W-:Y:S04]  /*33900*/  STS.U16 [R2+UR5+0x13f00], R28 ;  /* 0x013f001c02007988 */ /* 0x000fe80008000405 */
[----:B----4-:R0:W-:Y:S04]  /*33910*/  STL [R1+0x4df8], R3 ;  /* 0x004df80301007387 */ /* 0x0101e80000100800 */
        /* <DEDUP_REMOVED lines=29> */
[----:B---3--:R0:W-:Y:S04]  /*33af0*/  STS.U16 [R0+UR5+0x10780], R3 ;  /* 0x0107800300007988 */ /* 0x0081e80008000405 */
[----:B0-----:R-:W3:Y:S04]  /*33b00*/  LDL.LU R3, [R1+0x4df8] ;  /* 0x004df80001037983 */ /* 0x001ee80000300800 */
[----:B---3--:R0:W-:Y:S04]  /*33b10*/  STS.U16 [R0+UR5+0x10b80], R3 ;  /* 0x010b800300007988 */ /* 0x0081e80008000405 */
[----:B0-----:R-:W3:Y:S04]  /*33b20*/  LDL.LU R3, [R1+0x4df4] ;  /* 0x004df40001037983 */ /* 0x001ee80000300800 */
[----:B---3--:R0:W-:Y:S04]  /*33b30*/  STS.U16 [R0+UR5+0x10f80], R3 ;  /* 0x010f800300007988 */ /* 0x0081e80008000405 */
[----:B0-----:R-:W3:Y:S04]  /*33b40*/  LDL.LU R3, [R1+0x4df0] ;  /* 0x004df00001037983 */ /* 0x001ee80000300800 */
[----:B---3--:R-:W-:Y:S04]  /*33b50*/  STS.U16 [R0+UR5+0x11380], R3 ;  /* 0x0113800300007988 */ /* 0x008fe80008000405 */
[----:B----4-:R0:W-:Y:S04]  /*33b60*/  STS.U16 [R0+UR5+0x11780], R2 ;  /* 0x0117800200007988 */ /* 0x0101e80008000405 */
[----:B0-----:R-:W3:Y:S04]  /*33b70*/  LDL.LU R2, [R1+0x6c] ;  /* 0x00006c0001027983 */ /* 0x001ee80000300800 */
[----:B---3--:R0:W-:Y:S04]  /*33b80*/  STL [R1+0x4de4], R2 ;  /* 0x004de40201007387 */ /* 0x0081e80000100800 */
[----:B0-----:R-:W3:Y:S04]  /*33b90*/  LDL.LU R2, [R1+0x70] ;  /* 0x0000700001027983 */ /* 0x001ee80000300800 */
[----:B---3--:R0:W-:Y:S04]  /*33ba0*/  STL [R1+0x4de8], R2 ;  /* 0x004de80201007387 */ /* 0x0081e80000100800 */
[----:B0-----:R-:W3:Y:S01]  /*33bb0*/  LDL.LU R2, [R1+0x74] ;  /* 0x0000740001027983 */ /* 0x001ee20000300800 */
[----:B------:R-:W0:Y:S03]  /*33bc0*/  S2R R3, SR_TID.X ;  /* 0x0000000000037919 */ /* 0x000e260000002100 */
        /* <DEDUP_REMOVED lines=10> */
[----:B---3--:R1:W-:Y:S04]  /*33c70*/  STL [R1+0x4dec], R2 ;  /* 0x004dec0201007387 */ /* 0x0083e80000100800 */
[----:B-1----:R-:W3:Y:S01]  /*33c80*/  LDL.LU R2, [R1+0x78] ;  /* 0x0000780001027983 */ /* 0x002ee20000300800 */
[----:B0-----:R-:W-:-:S03]  /*33c90*/  LOP3.LUT R3, R3, 0x3f, RZ, 0xc0, !PT ;  /* 0x0000003f03037812 */ /* 0x001fc600078ec0ff */
[----:B------:R-:W4:Y:S04]  /*33ca0*/  LDL.LU R0, [R1+0x68] ;  /* 0x0000680001007983 */ /* 0x000f280000300800 */
[----:B------:R-:W4:Y:S04]  /*33cb0*/  LDL.LU R15, [R1+0x64] ;  /* 0x00006400010f7983 */ /* 0x000f280000300800 */
[----:B------:R-:W4:Y:S04]  /*33cc0*/  LDL.LU R14, [R1+0x60] ;  /* 0x00006000010e7983 */ /* 0x000f280000300800 */
[----:B------:R-:W4:Y:S04]  /*33cd0*/  LDL.LU R21, [R1+0x5c] ;  /* 0x00005c0001157983 */ /* 0x000f280000300800 */
[----:B------:R-:W4:Y:S01]  /*33ce0*/  LDL.LU R20, [R1+0x58] ;  /* 0x0000580001147983 */ /* 0x000f220000300800 */
[----:B------:R-:W-:-:S03]  /*33cf0*/  IMAD.SHL.U32 R3, R3, 0x2, RZ ;  /* 0x0000000203037824 */ /* 0x000fc600078e00ff */
[----:B------:R-:W4:Y:S04]  /*33d00*/  LDL.LU R19, [R1+0x54] ;  /* 0x0000540001137983 */ /* 0x000f280000300800 */
[----:B------:R-:W4:Y:S04]  /*33d10*/  LDL.LU R17, [R1+0x50] ;  /* 0x0000500001117983 */ /* 0x000f280000300800 */
[----:B------:R-:W4:Y:S04]  /*33d20*/  LDL.LU R16, [R1+0x4c] ;  /* 0x00004c0001107983 */ /* 0x000f280000300800 */
[----:B------:R-:W4:Y:S04]  /*33d30*/  LDL.LU R18, [R1+0x48] ;  /* 0x0000480001127983 */ /* 0x000f280000300800 */
[----:B------:R-:W4:Y:S04]  /*33d40*/  LDL.LU R22, [R1+0x44] ;  /* 0x0000440001167983 */ /* 0x000f280000300800 */
[----:B------:R0:W-:Y:S04]  /*33d50*/  STS.U16 [R3+UR5], R4 ;  /* 0x0000000403007988 */ /* 0x0001e80008000405 */
[----:B------:R-:W4:Y:S04]  /*33d60*/  LDL.LU R23, [R1+0x40] ;  /* 0x0000400001177983 */ /* 0x000f280000300800 */
[----:B------:R1:W-:Y:S04]  /*33d70*/  STS.U16 [R3+UR5+0x80], R5 ;  /* 0x0000800503007988 */ /* 0x0003e80008000405 */
[----:B------:R0:W-:Y:S04]  /*33d80*/  STS.U16 [R3+UR5+0x800], R6 ;  /* 0x0008000603007988 */ /* 0x0001e80008000405 */
[----:B------:R0:W-:Y:S04]  /*33d90*/  STS.U16 [R3+UR5+0x880], R7 ;  /* 0x0008800703007988 */ /* 0x0001e80008000405 */
[----:B------:R1:W-:Y:S04]  /*33da0*/  STS.U16 [R3+UR5+0x1000], R8 ;  /* 0x0010000803007988 */ /* 0x0003e80008000405 */
[----:B------:R2:W-:Y:S04]  /*33db0*/  STS.U16 [R3+UR5+0x1080], R9 ;  /* 0x0010800903007988 */ /* 0x0005e80008000405 */
[----:B0-----:R-:W4:Y:S04]  /*33dc0*/  LDL.LU R4, [R1+0x3c] ;  /* 0x00003c0001047983 */ /* 0x001f280000300800 */
[----:B-1----:R-:W4:Y:S04]  /*33dd0*/  LDL.LU R5, [R1+0x38] ;  /* 0x0000380001057983 */ /* 0x002f280000300800 */
[----:B------:R-:W4:Y:S04]  /*33de0*/  LDL.LU R6, [R1+0x34] ;  /* 0x0000340001067983 */ /* 0x000f280000300800 */
[----:B------:R-:W4:Y:S04]  /*33df0*/  LDL.LU R7, [R1+0x30] ;  /* 0x0000300001077983 */ /* 0x000f280000300800 */
[----:B------:R-:W4:Y:S04]  /*33e00*/  LDL.LU R8, [R1+0x2c] ;  /* 0x00002c0001087983 */ /* 0x000f280000300800 */
[----:B------:R0:W-:Y:S04]  /*33e10*/  STS.U16 [R3+UR5+0x1800], R10 ;  /* 0x0018000a03007988 */ /* 0x0001e80008000405 */
[----:B--2---:R-:W2:Y:S04]  /*33e20*/  LDL.LU R9, [R1+0x28] ;  /* 0x0000280001097983 */ /* 0x004ea80000300800 */
[----:B------:R1:W-:Y:S04]  /*33e30*/  STS.U16 [R3+UR5+0x1880], R11 ;  /* 0x0018800b03007988 */ /* 0x0003e80008000405 */
[----:B------:R0:W-:Y:S04]  /*33e40*/  STS.U16 [R3+UR5+0x2000], R12 ;  /* 0x0020000c03007988 */ /* 0x0001e80008000405 */
[----:B------:R0:W-:Y:S04]  /*33e50*/  STS.U16 [R3+UR5+0x2080], R13 ;  /* 0x0020800d03007988 */ /* 0x0001e80008000405 */
[----:B------:R1:W-:Y:S04]  /*33e60*/  STS.U16 [R3+UR5+0x2800], R24 ;  /* 0x0028001803007988 */ /* 0x0003e80008000405 */
[----:B------:R1:W-:Y:S04]  /*33e70*/  STS.U16 [R3+UR5+0x2880], R25 ;  /* 0x0028801903007988 */ /* 0x0003e80008000405 */
[----:B0-----:R-:W2:Y:S04]  /*33e80*/  LDL.LU R10, [R1+0x24] ;  /* 0x00002400010a7983 */ /* 0x001ea80000300800 */
[----:B-1----:R-:W2:Y:S04]  /*33e90*/  LDL.LU R11, [R1+0x20] ;  /* 0x00002000010b7983 */ /* 0x002ea80000300800 */
[----:B------:R-:W2:Y:S04]  /*33ea0*/  LDL.LU R12, [R1+0x1c] ;  /* 0x00001c00010c7983 */ /* 0x000ea80000300800 */
[----:B------:R-:W2:Y:S04]  /*33eb0*/  LDL.LU R13, [R1+0x18] ;  /* 0x00001800010d7983 */ /* 0x000ea80000300800 */
[----:B------:R-:W2:Y:S04]  /*33ec0*/  LDL.LU R24, [R1+0x14] ;  /* 0x0000140001187983 */ /* 0x000ea80000300800 */
[----:B------:R0:W-:Y:S04]  /*33ed0*/  STS.U16 [R3+UR5+0x3000], R26 ;  /* 0x0030001a03007988 */ /* 0x0001e80008000405 */
[----:B------:R-:W2:Y:S04]  /*33ee0*/  LDL.LU R25, [R1+0x10] ;  /* 0x0000100001197983 */ /* 0x000ea80000300800 */
[----:B------:R1:W-:Y:S04]  /*33ef0*/  STS.U16 [R3+UR5+0x3080], R27 ;  /* 0x0030801b03007988 */ /* 0x0003e80008000405 */
[----:B------:R1:W-:Y:S04]  /*33f00*/  STS.U16 [R3+UR5+0x3800], R28 ;  /* 0x0038001c03007988 */ /* 0x0003e80008000405 */
[----:B------:R1:W-:Y:S04]  /*33f10*/  STS.U16 [R3+UR5+0x3880], R29 ;  /* 0x0038801d03007988 */ /* 0x0003e80008000405 */
[----:B0-----:R-:W2:Y:S04]  /*33f20*/  LDL.LU R26, [R1+0xc] ;  /* 0x00000c00011a7983 */ /* 0x001ea80000300800 */
[----:B-1----:R-:W2:Y:S04]  /*33f30*/  LDL.LU R27, [R1+0x8] ;  /* 0x00000800011b7983 */ /* 0x002ea80000300800 */
[----:B------:R-:W2:Y:S04]  /*33f40*/  LDL.LU R28, [R1+0x4] ;  /* 0x00000400011c7983 */ /* 0x000ea80000300800 */
[----:B------:R-:W2:Y:S04]  /*33f50*/  LDL.LU R29, [R1] ;  /* 0x00000000011d7983 */ /* 0x000ea80000300800 */
[----:B---3--:R0:W-:Y:S04]  /*33f60*/  STS.U16 [R3+UR5+0x4000], R2 ;  /* 0x0040000203007988 */ /* 0x0081e80008000405 */
[----:B0-----:R-:W3:Y:S04]  /*33f70*/  LDL.LU R2, [R1+0x4dec] ;  /* 0x004dec0001027983 */ /* 0x001ee80000300800 */
[----:B---3--:R0:W-:Y:S04]  /*33f80*/  STS.U16 [R3+UR5+0x4080], R2 ;  /* 0x0040800203007988 */ /* 0x0081e80008000405 */
[----:B0-----:R-:W3:Y:S04]  /*33f90*/  LDL.LU R2, [R1+0x4de8] ;  /* 0x004de80001027983 */ /* 0x001ee80000300800 */
[----:B---3--:R0:W-:Y:S04]  /*33fa0*/  STS.U16 [R3+UR5+0x4800], R2 ;  /* 0x0048000203007988 */ /* 0x0081e80008000405 */
[----:B0-----:R-:W3:Y:S04]  /*33fb0*/  LDL.LU R2, [R1+0x4de4] ;  /* 0x004de40001027983 */ /* 0x001ee80000300800 */
[----:B----4-:R-:W-:Y:S04]  /*33fc0*/  STS.U16 [R3+UR5+0x5000], R0 ;  /* 0x0050000003007988 */ /* 0x010fe80008000405 */
        /* <DEDUP_REMOVED lines=12> */
[----:B---3--:R0:W-:Y:S04]  /*34090*/  STS.U16 [R3+UR5+0x4880], R2 ;  /* 0x0048800203007988 */ /* 0x0081e80008000405 */
[----:B0-----:R-:W3:Y:S04]  /*340a0*/  LDL.LU R2, [R1+0x4de0] ;  /* 0x004de00001027983 */ /* 0x001ee80000300800 */
        /* <DEDUP_REMOVED lines=12> */
[----:B------:R-:W4:Y:S04]  /*34170*/  LDL.LU R5, [R1+0x4dac] ;  /* 0x004dac0001057983 */ /* 0x000f280000300800 */
[----:B------:R0:W-:Y:S04]  /*34180*/  STS.U16 [R3+UR5+0x8080], R6 ;  /* 0x0080800603007988 */ /* 0x0001e80008000405 */
[----:B------:R1:W-:Y:S04]  /*34190*/  STS.U16 [R3+UR5+0x8800], R7 ;  /* 0x0088000703007988 */ /* 0x0003e80008000405 */
[----:B------:R0:W-:Y:S04]  /*341a0*/  STS.U16 [R3+UR5+0x8880], R8 ;  /* 0x0088800803007988 */ /* 0x0001e80008000405 */
[----:B--2---:R2:W-:Y:S04]  /*341b0*/  STS.U16 [R3+UR5+0x9000], R9 ;  /* 0x0090000903007988 */ /* 0x0045e80008000405 */
[----:B------:R1:W-:Y:S04]  /*341c0*/  STS.U16 [R3+UR5+0x9080], R10 ;  /* 0x0090800a03007988 */ /* 0x0003e80008000405 */
[----:B------:R2:W-:Y:S04]  /*341d0*/  STS.U16 [R3+UR5+0x9800], R11 ;  /* 0x0098000b03007988 */ /* 0x0005e80008000405 */
[----:B0-----:R-:W4:Y:S04]  /*341e0*/  LDL.LU R6, [R1+0x4da8] ;  /* 0x004da80001067983 */ /* 0x001f280000300800 */
[----:B-1----:R-:W4:Y:S04]  /*341f0*/  LDL.LU R7, [R1+0x4da4] ;  /* 0x004da40001077983 */ /* 0x002f280000300800 */
[----:B------:R-:W4:Y:S04]  /*34200*/  LDL.LU R8, [R1+0x4da0] ;  /* 0x004da00001087983 */ /* 0x000f280000300800 */
[----:B--2---:R-:W2:Y:S04]  /*34210*/  LDL.LU R9, [R1+0x4d9c] ;  /* 0x004d9c0001097983 */ /* 0x004ea80000300800 */
[----:B------:R-:W2:Y:S04]  /*34220*/  LDL.LU R10, [R1+0x4d98] ;  /* 0x004d9800010a7983 */ /* 0x000ea80000300800 */
[----:B------:R-:W2:Y:S04]  /*34230*/  LDL.LU R11, [R1+0x4d94] ;  /* 0x004d9400010b7983 */ /* 0x000ea80000300800 */
[----:B------:R0:W-:Y:S04]  /*34240*/  STS.U16 [R3+UR5+0x9880], R12 ;  /* 0x0098800c03007988 */ /* 0x0001e80008000405 */
        /* <DEDUP_REMOVED lines=10> */
[----:B------:R-:W2:Y:S04]  /*342f0*/  LDL.LU R27, [R1+0x4d7c] ;  /* 0x004d7c00011b7983 */ /* 0x000ea80000300800 */
[----:B------:R0:W-:Y:S04]  /*34300*/  STS.U16 [R3+UR5+0xb080], R28 ;  /* 0x00b0801c03007988 */ /* 0x0001e80008000405 */
[----:B------:R1:W-:Y:S04]  /*34310*/  STS.U16 [R3+UR5+0xb800], R29 ;  /* 0x00b8001d03007988 */ /* 0x0003e80008000405 */
[----:B0-----:R-:W2:Y:S04]  /*34320*/  LDL.LU R28, [R1+0x4d78] ;  /* 0x004d7800011c7983 */ /* 0x001ea80000300800 */
[----:B-1----:R-:W2:Y:S04]  /*34330*/  LDL.LU R29, [R1+0x4d74] ;  /* 0x004d7400011d7983 */ /* 0x002ea80000300800 */
[----:B---3--:R0:W-:Y:S04]  /*34340*/  STS.U16 [R3+UR5+0xf880], R4 ;  /* 0x00f8800403007988 */ /* 0x0081e80008000405 */
[----:B----4-:R1:W-:Y:S04]  /*34350*/  STS.U16 [R3+UR5+0xf080], R5 ;  /* 0x00f0800503007988 */ /* 0x0103e80008000405 */
[----:B0-----:R-:W3:Y:S04]  /*34360*/  LDL R4, [R1+0x1840] ;  /* 0x0018400001047983 */ /* 0x001ee80000100800 */
[----:B-1----:R-:W3:Y:S01]  /*34370*/  LDL R5, [R1+0x1844] ;  /* 0x0018440001057983 */ /* 0x002ee20000100800 */
[----:B------:R-:W-:-:S02]  /*34380*/  PRMT R14, RZ, 0x7610, R14 ;  /* 0x00007610ff0e7816 */ /* 0x000fc4000000000e */
[----:B---3--:R-:W-:-:S04]  /*34390*/  @!P2 LOP3.LUT R5, R5, R4, RZ, 0x3c, !PT ;  /* 0x000000040505a212 */ /* 0x008fc800078e3cff */
[----:B------:R-:W-:-:S04]  /*343a0*/  @!P2 LOP3.LUT R4, R5, R4, RZ, 0x3c, !PT ;  /* 0x000000040504a212 */ /* 0x000fc800078e3cff */
[----:B------:R-:W-:-:S05]  /*343b0*/  @!P2 LOP3.LUT R5, R5, R4, RZ, 0x3c, !PT ;  /* 0x000000040505a212 */ /* 0x000fca00078e3cff */
[----:B------:R-:W3:Y:S04]  /*343c0*/  @!P2 LDG.E.U16 R14, desc[UR8][R4.64] ;  /* 0x00000008040ea981 */ /* 0x000ee8000c1e1500 */
[----:B--2---:R-:W-:Y:S04]  /*343d0*/  STS.U16 [R3+UR5+0xb880], R29 ;  /* 0x00b8801d03007988 */ /* 0x004fe80008000405 */
        /* <DEDUP_REMOVED lines=20> */
[----:B------:R1:W-:Y:S04]  /*34520*/  STS.U16 [R2+UR5+0x1900], R21 ;  /* 0x0019001502007988 */ /* 0x0003e80008000405 */
[----:B0-----:R-:W2:Y:S04]  /*34530*/  LDL.LU R3, [R1+0x1e80] ;  /* 0x001e800001037983 */ /* 0x001ea80000300800 */
[----:B-1----:R-:W4:Y:S04]  /*34540*/  LDL.LU R2, [R1+0x4d70] ;  /* 0x004d700001027983 */ /* 0x002f280000300800 */
[----:B---3--:R0:W-:Y:S04]  /*34550*/  STL [R1+0xa94], R14 ;  /* 0x000a940e01007387 */ /* 0x0081e80000100800 */
[----:B0-----:R-:W3:Y:S04]  /*34560*/  LDL.LU R14, [R1+0x4d6c] ;  /* 0x004d6c00010e7983 */ /* 0x001ee80000300800 */
[----:B------:R-:W2:Y:S04]  /*34570*/  LDL R4, [R1+0x1838] ;  /* 0x0018380001047983 */ /* 0x000ea80000100800 */
[----:B------:R-:W2:Y:S01]  /*34580*/  LDL R5, [R1+0x183c] ;  /* 0x00183c0001057983 */ /* 0x000ea20000100800 */
[----:B----4-:R-:W-:-:S02]  /*34590*/  PRMT R2, RZ, 0x7610, R2 ;  /* 0x00007610ff027816 */ /* 0x010fc40000000002 */
[----:B--2---:R-:W-:-:S04]  /*345a0*/  @!P3 LOP3.LUT R5, R5, R4, RZ, 0x3c, !PT ;  /* 0x000000040505b212 */ /* 0x004fc800078e3cff */
        /* <DEDUP_REMOVED lines=2876> */
[----:B------:R-:W3:Y:S04]  /*3f970*/  LDL R4, [R1+0xca0] ;  /* 0x000ca00001047983 */ /* 0x000ee80000100800 */
[----:B------:R-:W3:Y:S01]  /*3f980*/  LDL R5, [R1+0xca4] ;  /* 0x000ca40001057983 */ /* 0x000ee20000100800 */
[----:B--2---:R-:W-:-:S02]  /*3f990*/  PRMT R2, RZ, 0x7610, R2 ;  /* 0x00007610ff027816 */ /* 0x004fc40000000002 */
[----:B---3--:R-:W-:-:S04]  /*3f9a0*/  @!P2 LOP3.LUT R5, R5, R4, RZ, 0x3c, !PT ;  /* 0x000000040505a212 */ /* 0x008fc800078e3cff */
[----:B------:R-:W-:-:S04]  /*3f9b0*/  @!P2 LOP3.LUT R4, R5, R4, RZ, 0x3c, !PT ;  /* 0x000000040504a212 */ /* 0x000fc800078e3cff */
[----:B------:R-:W-:-:S05]  /*3f9c0*/  @!P2 LOP3.LUT R5, R5, R4, RZ, 0x3c, !PT ;  /* 0x000000040505a212 */ /* 0x000fca00078e3cff */
[----:B------:R-:W2:Y:S04]  /*3f9d0*/  @!P2 LDG.E.U16 R2, desc[UR8][R4.64] ;  /* 0x000000080402a981 */ /* 0x000ea8000c1e1500 */
[----:B--2---:R0:W-:Y:S04]  /*3f9e0*/  STL [R1+0x174], R2 ;  /* 0x0001740201007387 */ /* 0x0041e80000100800 */
[----:B0-----:R-:W2:Y:S04]  /*3f9f0*/  LDL.LU R2, [R1+0x4868] ;  /* 0x0048680001027983 */ /* 0x001ea80000300800 */
[----:B------:R-:W3:Y:S04]  /*3fa00*/  LDL R4, [R1+0xc98] ;  /* 0x000c980001047983 */ /* 0x000ee80000100800 */
[----:B------:R-:W3:Y:S02]  /*3fa10*/  LDL R5, [R1+0xc9c] ;  /* 0x000c9c0001057983 */ /* 0x000ee40000100800 */
[----:B---3--:R-:W-:-:S02]  /*3fa20*/  @!P3 LOP3.LUT R5, R5, R4, RZ, 0x3c, !PT ;  /* 0x000000040505b212 */ /* 0x008fc400078e3cff */
[----:B--2---:R-:W-:Y:S02]  /*3fa30*/  PRMT R2, RZ, 0x7610, R2 ;  /* 0x00007610ff027816 */ /* 0x004fe40000000002 */
        /* <DEDUP_REMOVED lines=429> */
[----:B------:R-:W3:Y:S01]  /*41510*/  LDL R5, [R1+0xaec] ;  /* 0x000aec0001057983 */ /* 0x000ee20000100800 */
[----:B------:R-:W-:-:S02]  /*41520*/  PRMT R0, RZ, 0x7610, R0 ;  /* 0x00007610ff007816 */ /* 0x000fc40000000000 */
[----:B---3--:R-:W-:-:S04]  /*41530*/  @!P3 LOP3.LUT R5, R5, R4, RZ, 0x3c, !PT ;  /* 0x000000040505b212 */ /* 0x008fc800078e3cff */
[----:B------:R-:W-:-:S04]  /*41540*/  @!P3 LOP3.LUT R4, R5, R4, RZ, 0x3c, !PT ;  /* 0x000000040504b212 */ /* 0x000fc800078e3cff */
[----:B------:R-:W-:-:S05]  /*41550*/  @!P3 LOP3.LUT R5, R5, R4, RZ, 0x3c, !PT ;  /* 0x000000040505b212 */ /* 0x000fca00078e3cff */
[----:B------:R0:W3:Y:S04]  /*41560*/  @!P3 LDG.E.U16 R0, desc[UR8][R4.64] ;  /* 0x000000080400b981 */ /* 0x0000e8000c1e1500 */
[----:B------:R-:W0:Y:S04]  /*41570*/  LDL R4, [R1+0xad0] ;  /* 0x000ad00001047983 */ /* 0x000e280000100800 */
[----:B------:R-:W0:Y:S01]  /*41580*/  LDL R5, [R1+0xad4] ;  /* 0x000ad40001057983 */ /* 0x000e220000100800 */
[----:B--2---:R-:W-:Y:S02]  /*41590*/  PRMT R2, RZ, 0x7610, R2 ;  /* 0x00007610ff027816 */ /* 0x004fe40000000002 */
[----:B0-----:R-:W-:-:S04]  /*415a0*/  @!P2 LOP3.LUT R5, R5, R4, RZ, 0x3c, !PT ;  /* 0x000000040505a212 */ /* 0x001fc800078e3cff */
[----:B------:R-:W-:-:S04]  /*415b0*/  @!P2 LOP3.LUT R4, R5, R4, RZ, 0x3c, !PT ;  /* 0x000000040504a212 */ /* 0x000fc800078e3cff */
[----:B------:R-:W-:-:S05]  /*415c0*/  @!P2 LOP3.LUT R5, R5, R4, RZ, 0x3c, !PT ;  /* 0x000000040505a212 */ /* 0x000fca00078e3cff */
[----:B------:R-:W2:Y:S04]  /*415d0*/  @!P2 LDG.E.U16 R2, desc[UR8][R4.64] ;  /* 0x000000080402a981 */ /* 0x000ea8000c1e1500 */
[----:B---3--:R-:W-:Y:S04]  /*415e0*/  STL [R1+0x466c], R0 ;  /* 0x00466c0001007387 */ /* 0x008fe80000100800 */
        /* <DEDUP_REMOVED lines=208> */
[----:B------:R-:W-:Y:S02]  /*422f0*/  PRMT R0, RZ, 0x7610, R0 ;  /* 0x00007610ff007816 */ /* 0x000fe40000000000 */
[----:B0-----:R-:W-:-:S04]  /*42300*/  @!P3 LOP3.LUT R5, R5, R4, RZ, 0x3c, !PT ;  /* 0x000000040505b212 */ /* 0x001fc800078e3cff */
[----:B------:R-:W-:-:S04]  /*42310*/  @!P3 LOP3.LUT R4, R5, R4, RZ, 0x3c, !PT ;  /* 0x000000040504b212 */ /* 0x000fc800078e3cff */
[----:B------:R-:W-:Y:S01]  /*42320*/  @!P3 LOP3.LUT R5, R5, R4, RZ, 0x3c, !PT ;  /* 0x000000040505b212 */ /* 0x000fe200078e3cff */
[----:B---3--:R0:W-:Y:S04]  /*42330*/  STL [R1+0x1c], R14 ;  /* 0x00001c0e01007387 */ /* 0x0081e80000100800 */
[----:B------:R1:W3:Y:S01]  /*42340*/  @!P3 LDG.E.U16 R0, desc[UR8][R4.64] ;  /* 0x000000080400b981 */ /* 0x0002e2000c1e1500 */
[----:B------:R-:W-:-:S03]  /*42350*/  PRMT R9, RZ, 0x7610, R9 ;  /* 0x00007610ff097816 */ /* 0x000fc60000000009 */
[----:B0-----:R-:W2:Y:S04]  /*42360*/  LDL R14, [R1+0x1cf4] ;  /* 0x001cf400010e7983 */ /* 0x001ea80000100800 */
[----:B------:R-:W1:Y:S04]  /*42370*/  LDL R4, [R1+0x1e28] ;  /* 0x001e280001047983 */ /* 0x000e680000100800 */
[----:B------:R-:W1:Y:S02]  /*42380*/  LDL R5, [R1+0x1e34] ;  /* 0x001e340001057983 */ /* 0x000e640000100800 */
[----:B-1----:R-:W-:-:S04]  /*42390*/  @!P2 LOP3.LUT R5, R5, R4, RZ, 0x3c, !PT ;  /* 0x000000040505a212 */ /* 0x002fc800078e3cff */
[----:B------:R-:W-:-:S04]  /*423a0*/  @!P2 LOP3.LUT R4, R5, R4, RZ, 0x3c, !PT ;  /* 0x000000040504a212 */ /* 0x000fc800078e3cff */
[----:B------:R-:W-:Y:S01]  /*423b0*/  @!P2 LOP3.LUT R5, R5, R4, RZ, 0x3c, !PT ;  /* 0x000000040505a212 */ /* 0x000fe200078e3cff */
[----:B---3--:R-:W-:Y:S04]  /*423c0*/  STL [R1+0x4720], R0 ;  /* 0x0047200001007387 */ /* 0x008fe80000100800 */
[----:B------:R0:W3:Y:S04]  /*423d0*/  @!P2 LDG.E.U16 R9, desc[UR8][R4.64] ;  /* 0x000000080409a981 */ /* 0x0000e8000c1e1500 */
[----:B------:R-:W0:Y:S04]  /*423e0*/  LDL R4, [R1+0x1e30] ;  /* 0x001e300001047983 */ /* 0x000e280000100800 */
[----:B------:R-:W0:Y:S01]  /*423f0*/  LDL R5, [R1+0x1e3c] ;  /* 0x001e3c0001057983 */ /* 0x000e220000100800 */
[----:B------:R-:W-:-:S02]  /*42400*/  PRMT R8, RZ, 0x7610, R8 ;  /* 0x00007610ff087816 */ /* 0x000fc40000000008 */
[----:B0-----:R-:W-:-:S04]  /*42410*/  @!P3 LOP3.LUT R5, R5, R4, RZ, 0x3c, !PT ;  /* 0x000000040505b212 */ /* 0x001fc800078e3cff */
[----:B------:R-:W-:-:S04]  /*42420*/  @!P3 LOP3.LUT R4, R5, R4, RZ, 0x3c, !PT ;  /* 0x000000040504b212 */ /* 0x000fc800078e3cff */
[----:B------:R-:W-:Y:S01]  /*42430*/  @!P3 LOP3.LUT R5, R5, R4, RZ, 0x3c, !PT ;  /* 0x000000040505b212 */ /* 0x000fe200078e3cff */
[----:B---3--:R-:W-:Y:S04]  /*42440*/  STL [R1+0x4724], R9 ;  /* 0x0047240901007387 */ /* 0x008fe80000100800 */
[----:B------:R0:W3:Y:S04]  /*42450*/  @!P3 LDG.E.U16 R8, desc[UR8][R4.64] ;  /* 0x000000080408b981 */ /* 0x0000e8000c1e1500 */
[----:B------:R-:W0:Y:S04]  /*42460*/  LDL R4, [R1+0x1ce0] ;  /* 0x001ce00001047983 */ /* 0x000e280000100800 */
[----:B------:R-:W0:Y:S01]  /*42470*/  LDL R5, [R1+0x1cec] ;  /* 0x001cec0001057983 */ /* 0x000e220000100800 */
[----:B--2---:R-:W-:-:S02]  /*42480*/  PRMT R2, RZ, 0x7610, R2 ;  /* 0x00007610ff027816 */ /* 0x004fc40000000002 */
[----:B0-----:R-:W-:-:S04]  /*42490*/  @!P3 LOP3.LUT R5, R5, R4, RZ, 0x3c, !PT ;  /* 0x000000040505b212 */ /* 0x001fc800078e3cff */
[----:B------:R-:W-:-:S04]  /*424a0*/  @!P3 LOP3.LUT R4, R5, R4, RZ, 0x3c, !PT ;  /* 0x000000040504b212 */ /* 0x000fc800078e3cff */
[----:B------:R-:W-:-:S05]  /*424b0*/  @!P3 LOP3.LUT R5, R5, R4, RZ, 0x3c, !PT ;  /* 0x000000040505b212 */ /* 0x000fca00078e3cff */
[----:B------:R-:W2:Y:S04]  /*424c0*/  @!P3 LDG.E.U16 R2, desc[UR8][R4.64] ;  /* 0x000000080402b981 */ /* 0x000ea8000c1e1500 */
[----:B---3--:R-:W-:Y:S04]  /*424d0*/  STL [R1+0x4728], R8 ;  /* 0x0047280801007387 */ /* 0x008fe80000100800 */
[----:B--2---:R0:W-:Y:S04]  /*424e0*/  STL [R1+0x58], R2 ;  /* 0x0000580201007387 */ /* 0x0041e80000100800 */
[----:B0-----:R-:W2:Y:S04]  /*424f0*/  LDL.LU R2, [R1+0x474c] ;  /* 0x00474c0001027983 */ /* 0x001ea80000300800 */
[----:B------:R-:W3:Y:S01]  /*42500*/  LDL R5, [R1+0x1ce8] ;  /* 0x001ce80001057983 */ /* 0x000ee20000100800 */
[----:B------:R-:W-:-:S03]  /*42510*/  @!P2 IMAD.MOV.U32 R4, RZ, RZ, R14 ;  /* 0x000000ffff04a224 */ /* 0x000fc600078e000e */
[----:B------:R-:W4:Y:S01]  /*42520*/  LDL R14, [R1+0x1d4c] ;  /* 0x001d4c00010e7983 */ /* 0x000f220000100800 */
[----:B--2---:R-:W-:-:S06]  /*42530*/  PRMT R2, RZ, 0x7610, R2 ;  /* 0x00007610ff027816 */ /* 0x004fcc0000000002 */
[----:B---3--:R-:W2:Y:S04]  /*42540*/  @!P2 LDG.E.U16 R2, desc[UR8][R4.64] ;  /* 0x000000080402a981 */ /* 0x008ea8000c1e1500 */
        /* <DEDUP_REMOVED lines=17> */
[----:B--2---:R-:W-:-:S03]  /*42660*/  PRMT R2, RZ, 0x7610, R2 ;  /* 0x00007610ff027816 */ /* 0x004fc60000000002 */
[----:B0-----:R-:W2:Y:S04]  /*42670*/  LDL R10, [R1+0x1dc4] ;  /* 0x001dc400010a7983 */ /* 0x001ea80000100800 */
[----:B------:R-:W1:Y:S04]  /*42680*/  LDL R4, [R1+0x1d00] ;  /* 0x001d000001047983 */ /* 0x000e680000100800 */
[----:B------:R-:W1:Y:S02]  /*42690*/  LDL R5, [R1+0x1d0c] ;  /* 0x001d0c0001057983 */ /* 0x000e640000100800 */
[----:B-1----:R-:W-:-:S04]  /*426a0*/  @!P3 LOP3.LUT R5, R5, R4, RZ, 0x3c, !PT ;  /* 0x000000040505b212 */ /* 0x002fc800078e3cff */
[----:B------:R-:W-:-:S04]  /*426b0*/  @!P3 LOP3.LUT R4, R5, R4, RZ, 0x3c, !PT ;  /* 0x000000040504b212 */ /* 0x000fc800078e3cff */
[----:B------:R-:W-:-:S05]  /*426c0*/  @!P3 LOP3.LUT R5, R5, R4, RZ, 0x3c, !PT ;  /* 0x000000040505b212 */ /* 0x000fca00078e3cff */
[----:B------:R-:W2:Y:S04]  /*426d0*/  @!P3 LDG.E.U16 R2, desc[UR8][R4.64] ;  /* 0x000000080402b981 */ /* 0x000ea8000c1e1500 */
[----:B---3--:R0:W-:Y:S04]  /*426e0*/  STL [R1+0x4c], R13 ;  /* 0x00004c0d01007387 */ /* 0x0081e80000100800 */
[----:B0-----:R-:W3:Y:S04]  /*426f0*/  LDL R13, [R1+0x1dcc] ;  /* 0x001dcc00010d7983 */ /* 0x001ee80000100800 */
[----:B--2---:R0:W-:Y:S04]  /*42700*/  STL [R1+0x48], R2 ;  /* 0x0000480201007387 */ /* 0x0041e80000100800 */
[----:B0-----:R-:W2:Y:S04]  /*42710*/  LDL.LU R2, [R1+0x4744] ;  /* 0x0047440001027983 */ /* 0x001ea80000300800 */
[----:B------:R-:W2:Y:S04]  /*42720*/  LDL R4, [R1+0x1d38] ;  /* 0x001d380001047983 */ /* 0x000ea80000100800 */
[----:B------:R-:W2:Y:S02]  /*42730*/  LDL R5, [R1+0x1d44] ;  /* 0x001d440001057983 */ /* 0x000ea40000100800 */
[----:B--2---:R-:W-:-:S02]  /*42740*/  @!P2 LOP3.LUT R5, R5, R4, RZ, 0x3c, !PT ;  /* 0x000000040505a212 */ /* 0x004fc400078e3cff */
[----:B------:R-:W-:Y:S02]  /*42750*/  PRMT R2, RZ, 0x7610, R2 ;  /* 0x00007610ff027816 */ /* 0x000fe40000000002 */
[----:B------:R-:W-:-:S04]  /*42760*/  @!P2 LOP3.LUT R4, R5, R4, RZ, 0x3c, !PT ;  /* 0x000000040504a212 */ /* 0x000fc800078e3cff */
[----:B------:R-:W-:-:S05]  /*42770*/  @!P2 LOP3.LUT R5, R5, R4, RZ, 0x3c, !PT ;  /* 0x000000040505a212 */ /* 0x000fca00078e3cff */
[----:B------:R-:W2:Y:S01]  /*42780*/  @!P2 LDG.E.U16 R2, desc[UR8][R4.64] ;  /* 0x000000080402a981 */ /* 0x000ea2000c1e1500 */
[----:B------:R-:W-:-:S03]  /*42790*/  PRMT R11, RZ, 0x7610, R11 ;  /* 0x00007610ff0b7816 */ /* 0x000fc6000000000b */
[----:B--2---:R0:W-:Y:S04]  /*427a0*/  STL [R1+0x34], R2 ;  /* 0x0000340201007387 */ /* 0x0041e80000100800 */
[----:B0-----:R-:W2:Y:S04]  /*427b0*/  LDL.LU R2, [R1+0x4740] ;  /* 0x0047400001027983 */ /* 0x001ea80000300800 */
[----:B------:R-:W2:Y:S01]  /*427c0*/  LDL R5, [R1+0x1d40] ;  /* 0x001d400001057983 */ /* 0x000ea20000100800 */
[----:B----4-:R-:W-:Y:S01]  /*427d0*/  @!P3 IMAD.MOV.U32 R4, RZ, RZ, R14 ;  /* 0x000000ffff04b224 */ /* 0x010fe200078e000e */
[----:B------:R-:W-:-:S02]  /*427e0*/  PRMT R28, RZ, 0x7610, R28 ;  /* 0x00007610ff1c7816 */ /* 0x000fc4000000001c */
[----:B------:R-:W4:Y:S04]  /*427f0*/  LDL R14, [R1+0x1e40] ;  /* 0x001e4000010e7983 */ /* 0x000f280000100800 */
[----:B--2---:R0:W2:Y:S04]  /*42800*/  @!P3 LDG.E.U16 R11, desc[UR8][R4.64] ;  /* 0x00000008040bb981 */ /* 0x0040a8000c1e1500 */
[----:B------:R-:W3:Y:S01]  /*42810*/  LDL R5, [R1+0x1db8] ;  /* 0x001db80001057983 */ /* 0x000ee20000100800 */
[----:B0-----:R-:W-:-:S03]  /*42820*/  @!P2 IMAD.MOV.U32 R4, RZ, RZ, R10 ;  /* 0x000000ffff04a224 */ /* 0x001fc600078e000a */
[----:B--2---:R0:W-:Y:S01]  /*42830*/  STL [R1+0x30], R11 ;  /* 0x0000300b01007387 */ /* 0x0041e20000100800 */
[----:B------:R-:W-:-:S03]  /*42840*/  PRMT R26, RZ, 0x7610, R26 ;  /* 0x00007610ff1a7816 */ /* 0x000fc6000000001a */
[----:B------:R-:W2:Y:S04]  /*42850*/  LDL R10, [R1+0x1d14] ;  /* 0x001d1400010a7983 */ /* 0x000ea80000100800 */
[----:B---3--:R1:W3:Y:S04]  /*42860*/  @!P2 LDG.E.U16 R28, desc[UR8][R4.64] ;  /* 0x00000008041ca981 */ /* 0x0082e8000c1e1500 */
[----:B0-----:R-:W2:Y:S04]  /*42870*/  LDL R11, [R1+0x1e4c] ;  /* 0x001e4c00010b7983 */ /* 0x001ea80000100800 */
[----:B------:R-:W2:Y:S01]  /*42880*/  LDL R5, [R1+0x1dc0] ;  /* 0x001dc00001057983 */ /* 0x000ea20000100800 */
[----:B-1----:R-:W-:-:S03]  /*42890*/  @!P3 IMAD.MOV.U32 R4, RZ, RZ, R13 ;  /* 0x000000ffff04b224 */ /* 0x002fc600078e000d */
[----:B---3--:R0:W-:Y:S01]  /*428a0*/  STL [R1+0x4700], R28 ;  /* 0x0047001c01007387 */ /* 0x0081e20000100800 */
[----:B------:R-:W-:-:S03]  /*428b0*/  PRMT R7, RZ, 0x7610, R7 ;  /* 0x00007610ff077816 */ /* 0x000fc60000000007 */
[----:B------:R-:W3:Y:S04]  /*428c0*/  LDL R13, [R1+0x1d1c] ;  /* 0x001d1c00010d7983 */ /* 0x000ee80000100800 */
[----:B--2---:R1:W2:Y:S04]  /*428d0*/  @!P3 LDG.E.U16 R26, desc[UR8][R4.64] ;  /* 0x00000008041ab981 */ /* 0x0042a8000c1e1500 */
[----:B0-----:R-:W2:Y:S04]  /*428e0*/  LDL R28, [R1+0x1d10] ;  /* 0x001d1000011c7983 */ /* 0x001ea80000100800 */
[----:B------:R-:W1:Y:S04]  /*428f0*/  LDL R4, [R1+0x1e38] ;  /* 0x001e380001047983 */ /* 0x000e680000100800 */
[----:B------:R-:W1:Y:S02]  /*42900*/  LDL R5, [R1+0x1e44] ;  /* 0x001e440001057983 */ /* 0x000e640000100800 */
[----:B-1----:R-:W-:-:S04]  /*42910*/  @!P2 LOP3.LUT R5, R5, R4, RZ, 0x3c, !PT ;  /* 0x000000040505a212 */ /* 0x002fc800078e3cff */
[----:B------:R-:W-:-:S04]  /*42920*/  @!P2 LOP3.LUT R4, R5, R4, RZ, 0x3c, !PT ;  /* 0x000000040504a212 */ /* 0x000fc800078e3cff */
[----:B------:R-:W-:Y:S01]  /*42930*/  @!P2 LOP3.LUT R5, R5, R4, RZ, 0x3c, !PT ;  /* 0x000000040505a212 */ /* 0x000fe200078e3cff */
[----:B--2---:R0:W-:Y:S04]  /*42940*/  STL [R1+0x4704], R26 ;  /* 0x0047041a01007387 */ /* 0x0041e80000100800 */
[----:B------:R1:W2:Y:S04]  /*42950*/  @!P2 LDG.E.U16 R7, desc[UR8][R4.64] ;  /* 0x000000080407a981 */ /* 0x0002a8000c1e1500 */
[----:B0-----:R-:W3:Y:S01]  /*42960*/  LDL R26, [R1+0x1d08] ;  /* 0x001d0800011a7983 */ /* 0x001ee20000100800 */
[----:B------:R-:W-:Y:S01]  /*42970*/  PRMT R6, RZ, 0x7610, R6 ;  /* 0x00007610ff067816 */ /* 0x000fe20000000006 */
[----:B-1----:R-:W-:-:S02]  /*42980*/  @!P3 IMAD.MOV.U32 R4, RZ, RZ, R11 ;  /* 0x000000ffff04b224 */ /* 0x002fc400078e000b */
[----:B----4-:R-:W-:-:S05]  /*42990*/  @!P3 IMAD.MOV.U32 R5, RZ, RZ, R14 ;  /* 0x000000ffff05b224 */ /* 0x010fca00078e000e */
[----:B------:R0:W4:Y:S02]  /*429a0*/  @!P3 LDG.E.U16 R6, desc[UR8][R4.64] ;  /* 0x000000080406b981 */ /* 0x000124000c1e1500 */
[----:B0-----:R-:W-:Y:S02]  /*429b0*/  @!P2 IMAD.MOV.U32 R4, RZ, RZ, R10 ;  /* 0x000000ffff04a224 */ /* 0x001fe400078e000a */
[----:B--2---:R0:W-:Y:S04]  /*429c0*/  STL [R1+0x4708], R7 ;  /* 0x0047080701007387 */ /* 0x0041e80000100800 */
[----:B------:R-:W2:Y:S04]  /*429d0*/  LDL R14, [R1+0x1d50] ;  /* 0x001d5000010e7983 */ /* 0x000ea80000100800 */
[----:B------:R-:W2:Y:S01]  /*429e0*/  LDL R11, [R1+0x1d5c] ;  /* 0x001d5c00010b7983 */ /* 0x000ea20000100800 */
[----:B---3--:R-:W-:Y:S01]  /*429f0*/  @!P2 IMAD.MOV.U32 R5, RZ, RZ, R26 ;  /* 0x000000ffff05a224 */ /* 0x008fe200078e001a */
[----:B0-----:R-:W-:-:S06]  /*42a00*/  PRMT R7, RZ, 0x7610, R7 ;  /* 0x00007610ff077816 */ /* 0x001fcc0000000007 */
[----:B------:R0:W3:Y:S04]  /*42a10*/  @!P2 LDG.E.U16 R7, desc[UR8][R4.64] ;  /* 0x000000080407a981 */ /* 0x0000e8000c1e1500 */
[----:B----4-:R1:W-:Y:S04]  /*42a20*/  STL [R1+0x470c], R6 ;  /* 0x00470c0601007387 */ /* 0x0103e80000100800 */
[----:B------:R-:W4:Y:S01]  /*42a30*/  LDL R10, [R1+0x1d58] ;  /* 0x001d5800010a7983 */ /* 0x000f220000100800 */
[----:B0-----:R-:W-:Y:S01]  /*42a40*/  @!P3 IMAD.MOV.U32 R4, RZ, RZ, R13 ;  /* 0x000000ffff04b224 */ /* 0x001fe200078e000d */
[----:B-1----:R-:W-:Y:S01]  /*42a50*/  PRMT R6, RZ, 0x7610, R6 ;  /* 0x00007610ff067816 */ /* 0x002fe20000000006 */
[----:B------:R-:W-:-:S05]  /*42a60*/  @!P3 IMAD.MOV.U32 R5, RZ, RZ, R28 ;  /* 0x000000ffff05b224 */ /* 0x000fca00078e001c */
[----:B------:R0:W2:Y:S04]  /*42a70*/  @!P3 LDG.E.U16 R6, desc[UR8][R4.64] ;  /* 0x000000080406b981 */ /* 0x0000a8000c1e1500 */
[----:B---3--:R1:W-:Y:S04]  /*42a80*/  STL [R1+0x3c], R7 ;  /* 0x00003c0701007387 */ /* 0x0083e80000100800 */
[----:B------:R-:W0:Y:S04]  /*42a90*/  LDL R4, [R1+0x1d48] ;  /* 0x001d480001047983 */ /* 0x000e280000100800 */
[----:B------:R-:W0:Y:S01]  /*42aa0*/  LDL R5, [R1+0x1d54] ;  /* 0x001d540001057983 */ /* 0x000e220000100800 */
[----:B------:R-:W-:-:S03]  /*42ab0*/  PRMT R2, RZ, 0x7610, R2 ;  /* 0x00007610ff027816 */ /* 0x000fc60000000002 */
[----:B------:R-:W3:Y:S04]  /*42ac0*/  LDL R28, [R1+0x1d60] ;  /* 0x001d6000011c7983 */ /* 0x000ee80000100800 */
[----:B------:R-:W2:Y:S04]  /*42ad0*/  LDL R26, [R1+0x1d6c] ;  /* 0x001d6c00011a7983 */ /* 0x000ea80000100800 */
[----:B------:R-:W2:Y:S04]  /*42ae0*/  LDL R13, [R1+0x1dc8] ;  /* 0x001dc800010d7983 */ /* 0x000ea80000100800 */
[----:B-1----:R-:W2:Y:S01]  /*42af0*/  LDL R7, [R1+0x1d64] ;  /* 0x001d640001077983 */ /* 0x002ea20000100800 */
[----:B0-----:R-:W-:-:S04]  /*42b00*/  @!P2 LOP3.LUT R5, R5, R4, RZ, 0x3c, !PT ;  /* 0x000000040505a212 */ /* 0x001fc800078e3cff */
[----:B------:R-:W-:-:S04]  /*42b10*/  @!P2 LOP3.LUT R4, R5, R4, RZ, 0x3c, !PT ;  /* 0x000000040504a212 */ /* 0x000fc800078e3cff */
[----:B------:R-:W-:-:S05]  /*42b20*/  @!P2 LOP3.LUT R5, R5, R4, RZ, 0x3c, !PT ;  /* 0x000000040505a212 */ /* 0x000fca00078e3cff */
[----:B------:R-:W3:Y:S04]  /*42b30*/  @!P2 LDG.E.U16 R2, desc[UR8][R4.64] ;  /* 0x000000080402a981 */ /* 0x000ee8000c1e1500 */
[----:B--2---:R0:W-:Y:S04]  /*42b40*/  STL [R1+0x38], R6 ;  /* 0x0000380601007387 */ /* 0x0041e80000100800 */
[----:B0-----:R-:W2:Y:S04]  /*42b50*/  LDL R6, [R1+0x1dd4] ;  /* 0x001dd40001067983 */ /* 0x001ea80000100800 */
[----:B---3--:R0:W-:Y:S04]  /*42b60*/  STL [R1+0x2c], R2 ;  /* 0x00002c0201007387 */ /* 0x0081e80000100800 */
[----:B0-----:R-:W3:Y:S01]  /*42b70*/  LDL.LU R2, [R1+0x473c] ;  /* 0x00473c0001027983 */ /* 0x001ee20000300800 */
[----:B------:R-:W-:-:S02]  /*42b80*/  @!P3 IMAD.MOV.U32 R4, RZ, RZ, R11 ;  /* 0x000000ffff04b224 */ /* 0x000fc400078e000b */
[----:B------:R-:W-:Y:S01]  /*42b90*/  @!P3 IMAD.MOV.U32 R5, RZ, RZ, R14 ;  /* 0x000000ffff05b224 */ /* 0x000fe200078e000e */
[----:B------:R-:W2:Y:S04]  /*42ba0*/  LDL R11, [R1+0x1ddc] ;  /* 0x001ddc00010b7983 */ /* 0x000ea80000100800 */
[----:B------:R-:W2:Y:S01]  /*42bb0*/  LDL R14, [R1+0x1dd0] ;  /* 0x001dd000010e7983 */ /* 0x000ea20000100800 */
[----:B---3--:R-:W-:-:S06]  /*42bc0*/  PRMT R2, RZ, 0x7610, R2 ;  /* 0x00007610ff027816 */ /* 0x008fcc0000000002 */
[----:B------:R-:W3:Y:S04]  /*42bd0*/  @!P3 LDG.E.U16 R2, desc[UR8][R4.64] ;  /* 0x000000080402b981 */ /* 0x000ee8000c1e1500 */
[----:B---3--:R0:W-:Y:S04]  /*42be0*/  STL [R1+0x28], R2 ;  /* 0x0000280201007387 */ /* 0x0081e80000100800 */
[----:B0-----:R-:W3:Y:S01]  /*42bf0*/  LDL.LU R2, [R1+0x4738] ;  /* 0x0047380001027983 */ /* 0x001ee20000300800 */
[----:B------:R-:W-:Y:S02]  /*42c00*/  @!P2 IMAD.MOV.U32 R4, RZ, RZ, R7 ;  /* 0x000000ffff04a224 */ /* 0x000fe400078e0007 */
[----:B----4-:R-:W-:Y:S01]  /*42c10*/  @!P2 IMAD.MOV.U32 R5, RZ, RZ, R10 ;  /* 0x000000ffff05a224 */ /* 0x010fe200078e000a */
[----:B------:R-:W4:Y:S04]  /*42c20*/  LDL R7, [R1+0x1e54] ;  /* 0x001e540001077983 */ /* 0x000f280000100800 */
[----:B------:R-:W2:Y:S01]  /*42c30*/  LDL R10, [R1+0x1e48] ;  /* 0x001e4800010a7983 */ /* 0x000ea20000100800 */
[----:B------:R-:W-:-:S02]  /*42c40*/  PRMT R15, RZ, 0x7610, R15 ;  /* 0x00007610ff0f7816 */ /* 0x000fc4000000000f */
[----:B------:R-:W-:Y:S02]  /*42c50*/  PRMT R24, RZ, 0x7610, R24 ;  /* 0x00007610ff187816 */ /* 0x000fe40000000018 */
[----:B---3--:R-:W-:-:S06]  /*42c60*/  PRMT R2, RZ, 0x7610, R2 ;  /* 0x00007610ff027816 */ /* 0x008fcc0000000002 */
[----:B------:R0:W3:Y:S02]  /*42c70*/  @!P2 LDG.E.U16 R2, desc[UR8][R4.64] ;  /* 0x000000080402a981 */ /* 0x0000e4000c1e1500 */
[----:B0-----:R-:W-:Y:S02]  /*42c80*/  @!P3 IMAD.MOV.U32 R4, RZ, RZ, R26 ;  /* 0x000000ffff04b224 */ /* 0x001fe400078e001a */
[----:B------:R-:W-:-:S05]  /*42c90*/  @!P3 IMAD.MOV.U32 R5, RZ, RZ, R28 ;  /* 0x000000ffff05b224 */ /* 0x000fca00078e001c */
[----:B------:R2:W3:Y:S01]  /*42ca0*/  @!P3 LDG.E.U16 R15, desc[UR8][R4.64] ;  /* 0x00000008040fb981 */ /* 0x0004e2000c1e1500 */
[----:B------:R-:W-:Y:S01]  /*42cb0*/  PRMT R22, RZ, 0x7610, R22 ;  /* 0x00007610ff167816 */ /* 0x000fe20000000016 */
[----:B--2---:R-:W-:Y:S01]  /*42cc0*/  @!P2 IMAD.MOV.U32 R4, RZ, RZ, R6 ;  /* 0x000000ffff04a224 */ /* 0x004fe200078e0006 */
[----:B------:R-:W-:-:S05]  /*42cd0*/  @!P2 MOV R5, R13 ;  /* 0x0000000d0005a202 */ /* 0x000fca0000000f00 */
[----:B------:R0:W2:Y:S02]  /*42ce0*/  @!P2 LDG.E.U16 R24, desc[UR8][R4.64] ;  /* 0x000000080418a981 */ /* 0x0000a4000c1e1500 */
[----:B0-----:R-:W-:Y:S02]  /*42cf0*/  @!P3 IMAD.MOV.U32 R4, RZ, RZ, R11 ;  /* 0x000000ffff04b224 */ /* 0x001fe400078e000b */
[----:B------:R-:W-:Y:S02]  /*42d00*/  @!P3 IMAD.MOV.U32 R5, RZ, RZ, R14 ;  /* 0x000000ffff05b224 */ /* 0x000fe400078e000e */
[----:B------:R-:W-:Y:S02]  /*42d10*/  @!P2 IMAD.MOV.U32 R11, RZ, RZ, R10 ;  /* 0x000000ffff0ba224 */ /* 0x000fe400078e000a */
[----:B----4-:R-:W-:Y:S01]  /*42d20*/  @!P2 IMAD.MOV.U32 R10, RZ, RZ, R7 ;  /* 0x000000ffff0aa224 */ /* 0x010fe200078e0007 */
[----:B------:R0:W4:Y:S02]  /*42d30*/  @!P3 LDG.E.U16 R22, desc[UR8][R4.64] ;  /* 0x000000080416b981 */ /* 0x000124000c1e1500 */
[----:B0-----:R-:W-:-:S06]  /*42d40*/  PRMT R5, RZ, 0x7610, R5 ;  /* 0x00007610ff057816 */ /* 0x001fcc0000000005 */
[----:B------:R-:W4:Y:S04]  /*42d50*/  @!P2 LDG.E.U16 R5, desc[UR8][R10.64] ;  /* 0x000000080a05a981 */ /* 0x000f28000c1e1500 */
[----:B---3--:R0:W-:Y:S04]  /*42d60*/  STL [R1+0x24], R2 ;  /* 0x0000240201007387 */ /* 0x0081e80000100800 */
[----:B0-----:R-:W3:Y:S04]  /*42d70*/  LDL.LU R2, [R1+0x4734] ;  /* 0x0047340001027983 */ /* 0x001ee80000300800 */
[----:B------:R-:W3:Y:S04]  /*42d80*/  LDL R13, [R1+0x1e50] ;  /* 0x001e5000010d7983 */ /* 0x000ee80000100800 */
[----:B------:R-:W3:Y:S01]  /*42d90*/  LDL R6, [R1+0x1e5c] ;  /* 0x001e5c0001067983 */ /* 0x000ee20000100800 */
[----:B------:R-:W-:-:S03]  /*42da0*/  PRMT R4, RZ, 0x7610, R4 ;  /* 0x00007610ff047816 */ /* 0x000fc60000000004 */
[----:B--2---:R0:W-:Y:S04]  /*42db0*/  STL [R1+0x46e0], R24 ;  /* 0x0046e01801007387 */ /* 0x0041e80000100800 */
[----:B------:R-:W2:Y:S04]  /*42dc0*/  LDL R28, [R1+0x1d74] ;  /* 0x001d7400011c7983 */ /* 0x000ea80000100800 */
[----:B----4-:R-:W-:Y:S04]  /*42dd0*/  STL [R1+0x46e4], R22 ;  /* 0x0046e41601007387 */ /* 0x010fe80000100800 */
[----:B------:R-:W4:Y:S04]  /*42de0*/  LDL R26, [R1+0x1d70] ;  /* 0x001d7000011a7983 */ /* 0x000f280000100800 */
[----:B0-----:R-:W4:Y:S04]  /*42df0*/  LDL R24, [R1+0x1d7c] ;  /* 0x001d7c0001187983 */ /* 0x001f280000100800 */
[----:B------:R0:W-:Y:S04]  /*42e00*/  STL [R1+0x20], R15 ;  /* 0x0000200f01007387 */ /* 0x0001e80000100800 */
[----:B------:R-:W4:Y:S04]  /*42e10*/  LDL R7, [R1+0x1d84] ;  /* 0x001d840001077983 */ /* 0x000f280000100800 */
[----:B0-----:R-:W4:Y:S04]  /*42e20*/  LDL R15, [R1+0x1d78] ;  /* 0x001d7800010f7983 */ /* 0x001f280000100800 */
[----:B------:R0:W-:Y:S01]  /*42e30*/  STL [R1+0x46e8], R5 ;  /* 0x0046e80501007387 */ /* 0x0001e20000100800 */
[----:B---3--:R-:W-:-:S02]  /*42e40*/  @!P3 IMAD.MOV.U32 R11, RZ, RZ, R13 ;  /* 0x000000ffff0bb224 */ /* 0x008fc400078e000d */
[----:B------:R-:W-:Y:S01]  /*42e50*/  @!P3 IMAD.MOV.U32 R10, RZ, RZ, R6 ;  /* 0x000000ffff0ab224 */ /* 0x000fe200078e0006 */
[----:B------:R-:W-:Y:S02]  /*42e60*/  PRMT R8, RZ, 0x7610, R8 ;  /* 0x00007610ff087816 */ /* 0x000fe40000000008 */
[----:B------:R-:W-:Y:S02]  /*42e70*/  PRMT R22, RZ, 0x7610, R22 ;  /* 0x00007610ff167816 */ /* 0x000fe40000000016 */
[----:B------:R-:W-:Y:S01]  /*42e80*/  PRMT R0, RZ, 0x7610, R0 ;  /* 0x00007610ff007816 */ /* 0x000fe20000000000 */
[----:B------:R-:W3:Y:S04]  /*42e90*/  LDL R14, [R1+0x1d80] ;  /* 0x001d8000010e7983 */ /* 0x000ee80000100800 */
[----:B------:R2:W3:Y:S04]  /*42ea0*/  @!P3 LDG.E.U16 R4, desc[UR8][R10.64] ;  /* 0x000000080a04b981 */ /* 0x0004e8000c1e1500 */
[----:B------:R-:W3:Y:S04]  /*42eb0*/  LDL R13, [R1+0x1d8c] ;  /* 0x001d8c00010d7983 */ /* 0x000ee80000100800 */
[----:B------:R-:W3:Y:S04]  /*42ec0*/  LDL R6, [R1+0x1d88] ;  /* 0x001d880001067983 */ /* 0x000ee80000100800 */
[----:B0-----:R-:W3:Y:S04]  /*42ed0*/  LDL R5, [R1+0x1d94] ;  /* 0x001d940001057983 */ /* 0x001ee80000100800 */
[----:B------:R-:W3:Y:S01]  /*42ee0*/  LDL R11, [R1+0x1d68] ;  /* 0x001d6800010b7983 */ /* 0x000ee20000100800 */
[----:B--2---:R-:W-:-:S05]  /*42ef0*/  @!P2 IMAD.MOV.U32 R10, RZ, RZ, R28 ;  /* 0x000000ffff0aa224 */ /* 0x004fca00078e001c */
[----:B---3--:R4:W2:Y:S02]  /*42f00*/  @!P2 LDG.E.U16 R8, desc[UR8][R10.64] ;  /* 0x000000080a08a981 */ /* 0x0088a4000c1e1500 */
[----:B----4-:R-:W-:Y:S02]  /*42f10*/  @!P3 IMAD.MOV.U32 R10, RZ, RZ, R24 ;  /* 0x000000ffff0ab224 */ /* 0x010fe400078e0018 */
[----:B------:R-:W-:-:S05]  /*42f20*/  @!P3 IMAD.MOV.U32 R11, RZ, RZ, R26 ;  /* 0x000000ffff0bb224 */ /* 0x000fca00078e001a */
[----:B------:R0:W3:Y:S02]  /*42f30*/  @!P3 LDG.E.U16 R22, desc[UR8][R10.64] ;  /* 0x000000080a16b981 */ /* 0x0000e4000c1e1500 */
[----:B0-----:R-:W-:Y:S02]  /*42f40*/  @!P2 IMAD.MOV.U32 R10, RZ, RZ, R7 ;  /* 0x000000ffff0aa224 */ /* 0x001fe400078e0007 */
[----:B------:R-:W-:-:S05]  /*42f50*/  @!P2 IMAD.MOV.U32 R11, RZ, RZ, R15 ;  /* 0x000000ffff0ba224 */ /* 0x000fca00078e000f */
[----:B------:R0:W4:Y:S04]  /*42f60*/  @!P2 LDG.E.U16 R0, desc[UR8][R10.64] ;  /* 0x000000080a00a981 */ /* 0x000128000c1e1500 */
[----:B------:R1:W-:Y:S01]  /*42f70*/  STL [R1+0x46ec], R4 ;  /* 0x0046ec0401007387 */ /* 0x0003e20000100800 */
[----:B------:R-:W-:Y:S02]  /*42f80*/  PRMT R12, RZ, 0x7610, R12 ;  /* 0x00007610ff0c7816 */ /* 0x000fe4000000000c */
[----:B------:R-:W-:Y:S01]  /*42f90*/  PRMT R9, RZ, 0x7610, R9 ;  /* 0x00007610ff097816 */ /* 0x000fe20000000009 */
[----:B0-----:R-:W-:Y:S02]  /*42fa0*/  @!P3 IMAD.MOV.U32 R10, RZ, RZ, R13 ;  /* 0x000000ffff0ab224 */ /* 0x001fe400078e000d */
[----:B------:R-:W-:-:S05]  /*42fb0*/  @!P3 IMAD.MOV.U32 R11, RZ, RZ, R14 ;  /* 0x000000ffff0bb224 */ /* 0x000fca00078e000e */
[----:B------:R0:W3:Y:S02]  /*42fc0*/  @!P3 LDG.E.U16 R12, desc[UR8][R10.64] ;  /* 0x000000080a0cb981 */ /* 0x0000e4000c1e1500 */
[----:B0-----:R-:W-:Y:S02]  /*42fd0*/  @!P2 IMAD.MOV.U32 R10, RZ, RZ, R5 ;  /* 0x000000ffff0aa224 */ /* 0x001fe400078e0005 */
[----:B------:R-:W-:-:S05]  /*42fe0*/  @!P2 IMAD.MOV.U32 R11, RZ, RZ, R6 ;  /* 0x000000ffff0ba224 */ /* 0x000fca00078e0006 */
[----:B------:R-:W3:Y:S04]  /*42ff0*/  @!P2 LDG.E.U16 R9, desc[UR8][R10.64] ;  /* 0x000000080a09a981 */ /* 0x000ee8000c1e1500 */
[----:B--2---:R0:W-:Y:S04]  /*43000*/  STL [R1+0x14], R8 ;  /* 0x0000140801007387 */ /* 0x0041e80000100800 */
[----:B-1----:R-:W2:Y:S04]  /*43010*/  LDL R4, [R1+0x1d9c] ;  /* 0x001d9c0001047983 */ /* 0x002ea80000100800 */
[----:B------:R-:W2:Y:S04]  /*43020*/  LDL R7, [R1+0x1dd8] ;  /* 0x001dd80001077983 */ /* 0x000ea80000100800 */
[----:B0-----:R-:W2:Y:S04]  /*43030*/  LDL R8, [R1+0x1d90] ;  /* 0x001d900001087983 */ /* 0x001ea80000100800 */
[----:B----4-:R0:W-:Y:S01]  /*43040*/  STL [R1+0xc], R0 ;  /* 0x00000c0001007387 */ /* 0x0101e20000100800 */
[----:B------:R-:W-:-:S02]  /*43050*/  PRMT R2, RZ, 0x7610, R2 ;  /* 0x00007610ff027816 */ /* 0x000fc40000000002 */
[----:B------:R-:W-:Y:S01]  /*43060*/  PRMT R20, RZ, 0x7610, R20 ;  /* 0x00007610ff147816 */ /* 0x000fe20000000014 */
[----:B------:R-:W4:Y:S04]  /*43070*/  LDL R6, [R1+0x1de0] ;  /* 0x001de00001067983 */ /* 0x000f280000100800 */
[----:B------:R-:W4:Y:S04]  /*43080*/  LDL R5, [R1+0x1dec] ;  /* 0x001dec0001057983 */ /* 0x000f280000100800 */
[----:B0-----:R-:W4:Y:S04]  /*43090*/  LDL R0, [R1+0x1de4] ;  /* 0x001de40001007983 */ /* 0x001f280000100800 */
[----:B---3--:R0:W-:Y:S04]  /*430a0*/  STL [R1+0x8], R12 ;  /* 0x0000080c01007387 */ /* 0x0081e80000100800 */
[----:B0-----:R-:W3:Y:S04]  /*430b0*/  LDL R12, [R1+0x1de8] ;  /* 0x001de800010c7983 */ /* 0x001ee80000100800 */
[----:B------:R0:W-:Y:S04]  /*430c0*/  STL [R1+0x4], R9 ;  /* 0x0000040901007387 */ /* 0x0001e80000100800 */
[----:B0-----:R-:W3:Y:S01]  /*430d0*/  LDL R9, [R1+0x1df4] ;  /* 0x001df40001097983 */ /* 0x001ee20000100800 */
[----:B--2---:R-:W-:-:S03]  /*430e0*/  @!P3 IMAD.MOV.U32 R10, RZ, RZ, R4 ;  /* 0x000000ffff0ab224 */ /* 0x004fc600078e0004 */
[----:B------:R-:W2:Y:S01]  /*430f0*/  LDL R4, [R1+0x1e64] ;  /* 0x001e640001047983 */ /* 0x000ea20000100800 */
[----:B------:R-:W-:-:S03]  /*43100*/  @!P3 IMAD.MOV.U32 R11, RZ, RZ, R8 ;  /* 0x000000ffff0bb224 */ /* 0x000fc600078e0008 */
[----:B------:R-:W2:Y:S04]  /*43110*/  LDL R8, [R1+0x1e58] ;  /* 0x001e580001087983 */ /* 0x000ea80000100800 */
[----:B------:R0:W2:Y:S02]  /*43120*/  @!P3 LDG.E.U16 R2, desc[UR8][R10.64] ;  /* 0x000000080a02b981 */ /* 0x0000a4000c1e1500 */
[----:B0-----:R-:W-:Y:S02]  /*43130*/  @!P2 IMAD.MOV.U32 R11, RZ, RZ, R7 ;  /* 0x000000ffff0ba224 */ /* 0x001fe400078e0007 */
[----:B----4-:R-:W-:-:S05]  /*43140*/  @!P2 IMAD.MOV.U32 R10, RZ, RZ, R0 ;  /* 0x000000ffff0aa224 */ /* 0x010fca00078e0000 */
[----:B------:R0:W4:Y:S01]  /*43150*/  @!P2 LDG.E.U16 R20, desc[UR8][R10.64] ;  /* 0x000000080a14a981 */ /* 0x000122000c1e1500 */
[----:B------:R-:W-:Y:S01]  /*43160*/  PRMT R18, RZ, 0x7610, R18 ;  /* 0x00007610ff127816 */ /* 0x000fe20000000012 */
[----:B0-----:R-:W-:Y:S02]  /*43170*/  @!P3 IMAD.MOV.U32 R10, RZ, RZ, R5 ;  /* 0x000000ffff0ab224 */ /* 0x001fe400078e0005 */
[----:B------:R-:W-:Y:S01]  /*43180*/  @!P3 IMAD.MOV.U32 R11, RZ, RZ, R6 ;  /* 0x000000ffff0bb224 */ /* 0x000fe200078e0006 */
[----:B------:R-:W-:-:S04]  /*43190*/  PRMT R16, RZ, 0x7610, R16 ;  /* 0x00007610ff107816 */ /* 0x000fc80000000010 */
[----:B------:R3:W4:Y:S02]  /*431a0*/  @!P3 LDG.E.U16 R18, desc[UR8][R10.64] ;  /* 0x000000080a12b981 */ /* 0x000724000c1e1500 */
[----:B---3--:R-:W-:Y:S02]  /*431b0*/  @!P2 IMAD.MOV.U32 R11, RZ, RZ, R12 ;  /* 0x000000ffff0ba224 */ /* 0x008fe400078e000c */
[----:B------:R-:W-:-:S05]  /*431c0*/  @!P2 IMAD.MOV.U32 R10, RZ, RZ, R9 ;  /* 0x000000ffff0aa224 */ /* 0x000fca00078e0009 */
[----:B------:R0:W3:Y:S04]  /*431d0*/  @!P2 LDG.E.U16 R16, desc[UR8][R10.64] ;  /* 0x000000080a10a981 */ /* 0x0000e8000c1e1500 */
[----:B--2---:R1:W-:Y:S04]  /*431e0*/  STL [R1+0x4670], R2 ;  /* 0x0046700201007387 */ /* 0x0043e80000100800 */
[----:B------:R-:W2:Y:S04]  /*431f0*/  LDL R7, [R1+0x1e60] ;  /* 0x001e600001077983 */ /* 0x000ea80000100800 */
[----:B------:R-:W2:Y:S04]  /*43200*/  LDL R0, [R1+0x1e6c] ;  /* 0x001e6c0001007983 */ /* 0x000ea80000100800 */
[----:B----4-:R-:W-:Y:S04]  /*43210*/  STL [R1+0x46c0], R20 ;  /* 0x0046c01401007387 */ /* 0x010fe80000100800 */
[----:B------:R-:W-:Y:S04]  /*43220*/  STL [R1+0x10], R22 ;  /* 0x0000101601007387 */ /* 0x000fe80000100800 */
[----:B------:R-:W4:Y:S04]  /*43230*/  LDL R6, [R1+0x1df0] ;  /* 0x001df00001067983 */ /* 0x000f280000100800 */
[----:B------:R-:W4:Y:S01]  /*43240*/  LDL R5, [R1+0x1dfc] ;  /* 0x001dfc0001057983 */ /* 0x000f220000100800 */
[----:B0-----:R-:W-:Y:S01]  /*43250*/  PRMT R10, RZ, 0x7610, R10 ;  /* 0x00007610ff0a7816 */ /* 0x001fe2000000000a */
[----:B------:R-:W-:-:S02]  /*43260*/  @!P2 IMAD.MOV.U32 R12, RZ, RZ, R4 ;  /* 0x000000ffff0ca224 */ /* 0x000fc400078e0004 */
[----:B------:R-:W-:Y:S01]  /*43270*/  @!P2 IMAD.MOV.U32 R13, RZ, RZ, R8 ;  /* 0x000000ffff0da224 */ /* 0x000fe200078e0008 */
[----:B------:R-:W-:-:S04]  /*43280*/  PRMT R11, RZ, 0x7610, R11 ;  /* 0x00007610ff0b7816 */ /* 0x000fc8000000000b */
[----:B------:R2:W4:Y:S04]  /*43290*/  @!P2 LDG.E.U16 R10, desc[UR8][R12.64] ;  /* 0x000000080c0aa981 */ /* 0x000528000c1e1500 */
[----:B------:R-:W-:Y:S04]  /*432a0*/  STL [R1+0x46c4], R18 ;  /* 0x0046c41201007387 */ /* 0x000fe80000100800 */
[----:B---3--:R0:W-:Y:S04]  /*432b0*/  STL [R1+0x46a0], R16 ;  /* 0x0046a01001007387 */ /* 0x0081e80000100800 */
[----:B------:R-:W3:Y:S04]  /*432c0*/  LDL R4, [R1+0x1df8] ;  /* 0x001df80001047983 */ /* 0x000ee80000100800 */
[----:B-1----:R-:W3:Y:S01]  /*432d0*/  LDL R2, [R1+0x1e04] ;  /* 0x001e040001027983 */ /* 0x002ee20000100800 */
[----:B--2---:R-:W-:-:S02]  /*432e0*/  @!P3 IMAD.MOV.U32 R13, RZ, RZ, R7 ;  /* 0x000000ffff0db224 */ /* 0x004fc400078e0007 */
[----:B------:R-:W-:-:S05]  /*432f0*/  @!P3 IMAD.MOV.U32 R12, RZ, RZ, R0 ;  /* 0x000000ffff0cb224 */ /* 0x000fca00078e0000 */
[----:B------:R1:W2:Y:S02]  /*43300*/  @!P3 LDG.E.U16 R11, desc[UR8][R12.64] ;  /* 0x000000080c0bb981 */ /* 0x0002a4000c1e1500 */
[----:B-1----:R-:W-:Y:S01]  /*43310*/  PRMT R12, RZ, 0x7610, R12 ;  /* 0x00007610ff0c7816 */ /* 0x002fe2000000000c */
[----:B----4-:R-:W-:Y:S02]  /*43320*/  @!P3 IMAD.MOV.U32 R15, RZ, RZ, R6 ;  /* 0x000000ffff0fb224 */ /* 0x010fe400078e0006 */
[----:B------:R-:W-:-:S05]  /*43330*/  @!P3 IMAD.MOV.U32 R14, RZ, RZ, R5 ;  /* 0x000000ffff0eb224 */ /* 0x000fca00078e0005 */
[----:B------:R3:W4:Y:S04]  /*43340*/  @!P3 LDG.E.U16 R12, desc[UR8][R14.64] ;  /* 0x000000080e0cb981 */ /* 0x000728000c1e1500 */
[----:B------:R1:W-:Y:S04]  /*43350*/  STL [R1+0x46c8], R10 ;  /* 0x0046c80a01007387 */ /* 0x0003e80000100800 */
[----:B0-----:R-:W4:Y:S04]  /*43360*/  LDL R16, [R1+0x1e00] ;  /* 0x001e000001107983 */ /* 0x001f280000100800 */
[----:B------:R-:W4:Y:S01]  /*43370*/  LDL R0, [R1+0x1e0c] ;  /* 0x001e0c0001007983 */ /* 0x000f220000100800 */
[----:B------:R-:W-:Y:S01]  /*43380*/  PRMT R13, RZ, 0x7610, R13 ;  /* 0x00007610ff0d7816 */ /* 0x000fe2000000000d */
[----:B---3--:R-:W-:-:S02]  /*43390*/  @!P2 IMAD.MOV.U32 R15, RZ, RZ, R4 ;  /* 0x000000ffff0fa224 */ /* 0x008fc400078e0004 */
[----:B------:R-:W-:-:S05]  /*433a0*/  @!P2 IMAD.MOV.U32 R14, RZ, RZ, R2 ;  /* 0x000000ffff0ea224 */ /* 0x000fca00078e0002 */
[----:B------:R0:W3:Y:S04]  /*433b0*/  @!P2 LDG.E.U16 R13, desc[UR8][R14.64] ;  /* 0x000000080e0da981 */ /* 0x0000e8000c1e1500 */
[----:B--2---:R-:W-:Y:S04]  /*433c0*/  STL [R1+0x46cc], R11 ;  /* 0x0046cc0b01007387 */ /* 0x004fe80000100800 */
[----:B-1----:R-:W2:Y:S04]  /*433d0*/  LDL R10, [R1+0x1e08] ;  /* 0x001e0800010a7983 */ /* 0x002ea80000100800 */
[----:B------:R-:W2:Y:S04]  /*433e0*/  LDL R9, [R1+0x1e14] ;  /* 0x001e140001097983 */ /* 0x000ea80000100800 */
[----:B------:R-:W2:Y:S04]  /*433f0*/  LDL R7, [R1+0x1e1c] ;  /* 0x001e1c0001077983 */ /* 0x000ea80000100800 */
[----:B----4-:R-:W-:Y:S04]  /*43400*/  STL [R1+0x46a4], R12 ;  /* 0x0046a40c01007387 */ /* 0x010fe80000100800 */
[----:B------:R-:W4:Y:S04]  /*43410*/  LDL R8, [R1+0x1e10] ;  /* 0x001e100001087983 */ /* 0x000f280000100800 */
[----:B------:R-:W4:Y:S04]  /*43420*/  LDL R6, [R1+0x1e68] ;  /* 0x001e680001067983 */ /* 0x000f280000100800 */
[----:B------:R-:W4:Y:S04]  /*43430*/  LDL R5, [R1+0x1e74] ;  /* 0x001e740001057983 */ /* 0x000f280000100800 */
[----:B------:R-:W4:Y:S04]  /*43440*/  LDL R4, [R1+0x1e70] ;  /* 0x001e700001047983 */ /* 0x000f280000100800 */
[----:B------:R-:W4:Y:S01]  /*43450*/  LDL R2, [R1+0x1e7c] ;  /* 0x001e7c0001027983 */ /* 0x000f220000100800 */
[----:B------:R-:W-:Y:S01]  /*43460*/  PRMT R17, RZ, 0x7610, R17 ;  /* 0x00007610ff117816 */ /* 0x000fe20000000011 */
[----:B0-----:R-:W-:-:S02]  /*43470*/  @!P3 IMAD.MOV.U32 R14, RZ, RZ, R0 ;  /* 0x000000ffff0eb224 */ /* 0x001fc400078e0000 */
[----:B------:R-:W-:Y:S01]  /*43480*/  @!P3 IMAD.MOV.U32 R15, RZ, RZ, R16 ;  /* 0x000000ffff0fb224 */ /* 0x000fe200078e0010 */
[----:B------:R-:W-:-:S04]  /*43490*/  PRMT R19, RZ, 0x7610, R19 ;  /* 0x00007610ff137816 */ /* 0x000fc80000000013 */
[----:B------:R2:W4:Y:S01]  /*434a0*/  @!P3 LDG.E.U16 R17, desc[UR8][R14.64] ;  /* 0x000000080e11b981 */ /* 0x000522000c1e1500 */
[----:B------:R-:W-:Y:S02]  /*434b0*/  PRMT R21, RZ, 0x7610, R21 ;  /* 0x00007610ff157816 */ /* 0x000fe40000000015 */
[----:B------:R-:W-:Y:S02]  /*434c0*/  PRMT R23, RZ, 0x7610, R23 ;  /* 0x00007610ff177816 */ /* 0x000fe40000000017 */
[----:B------:R-:W-:Y:S01]  /*434d0*/  PRMT R25, RZ, 0x7610, R25 ;  /* 0x00007610ff197816 */ /* 0x000fe20000000019 */
[----:B---3--:R-:W-:Y:S04]  /*434e0*/  STL [R1+0x4688], R13 ;  /* 0x0046880d01007387 */ /* 0x008fe80000100800 */
[----:B------:R-:W3:Y:S01]  /*434f0*/  LDL R0, [R1+0x1e8c] ;  /* 0x001e8c0001007983 */ /* 0x000ee20000100800 */
[----:B--2---:R-:W-:Y:S01]  /*43500*/  @!P2 IMAD.MOV.U32 R15, RZ, RZ, R10 ;  /* 0x000000ffff0fa224 */ /* 0x004fe200078e000a */
[----:B------:R-:W-:-:S05]  /*43510*/  @!P2 MOV R14, R9 ;  /* 0x00000009000ea202 */ /* 0x000fca0000000f00 */
[----:B------:R0:W2:Y:S02]  /*43520*/  @!P2 LDG.E.U16 R19, desc[UR8][R14.64] ;  /* 0x000000080e13a981 */ /* 0x0000a4000c1e1500 */
[----:B0-----:R-:W-:Y:S02]  /*43530*/  @!P3 IMAD.MOV.U32 R14, RZ, RZ, R7 ;  /* 0x000000ffff0eb224 */ /* 0x001fe400078e0007 */
[----:B----4-:R-:W-:-:S05]  /*43540*/  @!P3 IMAD.MOV.U32 R15, RZ, RZ, R8 ;  /* 0x000000ffff0fb224 */ /* 0x010fca00078e0008 */
[----:B------:R0:W4:Y:S02]  /*43550*/  @!P3 LDG.E.U16 R21, desc[UR8][R14.64] ;  /* 0x000000080e15b981 */ /* 0x000124000c1e1500 */
[----:B0-----:R-:W-:Y:S02]  /*43560*/  @!P2 IMAD.MOV.U32 R14, RZ, RZ, R5 ;  /* 0x000000ffff0ea224 */ /* 0x001fe400078e0005 */
[----:B------:R-:W-:-:S05]  /*43570*/  @!P2 IMAD.MOV.U32 R15, RZ, RZ, R6 ;  /* 0x000000ffff0fa224 */ /* 0x000fca00078e0006 */
[----:B------:R0:W4:Y:S02]  /*43580*/  @!P2 LDG.E.U16 R23, desc[UR8][R14.64] ;  /* 0x000000080e17a981 */ /* 0x000124000c1e1500 */
[----:B0-----:R-:W-:Y:S02]  /*43590*/  @!P3 IMAD.MOV.U32 R14, RZ, RZ, R2 ;  /* 0x000000ffff0eb224 */ /* 0x001fe400078e0002 */
[----:B------:R-:W-:-:S05]  /*435a0*/  @!P3 IMAD.MOV.U32 R15, RZ, RZ, R4 ;  /* 0x000000ffff0fb224 */ /* 0x000fca00078e0004 */
[----:B------:R3:W4:Y:S04]  /*435b0*/  @!P3 LDG.E.U16 R25, desc[UR8][R14.64] ;  /* 0x000000080e19b981 */ /* 0x000728000c1e1500 */
[----:B------:R-:W-:Y:S01]  /*435c0*/  STL [R1+0x468c], R17 ;  /* 0x00468c1101007387 */ /* 0x000fe20000100800 */
[----:B------:R-:W-:Y:S01]  /*435d0*/  PRMT R27, RZ, 0x7610, R27 ;  /* 0x00007610ff1b7816 */ /* 0x000fe2000000001b */
[----:B---3--:R-:W-:Y:S02]  /*435e0*/  @!P3 IMAD.MOV.U32 R14, RZ, RZ, R0 ;  /* 0x000000ffff0eb224 */ /* 0x008fe400078e0000 */
[----:B------:R-:W-:-:S05]  /*435f0*/  @!P3 IMAD.MOV.U32 R15, RZ, RZ, R3 ;  /* 0x000000ffff0fb224 */ /* 0x000fca00078e0003 */
[----:B------:R0:W3:Y:S04]  /*43600*/  @!P3 LDG.E.U16 R27, desc[UR8][R14.64] ;  /* 0x000000080e1bb981 */ /* 0x0000e8000c1e1500 */
[----:B--2---:R-:W-:Y:S04]  /*43610*/  STL [R1+0x4674], R19 ;  /* 0x0046741301007387 */ /* 0x004fe80000100800 */
[----:B----4-:R-:W-:Y:S04]  /*43620*/  STL [R1+0x4678], R21 ;  /* 0x0046781501007387 */ /* 0x010fe80000100800 */
[----:B------:R-:W-:Y:S04]  /*43630*/  STL [R1+0x46a8], R23 ;  /* 0x0046a81701007387 */ /* 0x000fe80000100800 */
[----:B------:R1:W-:Y:S04]  /*43640*/  STL [R1+0x46ac], R25 ;  /* 0x0046ac1901007387 */ /* 0x0003e80000100800 */
[----:B-1----:R-:W2:Y:S04]  /*43650*/  LDL.LU R25, [R1+0xa04] ;  /* 0x000a040001197983 */ /* 0x002ea80000300800 */
        /* <DEDUP_REMOVED lines=22> */
[----:B------:R1:W-:Y:S04]  /*437c0*/  STL [R1+0x1ecc], R3 ;  /* 0x001ecc0301007387 */ /* 0x0003e80000100800 */
[----:B------:R-:W2:Y:S04]  /*437d0*/  LDL R15, [R1+0x1e78] ;  /* 0x001e7800010f7983 */ /* 0x000ea80000100800 */
[----:B-1----:R-:W0:Y:S01]  /*437e0*/  LDL R3, [R1+0x1e84] ;  /* 0x001e840001037983 */ /* 0x002e220000100800 */
[----:B------:R-:W-:Y:S01]  /*437f0*/  PRMT R29, RZ, 0x7610, R29 ;  /* 0x00007610ff1d7816 */ /* 0x000fe2000000001d */
[----:B------:R-:W1:Y:S01]  /*43800*/  S2R R7, SR_TID.X ;  /* 0x0000000000077919 */ /* 0x000e620000002100 */
[----:B0-----:R-:W-:-:S05]  /*43810*/  @!P2 IMAD.MOV.U32 R14, RZ, RZ, R3 ;  /* 0x000000ffff0ea224 */ /* 0x001fca00078e0003 */
[----:B--2---:R-:W2:Y:S01]  /*43820*/  @!P2 LDG.E.U16 R29, desc[UR8][R14.64] ;  /* 0x000000080e1da981 */ /* 0x004ea2000c1e1500 */
[----:B-1----:R-:W-:-:S05]  /*43830*/  LOP3.LUT R7, R7, 0x3f, RZ, 0xc0, !PT ;  /* 0x0000003f07077812 */ /* 0x002fca00078ec0ff */
[----:B------:R-:W-:-:S05]  /*43840*/  IMAD.SHL.U32 R7, R7, 0x2, RZ ;  /* 0x0000000207077824 */ /* 0x000fca00078e00ff */
[----:B------:R-:W-:-:S05]  /*43850*/  LOP3.LUT R7, R7, 0x10, RZ, 0x3c, !PT ;  /* 0x0000001007077812 */ /* 0x000fca00078e3cff */
[----:B------:R-:W-:Y:S04]  /*43860*/  STS.U16 [R7+UR5+0x1980], R25 ;  /* 0x0019801907007988 */ /* 0x000fe80008000405 */
        /* <DEDUP_REMOVED lines=17> */
[----:B---3--:R-:W-:Y:S04]  /*43980*/  STL [R1+0x4690], R27 ;  /* 0x0046901b01007387 */ /* 0x008fe80000100800 */
[----:B------:R0:W-:Y:S04]  /*43990*/  STS.U16 [R7+UR5+0x6180], R26 ;  /* 0x0061801a07007988 */ /* 0x0001e80008000405 */
[----:B------:R-:W-:Y:S04]  /*439a0*/  STS.U16 [R7+UR5+0x6900], R28 ;  /* 0x0069001c07007988 */ /* 0x000fe80008000405 */
[----:B------:R1:W-:Y:S04]  /*439b0*/  STS.U16 [R7+UR5+0x6980], R8 ;  /* 0x0069800807007988 */ /* 0x0003e80008000405 */
[----:B--2---:R-:W-:Y:S04]  /*439c0*/  STL [R1+0x4694], R29 ;  /* 0x0046941d01007387 */ /* 0x004fe80000100800 */
[----:B0-----:R-:W2:Y:S04]  /*439d0*/  LDL.LU R26, [R1+0x3cc] ;  /* 0x0003cc00011a7983 */ /* 0x001ea80000300800 */
[----:B-1----:R-:W3:Y:S04]  /*439e0*/  LDL.LU R8, [R1+0x390] ;  /* 0x0003900001087983 */ /* 0x002ee80000300800 */
[----:B---3--:R0:W-:Y:S04]  /*439f0*/  STL [R1+0x472c], R8 ;  /* 0x00472c0801007387 */ /* 0x0081e80000100800 */
[----:B0-----:R-:W3:Y:S04]  /*43a00*/  LDL.LU R8, [R1+0x394] ;  /* 0x0003940001087983 */ /* 0x001ee80000300800 */
[----:B------:R-:W-:Y:S04]  /*43a10*/  STS.U16 [R7+UR5+0x7100], R9 ;  /* 0x0071000907007988 */ /* 0x000fe80008000405 */
[----:B------:R-:W-:Y:S04]  /*43a20*/  STS.U16 [R7+UR5+0x7180], R0 ;  /* 0x0071800007007988 */ /* 0x000fe80008000405 */
[----:B---3--:R0:W-:Y:S04]  /*43a30*/  STL [R1+0x4730], R8 ;  /* 0x0047300801007387 */ /* 0x0081e80000100800 */
        /* <DEDUP_REMOVED lines=55> */
[----:B0-----:R-:W3:Y:S01]  /*43db0*/  LDL.LU R8, [R1+0x4728] ;  /* 0x0047280001087983 */ /* 0x001ee20000300800 */
[----:B-1----:R-:W0:Y:S03]  /*43dc0*/  S2R R28, SR_TID.X ;  /* 0x00000000001c7919 */ /* 0x002e260000002100 */
[----:B------:R-:W-:Y:S04]  /*43dd0*/  STS.U16 [R7+UR5+0xd980], R4 ;  /* 0x00d9800407007988 */ /* 0x000fe80008000405 */
[----:B------:R-:W-:Y:S04]  /*43de0*/  STS.U16 [R7+UR5+0xe100], R5 ;  /* 0x00e1000507007988 */ /* 0x000fe80008000405 */
[----:B------:R-:W-:Y:S04]  /*43df0*/  STS.U16 [R7+UR5+0xe180], R22 ;  /* 0x00e1801607007988 */ /* 0x000fe80008000405 */
[----:B------:R1:W-:Y:S04]  /*43e00*/  STS.U16 [R7+UR5+0xe900], R24 ;  /* 0x00e9001807007988 */ /* 0x0003e80008000405 */
[----:B------:R-:W4:Y:S04]  /*43e10*/  LDL.LU R9, [R1+0x4724] ;  /* 0x0047240001097983 */ /* 0x000f280000300800 */
[----:B------:R-:W3:Y:S01]  /*43e20*/  LDL.LU R0, [R1+0x4720] ;  /* 0x0047200001007983 */ /* 0x000ee20000300800 */
[----:B0-----:R-:W-:-:S05]  /*43e30*/  LOP3.LUT R28, R28, 0x3f, RZ, 0xc0, !PT ;  /* 0x0000003f1c1c7812 */ /* 0x001fca00078ec0ff */
[----:B-1----:R-:W-:-:S05]  /*43e40*/  IMAD.SHL.U32 R24, R28, 0x2, RZ ;  /* 0x000000021c187824 */ /* 0x002fca00078e00ff */
[----:B------:R-:W-:-:S05]  /*43e50*/  LOP3.LUT R24, R24, 0x20, RZ, 0x3c, !PT ;  /* 0x0000002018187812 */ /* 0x000fca00078e3cff */
[----:B------:R0:W-:Y:S04]  /*43e60*/  STL [R1+0x471c], R24 ;  /* 0x00471c1801007387 */ /* 0x0001e80000100800 */
[----:B------:R-:W4:Y:S04]  /*43e70*/  LDL.LU R29, [R1+0xa60] ;  /* 0x000a6000011d7983 */ /* 0x000f280000300800 */
[----:B--2---:R-:W-:Y:S04]  /*43e80*/  STS.U16 [R7+UR5+0xe980], R6 ;  /* 0x00e9800607007988 */ /* 0x004fe80008000405 */
[----:B------:R-:W-:Y:S01]  /*43e90*/  STS.U16 [R7+UR5+0xf100], R26 ;  /* 0x00f1001a07007988 */ /* 0x000fe20008000405 */
[----:B0-----:R-:W-:-:S05]  /*43ea0*/  IMAD.SHL.U32 R24, R28, 0x2, RZ ;  /* 0x000000021c187824 */ /* 0x001fca00078e00ff */
[----:B------:R-:W-:-:S05]  /*43eb0*/  LOP3.LUT R24, R24, 0x10, RZ, 0x3c, !PT ;  /* 0x0000001018187812 */ /* 0x000fca00078e3cff */
[----:B---3--:R-:W-:Y:S04]  /*43ec0*/  STS.U16 [R24+UR5+0xf180], R0 ;  /* 0x00f1800018007988 */ /* 0x008fe80008000405 */
[----:B----4-:R-:W-:Y:S04]  /*43ed0*/  STS.U16 [R24+UR5+0xf900], R9 ;  /* 0x00f9000918007988 */ /* 0x010fe80008000405 */
[----:B------:R-:W-:Y:S04]  /*43ee0*/  STS.U16 [R24+UR5+0xf980], R8 ;  /* 0x00f9800818007988 */ /* 0x000fe80008000405 */
[----:B------:R0:W-:Y:S04]  /*43ef0*/  STL [R1+0x4718], R29 ;  /* 0x0047181d01007387 */ /* 0x0001e80000100800 */
[----:B0-----:R-:W2:Y:S04]  /*43f00*/  LDL.LU R29, [R1+0xa94] ;  /* 0x000a9400011d7983 */ /* 0x001ea80000300800 */
[----:B------:R-:W3:Y:S04]  /*43f10*/  LDL.LU R14, [R1+0xa34] ;  /* 0x000a3400010e7983 */ /* 0x000ee80000300800 */
        /* <DEDUP_REMOVED lines=26> */
[----:B------:R-:W3:Y:S04]  /*440c0*/  LDL.LU R8, [R1+0xa90] ;  /* 0x000a900001087983 */ /* 0x000ee80000300800 */
[----:B--2---:R0:W-:Y:S04]  /*440d0*/  STS.U16 [R24+UR5+0x200], R29 ;  /* 0x0002001d18007988 */ /* 0x0041e80008000405 */
[----:B0-----:R-:W2:Y:S04]  /*440e0*/  LDL.LU R29, [R1+0x4718] ;  /* 0x00471800011d7983 */ /* 0x001ea80000300800 */
[----:B---3--:R-:W-:Y:S04]  /*440f0*/  STS.U16 [R24+UR5+0x280], R8 ;  /* 0x0002800818007988 */ /* 0x008fe80008000405 */
[----:B------:R-:W-:Y:S04]  /*44100*/  STS.U16 [R24+UR5+0xa00], R9 ;  /* 0x000a000918007988 */ /* 0x000fe80008000405 */
[----:B--2---:R-:W-:Y:S04]  /*44110*/  STS.U16 [R24+UR5+0xa80], R29 ;  /* 0x000a801d18007988 */ /* 0x004fe80008000405 */
        /* <DEDUP_REMOVED lines=20> */
[----:B------:R1:W-:Y:S04]  /*44260*/  STS.U16 [R24+UR5+0x6200], R6 ;  /* 0x0062000618007988 */ /* 0x0003e80008000405 */
[----:B0-----:R-:W2:Y:S04]  /*44270*/  LDL.LU R22, [R1+0x3f8] ;  /* 0x0003f80001167983 */ /* 0x001ea80000300800 */
[----:B-1----:R-:W3:Y:S04]  /*44280*/  LDL.LU R6, [R1+0x38c] ;  /* 0x00038c0001067983 */ /* 0x002ee80000300800 */
[----:B---3--:R0:W-:Y:S04]  /*44290*/  STL [R1+0x4710], R6 ;  /* 0x0047100601007387 */ /* 0x0081e80000100800 */
[----:B0-----:R-:W3:Y:S04]  /*442a0*/  LDL.LU R6, [R1+0x3c0] ;  /* 0x0003c00001067983 */ /* 0x001ee80000300800 */
[----:B------:R-:W-:Y:S04]  /*442b0*/  STS.U16 [R24+UR5+0x6280], R7 ;  /* 0x0062800718007988 */ /* 0x000fe80008000405 */
[----:B------:R-:W-:Y:S04]  /*442c0*/  STS.U16 [R24+UR5+0x6a00], R26 ;  /* 0x006a001a18007988 */ /* 0x000fe80008000405 */
        /* <DEDUP_REMOVED lines=37> */
[----:B----4-:R1:W-:Y:S04]  /*44520*/  STS.U16 [R24+UR5+0x8280], R7 ;  /* 0x0082800718007988 */ /* 0x0103e80008000405 */
[----:B------:R3:W-:Y:S04]  /*44530*/  STS.U16 [R24+UR5+0x8a00], R26 ;  /* 0x008a001a18007988 */ /* 0x0007e80008000405 */
[----:B------:R4:W-:Y:S04]  /*44540*/  STS.U16 [R24+UR5+0x8a80], R28 ;  /* 0x008a801c18007988 */ /* 0x0009e80008000405 */
[----:B0-----:R-:W2:Y:S04]  /*44550*/  LDL.LU R6, [R1+0x470c] ;  /* 0x00470c0001067983 */ /* 0x001ea80000300800 */
[----:B-1----:R-:W2:Y:S04]  /*44560*/  LDL.LU R7, [R1+0x4708] ;  /* 0x0047080001077983 */ /* 0x002ea80000300800 */
[----:B---3--:R-:W3:Y:S04]  /*44570*/  LDL.LU R26, [R1+0x4704] ;  /* 0x00470400011a7983 */ /* 0x008ee80000300800 */
[----:B----4-:R-:W4:Y:S04]  /*44580*/  LDL.LU R28, [R1+0x4700] ;  /* 0x00470000011c7983 */ /* 0x010f280000300800 */
        /* <DEDUP_REMOVED lines=22> */
[----:B--2---:R-:W-:Y:S04]  /*446f0*/  STS.U16 [R24+UR5+0xea00], R5 ;  /* 0x00ea000518007988 */ /* 0x004fe80008000405 */
[----:B------:R-:W-:Y:S04]  /*44700*/  STS.U16 [R24+UR5+0xea80], R22 ;  /* 0x00ea801618007988 */ /* 0x000fe80008000405 */
[----:B----4-:R0:W-:Y:S04]  /*44710*/  STS.U16 [R24+UR5+0xf200], R28 ;  /* 0x00f2001c18007988 */ /* 0x0101e80008000405 */
[----:B0-----:R-:W2:Y:S01]  /*44720*/  LDL.LU R28, [R1+0xa2c] ;  /* 0x000a2c00011c7983 */ /* 0x001ea20000300800 */
[----:B------:R-:W0:Y:S03]  /*44730*/  S2R R0, SR_TID.X ;  /* 0x0000000000007919 */ /* 0x000e260000002100 */
[----:B--2---:R1:W-:Y:S04]  /*44740*/  STL [R1+0x46f8], R28 ;  /* 0x0046f81c01007387 */ /* 0x0043e80000100800 */
[----:B-1----:R-:W2:Y:S01]  /*44750*/  LDL.LU R28, [R1+0xa8c] ;  /* 0x000a8c00011c7983 */ /* 0x002ea20000300800 */
[----:B0-----:R-:W-:-:S05]  /*44760*/  LOP3.LUT R0, R0, 0x3f, RZ, 0xc0, !PT ;  /* 0x0000003f00007812 */ /* 0x001fca00078ec0ff */
[C---:B------:R-:W-:Y:S01]  /*44770*/  IMAD.SHL.U32 R2, R0.reuse, 0x2, RZ ;  /* 0x0000000200027824 */ /* 0x040fe200078e00ff */
        /* <DEDUP_REMOVED lines=15> */
[----:B0-----:R-:W-:-:S03]  /*44870*/  IMAD.SHL.U32 R28, R0, 0x2, RZ ;  /* 0x00000002001c7824 */ /* 0x001fc600078e00ff */
[----:B------:R-:W2:Y:S04]  /*44880*/  LDL.LU R11, [R1+0x8a4] ;  /* 0x0008a400010b7983 */ /* 0x000ea80000300800 */
[----:B------:R-:W2:Y:S04]  /*44890*/  LDL.LU R10, [R1+0x868] ;  /* 0x00086800010a7983 */ /* 0x000ea80000300800 */
[----:B------:R-:W2:Y:S04]  /*448a0*/  LDL.LU R16, [R1+0x864] ;  /* 0x0008640001107983 */ /* 0x000ea80000300800 */
[----:B------:R-:W2:Y:S04]  /*448b0*/  LDL.LU R18, [R1+0x830] ;  /* 0x0008300001127983 */ /* 0x000ea80000300800 */
[----:B------:R-:W2:Y:S01]  /*448c0*/  LDL.LU R20, [R1+0x82c] ;  /* 0x00082c0001147983 */ /* 0x000ea20000300800 */
[----:B------:R-:W-:-:S03]  /*448d0*/  LOP3.LUT R28, R28, 0x20, RZ, 0x3c, !PT ;  /* 0x000000201c1c7812 */ /* 0x000fc600078e3cff */
[----:B------:R-:W2:Y:S04]  /*448e0*/  LDL.LU R4, [R1+0x7f8] ;  /* 0x0007f80001047983 */ /* 0x000ea80000300800 */
[----:B------:R-:W2:Y:S04]  /*448f0*/  LDL.LU R5, [R1+0x7f4] ;  /* 0x0007f40001057983 */ /* 0x000ea80000300800 */
[----:B------:R-:W2:Y:S04]  /*44900*/  LDL.LU R22, [R1+0x42c] ;  /* 0x00042c0001167983 */ /* 0x000ea80000300800 */
[----:B------:R-:W2:Y:S04]  /*44910*/  LDL.LU R24, [R1+0x428] ;  /* 0x0004280001187983 */ /* 0x000ea80000300800 */
[----:B------:R-:W2:Y:S04]  /*44920*/  LDL.LU R0, [R1+0x3f4] ;  /* 0x0003f40001007983 */ /* 0x000ea80000300800 */
[----:B---3--:R0:W-:Y:S04]  /*44930*/  STS.U16 [R28+UR5+0xf280], R26 ;  /* 0x00f2801a1c007988 */ /* 0x0081e80008000405 */
[----:B------:R1:W-:Y:S04]  /*44940*/  STS.U16 [R28+UR5+0xfa00], R7 ;  /* 0x00fa00071c007988 */ /* 0x0003e80008000405 */
[----:B------:R3:W-:Y:S04]  /*44950*/  STS.U16 [R28+UR5+0xfa80], R6 ;  /* 0x00fa80061c007988 */ /* 0x0007e80008000405 */
[----:B0-----:R-:W2:Y:S04]  /*44960*/  LDL.LU R26, [R1+0xa58] ;  /* 0x000a5800011a7983 */ /* 0x001ea80000300800 */
[----:B-1----:R-:W2:Y:S04]  /*44970*/  LDL.LU R7, [R1+0xa5c] ;  /* 0x000a5c0001077983 */ /* 0x002ea80000300800 */
[----:B---3--:R-:W3:Y:S01]  /*44980*/  LDL.LU R28, [R1+0x46fc] ;  /* 0x0046fc00011c7983 */ /* 0x008ee20000300800 */
[----:B------:R-:W-:-:S03]  /*44990*/  LOP3.LUT R2, R2, 0x30, RZ, 0x3c, !PT ;  /* 0x0000003002027812 */ /* 0x000fc600078e3cff */
[----:B------:R-:W2:Y:S04]  /*449a0*/  LDL.LU R6, [R1+0xa88] ;  /* 0x000a880001067983 */ /* 0x000ea80000300800 */
[----:B---3--:R0:W-:Y:S04]  /*449b0*/  STS.U16 [R2+UR5+0x300], R28 ;  /* 0x0003001c02007988 */ /* 0x0081e80008000405 */
[----:B0-----:R-:W3:Y:S04]  /*449c0*/  LDL.LU R28, [R1+0x46f8] ;  /* 0x0046f800011c7983 */ /* 0x001ee80000300800 */
[----:B--2---:R-:W-:Y:S04]  /*449d0*/  STS.U16 [R2+UR5+0x380], R6 ;  /* 0x0003800602007988 */ /* 0x004fe80008000405 */
[----:B------:R-:W-:Y:S04]  /*449e0*/  STS.U16 [R2+UR5+0xb00], R7 ;  /* 0x000b000702007988 */ /* 0x000fe80008000405 */
[----:B------:R-:W-:Y:S04]  /*449f0*/  STS.U16 [R2+UR5+0xb80], R26 ;  /* 0x000b801a02007988 */ /* 0x000fe80008000405 */
[----:B---3--:R-:W-:Y:S04]  /*44a00*/  STS.U16 [R2+UR5+0x1300], R28 ;  /* 0x0013001c02007988 */ /* 0x008fe80008000405 */
        /* <DEDUP_REMOVED lines=164> */
[----:B------:R-:W3:Y:S04]  /*45450*/  LDL.LU R11, [R1+0x2fc] ;  /* 0x0002fc00010b7983 */ /* 0x000ee80000300800 */
[----:B---3--:R0:W-:Y:S04]  /*45460*/  STL [R1+0x46d0], R11 ;  /* 0x0046d00b01007387 */ /* 0x0081e80000100800 */
[----:B0-----:R-:W3:Y:S04]  /*45470*/  LDL.LU R11, [R1+0x3b0] ;  /* 0x0003b000010b7983 */ /* 0x001ee80000300800 */
        /* <DEDUP_REMOVED lines=213> */
[----:B------:R-:W0:Y:S02]  /*461d0*/  S2R R0, SR_TID.X ;  /* 0x0000000000007919 */ /* 0x000e240000002100 */
        /* <DEDUP_REMOVED lines=34> */
[----:B---3--:R-:W3:Y:S04]  /*46400*/  LDL.LU R16, [R1+0x469c] ;  /* 0x00469c0001107983 */ /* 0x008ee80000300800 */
[----:B------:R-:W2:Y:S01]  /*46410*/  LDL.LU R25, [R1+0xa74] ;  /* 0x000a740001197983 */ /* 0x000ea20000300800 */
[----:B------:R-:W-:-:S05]  /*46420*/  LOP3.LUT R2, R2, 0x60, RZ, 0x3c, !PT ;  /* 0x0000006002027812 */ /* 0x000fca00078e3cff */
        /* <DEDUP_REMOVED lines=26> */
[----:B------:R-:W4:Y:S04]  /*465d0*/  LDL.LU R29, [R1+0x3a0] ;  /* 0x0003a000011d7983 */ /* 0x000f280000300800 */
        /* <DEDUP_REMOVED lines=32> */
[----:B---3--:R1:W-:Y:S04]  /*467e0*/  STS.U16 [R2+UR5+0x7680], R19 ;  /* 0x0076801302007988 */ /* 0x0083e80008000405 */
[----:B0-----:R-:W3:Y:S04]  /*467f0*/  LDL.LU R21, [R1+0xc] ;  /* 0x00000c0001157983 */ /* 0x001ee80000300800 */
[----:B-1----:R-:W2:Y:S04]  /*46800*/  LDL.LU R19, [R1+0x8] ;  /* 0x0000080001137983 */ /* 0x002ea80000300800 */
[----:B----4-:R0:W-:Y:S04]  /*46810*/  STS.U16 [R2+UR5+0x7e00], R29 ;  /* 0x007e001d02007988 */ /* 0x0101e80008000405 */
[----:B0-----:R-:W4:Y:S04]  /*46820*/  LDL.LU R29, [R1+0x4698] ;  /* 0x00469800011d7983 */ /* 0x001f280000300800 */
[----:B----4-:R0:W-:Y:S04]  /*46830*/  STS.U16 [R2+UR5+0x7e80], R29 ;  /* 0x007e801d02007988 */ /* 0x0101e80008000405 */
[----:B------:R1:W-:Y:S04]  /*46840*/  STS.U16 [R2+UR5+0x8600], R27 ;  /* 0x0086001b02007988 */ /* 0x0003e80008000405 */
[----:B------:R4:W-:Y:S04]  /*46850*/  STS.U16 [R2+UR5+0x8680], R17 ;  /* 0x0086801102007988 */ /* 0x0009e80008000405 */
[----:B------:R1:W-:Y:S04]  /*46860*/  STS.U16 [R2+UR5+0x8e00], R13 ;  /* 0x008e000d02007988 */ /* 0x0003e80008000405 */
[----:B------:R2:W-:Y:S04]  /*46870*/  STS.U16 [R2+UR5+0x8e80], R0 ;  /* 0x008e800002007988 */ /* 0x0005e80008000405 */
[----:B0-----:R-:W3:Y:S04]  /*46880*/  LDL.LU R29, [R1+0x4694] ;  /* 0x00469400011d7983 */ /* 0x001ee80000300800 */
[----:B-1----:R-:W3:Y:S04]  /*46890*/  LDL.LU R27, [R1+0x4690] ;  /* 0x00469000011b7983 */ /* 0x002ee80000300800 */
[----:B----4-:R-:W4:Y:S04]  /*468a0*/  LDL.LU R17, [R1+0x468c] ;  /* 0x00468c0001117983 */ /* 0x010f280000300800 */
[----:B------:R-:W3:Y:S04]  /*468b0*/  LDL.LU R13, [R1+0x4688] ;  /* 0x00468800010d7983 */ /* 0x000ee80000300800 */
[----:B--2---:R-:W2:Y:S04]  /*468c0*/  LDL.LU R0, [R1+0x4684] ;  /* 0x0046840001007983 */ /* 0x004ea80000300800 */
        /* <DEDUP_REMOVED lines=20> */
[----:B------:R-:W-:Y:S04]  /*46a10*/  STS.U16 [R2+UR5+0xe600], R15 ;  /* 0x00e6000f02007988 */ /* 0x000fe80008000405 */
[----:B------:R-:W-:Y:S04]  /*46a20*/  STS.U16 [R2+UR5+0xe680], R3 ;  /* 0x00e6800302007988 */ /* 0x000fe80008000405 */
[----:B---3--:R-:W-:Y:S04]  /*46a30*/  STS.U16 [R2+UR5+0xee00], R21 ;  /* 0x00ee001502007988 */ /* 0x008fe80008000405 */
[----:B------:R-:W-:Y:S04]  /*46a40*/  STS.U16 [R2+UR5+0xee80], R19 ;  /* 0x00ee801302007988 */ /* 0x000fe80008000405 */
[----:B------:R0:W-:Y:S04]  /*46a50*/  STS.U16 [R2+UR5+0xf600], R13 ;  /* 0x00f6000d02007988 */ /* 0x0001e80008000405 */
[----:B0-----:R-:W2:Y:S01]  /*46a60*/  LDL.LU R13, [R1+0xa3c] ;  /* 0x000a3c00010d7983 */ /* 0x001ea20000300800 */
[----:B------:R-:W0:Y:S02]  /*46a70*/  S2R R0, SR_TID.X ;  /* 0x0000000000007919 */ /* 0x000e240000002100 */
[----:B0-----:R-:W-:-:S05]  /*46a80*/  LOP3.LUT R0, R0, 0x3f, RZ, 0xc0, !PT ;  /* 0x0000003f00007812 */ /* 0x001fca00078ec0ff */
[C---:B------:R-:W-:Y:S01]  /*46a90*/  IMAD.SHL.U32 R15, R0.reuse, 0x2, RZ ;  /* 0x00000002000f7824 */ /* 0x040fe200078e00ff */
[----:B--2---:R0:W-:Y:S04]  /*46aa0*/  STL [R1+0x4680], R13 ;  /* 0x0046800d01007387 */ /* 0x0041e80000100800 */
[----:B------:R-:W2:Y:S04]  /*46ab0*/  LDL.LU R25, [R1+0xa38] ;  /* 0x000a380001197983 */ /* 0x000ea80000300800 */
[----:B------:R-:W3:Y:S04]  /*46ac0*/  LDL.LU R23, [R1+0xa0c] ;  /* 0x000a0c0001177983 */ /* 0x000ee80000300800 */
        /* <DEDUP_REMOVED lines=24> */
[----:B----4-:R0:W-:Y:S04]  /*46c50*/  STS.U16 [R13+UR5+0xf680], R17 ;  /* 0x00f680110d007988 */ /* 0x0101e80008000405 */
[----:B------:R1:W-:Y:S04]  /*46c60*/  STS.U16 [R13+UR5+0xfe00], R29 ;  /* 0x00fe001d0d007988 */ /* 0x0003e80008000405 */
[----:B------:R4:W-:Y:S04]  /*46c70*/  STS.U16 [R13+UR5+0xfe80], R27 ;  /* 0x00fe801b0d007988 */ /* 0x0009e80008000405 */
[----:B0-----:R-:W2:Y:S04]  /*46c80*/  LDL.LU R17, [R1+0xa68] ;  /* 0x000a680001117983 */ /* 0x001ea80000300800 */
[----:B-1----:R-:W2:Y:S04]  /*46c90*/  LDL.LU R29, [R1+0xa6c] ;  /* 0x000a6c00011d7983 */ /* 0x002ea80000300800 */
[----:B----4-:R-:W4:Y:S01]  /*46ca0*/  LDL.LU R13, [R1+0x4680] ;  /* 0x00468000010d7983 */ /* 0x010f220000300800 */
[----:B------:R-:W-:-:S05]  /*46cb0*/  LOP3.LUT R15, R15, 0x70, RZ, 0x3c, !PT ;  /* 0x000000700f0f7812 */ /* 0x000fca00078e3cff */
[----:B--2---:R-:W-:Y:S04]  /*46cc0*/  STS.U16 [R15+UR5+0x700], R29 ;  /* 0x0007001d0f007988 */ /* 0x004fe80008000405 */
[----:B------:R-:W-:Y:S04]  /*46cd0*/  STS.U16 [R15+UR5+0x780], R17 ;  /* 0x000780110f007988 */ /* 0x000fe80008000405 */
[----:B----4-:R-:W-:Y:S04]  /*46ce0*/  STS.U16 [R15+UR5+0xf00], R13 ;  /* 0x000f000d0f007988 */ /* 0x010fe80008000405 */
[----:B------:R-:W-:Y:S04]  /*46cf0*/  STS.U16 [R15+UR5+0xf80], R25 ;  /* 0x000f80190f007988 */ /* 0x000fe80008000405 */
[----:B---3--:R-:W-:Y:S04]  /*46d00*/  STS.U16 [R15+UR5+0x1700], R23 ;  /* 0x001700170f007988 */ /* 0x008fe80008000405 */
        /* <DEDUP_REMOVED lines=18> */
[----:B------:R-:W-:Y:S04]  /*46e30*/  STS.U16 [R15+UR5+0x5f00], R3 ;  /* 0x005f00030f007988 */ /* 0x000fe80008000405 */
[----:B------:R0:W-:Y:S04]  /*46e40*/  STS.U16 [R15+UR5+0x5f80], R21 ;  /* 0x005f80150f007988 */ /* 0x0001e80008000405 */
[----:B-1----:R-:W3:Y:S04]  /*46e50*/  LDL.LU R14, [R1+0x3d4] ;  /* 0x0003d400010e7983 */ /* 0x002ee80000300800 */
[----:B0-----:R-:W4:Y:S04]  /*46e60*/  LDL.LU R21, [R1+0x39c] ;  /* 0x00039c0001157983 */ /* 0x001f280000300800 */
        /* <DEDUP_REMOVED lines=40> */
[----:B0-----:R-:W3:Y:S04]  /*470f0*/  LDL.LU R21, [R1+0x4678] ;  /* 0x0046780001157983 */ /* 0x001ee80000300800 */
[----:B-1----:R-:W3:Y:S04]  /*47100*/  LDL.LU R19, [R1+0x4674] ;  /* 0x0046740001137983 */ /* 0x002ee80000300800 */
[----:B----4-:R-:W4:Y:S04]  /*47110*/  LDL.LU R2, [R1+0x4670] ;  /* 0x0046700001027983 */ /* 0x010f280000300800 */
[----:B--2---:R-:W2:Y:S04]  /*47120*/  LDL.LU R0, [R1+0x466c] ;  /* 0x00466c0001007983 */ /* 0x004ea80000300800 */
        /* <DEDUP_REMOVED lines=19> */
[----:B0-----:R-:W4:Y:S04]  /*47260*/  LDL.LU R3, [R1+0xa98] ;  /* 0x000a980001037983 */ /* 0x001f280000300800 */
[----:B--2---:R0:W-:Y:S04]  /*47270*/  STS.U16 [R15+UR5+0xd780], R0 ;  /* 0x00d780000f007988 */ /* 0x0041e80008000405 */
[----:B0-----:R-:W2:Y:S04]  /*47280*/  LDL.LU R0, [R1+0x4668] ;  /* 0x0046680001007983 */ /* 0x001ea80000300800 */
[----:B------:R-:W-:Y:S04]  /*47290*/  STS.U16 [R15+UR5+0xdf00], R26 ;  /* 0x00df001a0f007988 */ /* 0x000fe80008000405 */
[----:B------:R-:W-:Y:S04]  /*472a0*/  STS.U16 [R15+UR5+0xdf80], R28 ;  /* 0x00df801c0f007988 */ /* 0x000fe80008000405 */
[----:B------:R-:W-:Y:S04]  /*472b0*/  STS.U16 [R15+UR5+0xe700], R8 ;  /* 0x00e700080f007988 */ /* 0x000fe80008000405 */
[----:B---3--:R-:W-:Y:S04]  /*472c0*/  STS.U16 [R15+UR5+0xe780], R9 ;  /* 0x00e780090f007988 */ /* 0x008fe80008000405 */
[----:B------:R0:W-:Y:S04]  /*472d0*/  STS.U16 [R15+UR5+0xef00], R14 ;  /* 0x00ef000e0f007988 */ /* 0x0001e80008000405 */
[----:B----4-:R1:W-:Y:S01]  /*472e0*/  STS.U16 [R15+UR5+0xef80], R2 ;  /* 0x00ef80020f007988 */ /* 0x0103e20008000405 */
[----:B0-----:R-:W0:Y:S01]  /*472f0*/  S2R R14, SR_TID.X ;  /* 0x00000000000e7919 */ /* 0x001e220000002100 */
[----:B-1----:R-:W1:Y:S02]  /*47300*/  S2R R2, SR_TID.X ;  /* 0x0000000000027919 */ /* 0x002e640000002100 */
[----:B------:R-:W-:Y:S04]  /*47310*/  STS.U16 [R15+UR5+0xf700], R19 ;  /* 0x00f700130f007988 */ /* 0x000fe80008000405 */
[----:B------:R-:W-:Y:S01]  /*47320*/  STS.U16 [R15+UR5+0xf780], R21 ;  /* 0x00f780150f007988 */ /* 0x000fe20008000405 */
[----:B0-----:R-:W-:Y:S01]  /*47330*/  LOP3.LUT R8, R14, 0x7, RZ, 0xc0, !PT ;  /* 0x000000070e087812 */ /* 0x001fe200078ec0ff */
[----:B-1----:R-:W-:-:S04]  /*47340*/  IMAD.SHL.U32 R14, R2, 0x40, RZ ;  /* 0x00000040020e7824 */ /* 0x002fc800078e00ff */
[----:B------:R-:W-:Y:S01]  /*47350*/  IMAD R8, R8, 0x110, RZ ;  /* 0x0000011008087824 */ /* 0x000fe200078e02ff */
[----:B------:R-:W-:-:S05]  /*47360*/  LOP3.LUT R9, R2, 0x7, RZ, 0xc0, !PT ;  /* 0x0000000702097812 */ /* 0x000fca00078ec0ff */
[----:B------:R-:W-:Y:S01]  /*47370*/  IMAD R9, R9, 0x90, RZ ;  /* 0x0000009009097824 */ /* 0x000fe200078e02ff */
[----:B--2---:R0:W-:Y:S04]  /*47380*/  STS.U16 [R15+UR5+0xff00], R0 ;  /* 0x00ff00000f007988 */ /* 0x0041e80008000405 */
[----:B------:R-:W-:Y:S01]  /*47390*/  STS.U16 [R15+UR5+0xff80], R3 ;  /* 0x00ff80030f007988 */ /* 0x000fe20008000405 */
[----:B------:R-:W-:Y:S01]  /*473a0*/  BAR.SYNC.DEFER_BLOCKING 0x0 ;  /* 0x0000000000007b1d */ /* 0x000fe20000010000 */
[----:B0-----:R-:W-:-:S05]  /*473b0*/  IMAD.SHL.U32 R0, R2, 0x2, RZ ;  /* 0x0000000202007824 */ /* 0x001fca00078e00ff */
[----:B------:R-:W-:Y:S01]  /*473c0*/  LOP3.LUT R0, R8, 0x30, R0, 0x78, !PT ;  /* 0x0000003008007812 */ /* 0x000fe200078e7800 */
[----:B------:R-:W-:-:S03]  /*473d0*/  IMAD.SHL.U32 R2, R2, 0x2, RZ ;  /* 0x0000000202027824 */ /* 0x000fc600078e00ff */
[----:B------:R-:W-:Y:S02]  /*473e0*/  LOP3.LUT R0, R0, 0x800, R14, 0xf8, !PT ;  /* 0x0000080000007812 */ /* 0x000fe400078ef80e */
[----:B------:R-:W-:-:S03]  /*473f0*/  LOP3.LUT R2, R9, 0x10, R2, 0x78, !PT ;  /* 0x0000001009027812 */ /* 0x000fc600078e7802 */
[----:B------:R-:W0:Y:S04]  /*47400*/  LDSM.16.M88.4 R16, [R0+UR5] ;  /* 0x000000050010783b */ /* 0x000e280008000200 */
[----:B------:R-:W1:Y:S04]  /*47410*/  LDSM.16.M88.4 R8, [R0+UR5+0x1000] ;  /* 0x001000050008783b */ /* 0x000e680008000200 */
[----:B------:R-:W2:Y:S04]  /*47420*/  LDSM.16.M88.4 R24, [R0+UR5+0x3000] ;  /* 0x003000050018783b */ /* 0x000ea80008000200 */
[----:B------:R-:W3:Y:S04]  /*47430*/  LDSM.16.M88.4 R4, [R0+UR5+0x2000] ;  /* 0x002000050004783b */ /* 0x000ee80008000200 */
[----:B0-----:R-:W-:Y:S04]  /*47440*/  STL.64 [R1+0x20], R16 ;  /* 0x0000201001007387 */ /* 0x001fe80000100a00 */
[----:B------:R-:W-:Y:S04]  /*47450*/  STL.64 [R1+0x28], R18 ;  /* 0x0000281201007387 */ /* 0x000fe80000100a00 */
[----:B-1----:R-:W-:Y:S04]  /*47460*/  STL.64 [R1+0x10], R8 ;  /* 0x0000100801007387 */ /* 0x002fe80000100a00 */
[----:B------:R-:W-:Y:S04]  /*47470*/  STL.64 [R1+0x18], R10 ;  /* 0x0000180a01007387 */ /* 0x000fe80000100a00 */
[----:B--2---:R-:W-:Y:S04]  /*47480*/  STL.64 [R1+0x4640], R26 ;  /* 0x0046401a01007387 */ /* 0x004fe80000100a00 */
[----:B---3--:R-:W-:Y:S04]  /*47490*/  STL.64 [R1], R4 ;  /* 0x0000000401007387 */ /* 0x008fe80000100a00 */
[----:B------:R-:W0:Y:S04]  /*474a0*/  LDSM.16.M88.4 R8, [R0+UR5+0x4000] ;  /* 0x004000050008783b */ /* 0x000e280008000200 */
[----:B------:R-:W-:Y:S04]  /*474b0*/  STL.64 [R1+0x8], R6 ;  /* 0x0000080601007387 */ /* 0x000fe80000100a00 */
[----:B------:R-:W1:Y:S04]  /*474c0*/  LDSM.16.M88.4 R4, [R0+UR5+0x5000] ;  /* 0x005000050004783b */ /* 0x000e680008000200 */
[----:B------:R-:W2:Y:S04]  /*474d0*/  LDSM.16.M88.4 R16, [R0+UR5+0x6000] ;  /* 0x006000050010783b */ /* 0x000ea80008000200 */
[----:B------:R-:W-:Y:S04]  /*474e0*/  STL.64 [R1+0x4638], R24 ;  /* 0x0046381801007387 */ /* 0x000fe80000100a00 */
[----:B0-----:R-:W-:Y:S04]  /*474f0*/  STL [R1+0x435c], R10 ;  /* 0x00435c0a01007387 */ /* 0x001fe80000100800 */
[----:B------:R-:W-:Y:S04]  /*47500*/  STL [R1+0x4358], R11 ;  /* 0x0043580b01007387 */ /* 0x000fe80000100800 */
[----:B-1----:R-:W-:Y:S04]  /*47510*/  STL [R1+0x4554], R6 ;  /* 0x0045540601007387 */ /* 0x002fe80000100800 */
[----:B------:R-:W-:Y:S04]  /*47520*/  STL [R1+0x4550], R7 ;  /* 0x0045500701007387 */ /* 0x000fe80000100800 */
[----:B--2---:R-:W-:Y:S01]  /*47530*/  STL.64 [R1+0x30], R16 ;  /* 0x0000301001007387 */ /* 0x004fe20000100a00 */
[----:B------:R-:W-:-:S03]  /*47540*/  IMAD.MOV.U32 R27, RZ, RZ, R16 ;  /* 0x000000ffff1b7224 */ /* 0x000fc600078e0010 */
[----:B------:R-:W-:Y:S01]  /*47550*/  STL.64 [R1+0x38], R18 ;  /* 0x0000381201007387 */ /* 0x000fe20000100a00 */
[----:B------:R-:W-:-:S03]  /*47560*/  IMAD.MOV.U32 R26, RZ, RZ, R17 ;  /* 0x000000ffff1a7224 */ /* 0x000fc600078e0011 */
[----:B------:R-:W0:Y:S04]  /*47570*/  LDSM.16.M88.4 R16, [R0+UR5+0x7000] ;  /* 0x007000050010783b */ /* 0x000e280008000200 */
[----:B0-----:R-:W-:Y:S01]  /*47580*/  STL.64 [R1+0xc0], R16 ;  /* 0x0000c01001007387 */ /* 0x001fe20000100a00 */
[----:B------:R-:W-:-:S03]  /*47590*/  IMAD.MOV.U32 R21, RZ, RZ, R16 ;  /* 0x000000ffff157224 */ /* 0x000fc600078e0010 */
[----:B------:R-:W-:Y:S01]  /*475a0*/  STL.64 [R1+0xc8], R18 ;  /* 0x0000c81201007387 */ /* 0x000fe20000100a00 */
[----:B------:R-:W-:-:S03]  /*475b0*/  IMAD.MOV.U32 R20, RZ, RZ, R17 ;  /* 0x000000ffff147224 */ /* 0x000fc600078e0011 */
[----:B------:R-:W0:Y:S02]  /*475c0*/  LDSM.16.M88.4 R16, [R0+UR5+0x8000] ;  /* 0x008000050010783b */ /* 0x000e240008000200 */
[----:B0-----:R-:W-:Y:S02]  /*475d0*/  IMAD.MOV.U32 R23, RZ, RZ, R16 ;  /* 0x000000ffff177224 */ /* 0x001fe400078e0010 */
[----:B------:R-:W-:Y:S01]  /*475e0*/  IMAD.MOV.U32 R22, RZ, RZ, R17 ;  /* 0x000000ffff167224 */ /* 0x000fe200078e0011 */
[----:B------:R-:W-:Y:S04]  /*475f0*/  STL.64 [R1+0xb0], R16 ;  /* 0x0000b01001007387 */ /* 0x000fe80000100a00 */
[----:B------:R-:W-:Y:S04]  /*47600*/  STL.64 [R1+0xb8], R18 ;  /* 0x0000b81201007387 */ /* 0x000fe80000100a00 */
[----:B------:R-:W0:Y:S04]  /*47610*/  LDSM.16.M88.4 R16, [R0+UR5+0xa000] ;  /* 0x00a000050010783b */ /* 0x000e280008000200 */
[----:B------:R-:W-:Y:S04]  /*47620*/  STL.64 [R1+0x4660], R22 ;  /* 0x0046601601007387 */ /* 0x000fe80000100a00 */
[----:B------:R-:W-:Y:S04]  /*47630*/  STL.64 [R1+0x4658], R20 ;  /* 0x0046581401007387 */ /* 0x000fe80000100a00 */
[----:B------:R-:W1:Y:S01]  /*47640*/  LDSM.16.M88.4 R20, [R0+UR5+0x9000] ;  /* 0x009000050014783b */ /* 0x000e620008000200 */
[----:B0-----:R-:W-:Y:S01]  /*47650*/  IMAD.MOV.U32 R29, RZ, RZ, R16 ;  /* 0x000000ffff1d7224 */ /* 0x001fe200078e0010 */
[----:B------:R-:W-:-:S02]  /*47660*/  MOV R7, R17 ;  /* 0x0000001100077202 */ /* 0x000fc40000000f00 */
[----:B-1----:R-:W-:Y:S04]  /*47670*/  STL.64 [R1+0xa0], R20 ;  /* 0x0000a01401007387 */ /* 0x002fe80000100a00 */
[----:B------:R-:W-:Y:S04]  /*47680*/  STL.64 [R1+0xa8], R22 ;  /* 0x0000a81601007387 */ /* 0x000fe80000100a00 */
[----:B------:R-:W-:Y:S04]  /*47690*/  STL.64 [R1+0x90], R16 ;  /* 0x0000901001007387 */ /* 0x000fe80000100a00 */
[----:B------:R-:W-:Y:S04]  /*476a0*/  STL.64 [R1+0x98], R18 ;  /* 0x0000981201007387 */ /* 0x000fe80000100a00 */
[----:B------:R-:W0:Y:S04]  /*476b0*/  LDSM.16.M88.4 R16, [R0+UR5+0xb000] ;  /* 0x00b000050010783b */ /* 0x000e280008000200 */
[----:B------:R-:W-:Y:S04]  /*476c0*/  STL [R1+0x4650], R7 ;  /* 0x0046500701007387 */ /* 0x000fe80000100800 */
[----:B------:R1:W-:Y:S04]  /*476d0*/  STL.64 [R1+0x4648], R4 ;  /* 0x0046480401007387 */ /* 0x0003e80000100a00 */
[----:B-1----:R-:W2:Y:S04]  /*476e0*/  LDL.64 R4, [R1+0x20] ;  /* 0x0000200001047983 */ /* 0x002ea80000100a00 */
[----:B0-----:R-:W-:Y:S04]  /*476f0*/  STL.64 [R1+0x80], R16 ;  /* 0x0000801001007387 */ /* 0x001fe80000100a00 */
[----:B------:R-:W-:Y:S04]  /*47700*/  STL.64 [R1+0x88], R18 ;  /* 0x0000881201007387 */ /* 0x000fe80000100a00 */
[----:B------:R-:W0:Y:S04]  /*47710*/  LDSM.16.M88.4 R16, [R0+UR5+0xc000] ;  /* 0x00c000050010783b */ /* 0x000e280008000200 */
[----:B------:R-:W3:Y:S04]  /*47720*/  LDL.64 R24, [R1] ;  /* 0x0000000001187983 */ /* 0x000ee80000100a00 */
[----:B0-----:R-:W-:Y:S04]  /*47730*/  STL.64 [R1+0x70], R16 ;  /* 0x0000701001007387 */ /* 0x001fe80000100a00 */
[----:B------:R-:W-:Y:S04]  /*47740*/  STL.64 [R1+0x78], R18 ;  /* 0x0000781201007387 */ /* 0x000fe80000100a00 */
[----:B------:R-:W0:Y:S04]  /*47750*/  LDSM.16.M88.4 R16, [R0+UR5+0xd000] ;  /* 0x00d000050010783b */ /* 0x000e280008000200 */
[----:B------:R-:W4:Y:S04]  /*47760*/  LDL.LU.64 R20, [R1+0x780] ;  /* 0x0007800001147983 */ /* 0x000f280000300a00 */
[----:B------:R-:W4:Y:S01]  /*47770*/  LDL.LU.64 R22, [R1+0x788] ;  /* 0x0007880001167983 */ /* 0x000f220000300a00 */
[----:B------:R-:W1:Y:S03]  /*47780*/  S2R R28, SR_TID.X ;  /* 0x00000000001c7919 */ /* 0x000e660000002100 */
[----:B0-----:R-:W-:Y:S04]  /*47790*/  STL.64 [R1+0x60], R16 ;  /* 0x0000601001007387 */ /* 0x001fe80000100a00 */
[----:B------:R-:W-:Y:S04]  /*477a0*/  STL.64 [R1+0x68], R18 ;  /* 0x0000681201007387 */ /* 0x000fe80000100a00 */
[----:B------:R-:W0:Y:S01]  /*477b0*/  LDSM.16.M88.4 R16, [R0+UR5+0xe000] ;  /* 0x00e000050010783b */ /* 0x000e220008000200 */
[----:B------:R-:W-:-:S02]  /*477c0*/  LOP3.LUT R2, R2, 0x400, R14, 0xf8, !PT ;  /* 0x0000040002027812 */ /* 0x000fc400078ef80e */
[----:B-1----:R-:W-:-:S03]  /*477d0*/  LOP3.LUT R11, R28, 0x7, RZ, 0xc0, !PT ;  /* 0x000000071c0b7812 */ /* 0x002fc600078ec0ff */
[----:B------:R1:W-:Y:S02]  /*477e0*/  LDSM.16.MT88.4 R12, [R2+UR5+0x10000] ;  /* 0x01000005020c783b */ /* 0x0003e40008004200 */
[----:B------:R-:W-:Y:S02]  /*477f0*/  IMAD R11, R11, 0x90, RZ ;  /* 0x000000900b0b7824 */ /* 0x000fe400078e02ff */
[C---:B------:R-:W-:Y:S02]  /*47800*/  IMAD.SHL.U32 R10, R28.reuse, 0x40, RZ ;  /* 0x000000401c0a7824 */ /* 0x040fe400078e00ff */
[----:B-1----:R-:W-:Y:S01]  /*47810*/  IMAD.SHL.U32 R2, R28, 0x2, RZ ;  /* 0x000000021c027824 */ /* 0x002fe200078e00ff */
[----:B0-----:R-:W-:Y:S04]  /*47820*/  STL.64 [R1+0x50], R16 ;  /* 0x0000501001007387 */ /* 0x001fe80000100a00 */
[----:B------:R-:W-:Y:S04]  /*47830*/  STL.64 [R1+0x58], R18 ;  /* 0x0000581201007387 */ /* 0x000fe80000100a00 */
[----:B------:R-:W0:Y:S01]  /*47840*/  LDSM.16.M88.4 R16, [R0+UR5+0xf000] ;  /* 0x00f000050010783b */ /* 0x000e220008000200 */
[----:B------:R-:W-:-:S04]  /*47850*/  LOP3.LUT R2, R11, 0x10, R2, 0x78, !PT ;  /* 0x000000100b027812 */ /* 0x000fc800078e7802 */
[----:B------:R-:W-:-:S04]  /*47860*/  LOP3.LUT R2, R2, 0x400, R10, 0xf8, !PT ;  /* 0x0000040002027812 */ /* 0x000fc800078ef80a */
[----:B------:R-:W-:Y:S01]  /*47870*/  LOP3.LUT R2, R2, 0x20, RZ, 0x3c, !PT ;  /* 0x0000002002027812 */ /* 0x000fe200078e3cff */
[----:B0-----:R-:W-:Y:S01]  /*47880*/  STL.64 [R1+0x40], R16 ;  /* 0x0000401001007387 */ /* 0x001fe20000100a00 */
[----:B------:R-:W-:-:S03]  /*47890*/  IMAD.MOV.U32 R3, RZ, RZ, R16 ;  /* 0x000000ffff037224 */ /* 0x000fc600078e0010 */
[----:B------:R-:W-:Y:S01]  /*478a0*/  STL.64 [R1+0x48], R18 ;  /* 0x0000481201007387 */ /* 0x000fe20000100a00 */
[----:B------:R-:W-:-:S03]  /*478b0*/  IMAD.MOV.U32 R0, RZ, RZ, R17 ;  /* 0x000000ffff007224 */ /* 0x000fc600078e0011 */
[----:B------:R-:W0:Y:S04]  /*478c0*/  LDSM.16.MT88.4 R16, [R2+UR5+0x10000] ;  /* 0x010000050210783b */ /* 0x000e280008004200 */
[----:B0-----:R-:W-:Y:S04]  /*478d0*/  STL.64 [R1+0x45b0], R18 ;  /* 0x0045b01201007387 */ /* 0x001fe80000100a00 */
[----:B------:R0:W-:Y:S04]  /*478e0*/  STL.64 [R1+0x45a8], R16 ;  /* 0x0045a81001007387 */ /* 0x0001e80000100a00 */
[----:B0-----:R-:W2:Y:S04]  /*478f0*/  LDL.LU.64 R16, [R1+0x7b0] ;  /* 0x0007b00001107983 */ /* 0x001ea80000300a00 */
[----:B------:R-:W2:Y:S04]  /*47900*/  LDL.LU.64 R18, [R1+0x7b8] ;  /* 0x0007b80001127983 */ /* 0x000ea80000300a00 */
[----:B------:R-:W-:Y:S01]  /*47910*/  STL [R1+0x4350], R2 ;  /* 0x0043500201007387 */ /* 0x000fe20000100800 */
[----:B--2---:R-:W-:-:S15]  /*47920*/  HMMA.16816.F32.BF16 R16, R12, R4, R16 ;  /* 0x000000040c10723c */ /* 0x004fde0000041810 */
[----:B------:R-:W-:-:S04]  /*47930*/  NOP ;  /* 0x0000000000007918 */ /* 0x000fc80000000000 */
[----:B------:R-:W-:Y:S04]  /*47940*/  STL.64 [R1+0x2b0], R16 ;  /* 0x0002b01001007387 */ /* 0x000fe80000100a00 */
[----:B------:R0:W-:Y:S02]  /*47950*/  STL.64 [R1+0x2b8], R18 ;  /* 0x0002b81201007387 */ /* 0x0001e40000100a00 */
[----:B0-----:R-:W-:Y:S02]  /*47960*/  IMAD.MOV.U32 R19, RZ, RZ, R4 ;  /* 0x000000ffff137224 */ /* 0x001fe400078e0004 */
[----:B------:R-:W-:Y:S02]  /*47970*/  IMAD.MOV.U32 R18, RZ, RZ, R5 ;  /* 0x000000ffff127224 */ /* 0x000fe400078e0005 */
[----:B------:R-:W3:Y:S04]  /*47980*/  LDL.LU.64 R4, [R1+0x740] ;  /* 0x0007400001047983 */ /* 0x000ee80000300a00 */
[----:B------:R-:W3:Y:S04]  /*47990*/  LDL.LU.64 R6, [R1+0x748] ;  /* 0x0007480001067983 */ /* 0x000ee80000300a00 */
[----:B------:R4:W-:Y:S04]  /*479a0*/  STL.64 [R1+0x45e8], R18 ;  /* 0x0045e81201007387 */ /* 0x0009e80000100a00 */
[----:B------:R-:W4:Y:S04]  /*479b0*/  LDL R16, [R1+0x10] ;  /* 0x0000100001107983 */ /* 0x000f280000100800 */
[----:B------:R-:W4:Y:S02]  /*479c0*/  LDL R17, [R1+0x14] ;  /* 0x0000140001117983 */ /* 0x000f240000100800 */
[----:B----4-:R-:W-:Y:S02]  /*479d0*/  HMMA.16816.F32.BF16 R16, R12, R16, R20 ;  /* 0x000000100c10723c */ /* 0x010fe40000041814 */
[----:B------:R-:W2:Y:S04]  /*479e0*/  LDL.LU.64 R22, [R1+0x4660] ;  /* 0x0046600001167983 */ /* 0x000ea80000300a00 */
[----:B------:R-:W4:-:S13]  /*479f0*/  LDL.LU.64 R20, [R1+0x4658] ;  /* 0x0046580001147983 */ /* 0x000f1a0000300a00 */
[----:B------:R2:W-:Y:S04]  /*47a00*/  STL.64 [R1+0x2a0], R16 ;  /* 0x0002a01001007387 */ /* 0x0005e80000100a00 */
[----:B------:R-:W-:Y:S01]  /*47a10*/  STL.64 [R1+0x2a8], R18 ;  /* 0x0002a81201007387 */ /* 0x000fe20000100a00 */
[----:B--2---:R-:W-:Y:S02]  /*47a20*/  IMAD.MOV.U32 R16, RZ, RZ, R23 ;  /* 0x000000ffff107224 */ /* 0x004fe400078e0017 */
[----:B------:R-:W-:-:S05]  /*47a30*/  IMAD.MOV.U32 R17, RZ, RZ, R22 ;  /* 0x000000ffff117224 */ /* 0x000fca00078e0016 */
[----:B------:R4:W-:Y:S02]  /*47a40*/  STL.64 [R1+0x45f8], R16 ;  /* 0x0045f81001007387 */ /* 0x0009e40000100a00 */
[----:B----4-:R-:W-:Y:S02]  /*47a50*/  IMAD.MOV.U32 R16, RZ, RZ, R21 ;  /* 0x000000ffff107224 */ /* 0x010fe400078e0015 */
[----:B------:R-:W-:Y:S02]  /*47a60*/  IMAD.MOV.U32 R17, RZ, RZ, R20 ;  /* 0x000000ffff117224 */ /* 0x000fe400078e0014 */
[----:B------:R-:W2:Y:S04]  /*47a70*/  LDL.LU.64 R20, [R1+0x690] ;  /* 0x0006900001147983 */ /* 0x000ea80000300a00 */
[----:B------:R-:W4:Y:S01]  /*47a80*/  LDL.LU.64 R22, [R1+0x698] ;  /* 0x0006980001167983 */ /* 0x000f220000300a00 */
[----:B---3--:R-:W-:Y:S01]  /*47a90*/  HMMA.16816.F32.BF16 R4, R12, R24, R4 ;  /* 0x000000180c04723c */ /* 0x008fe20000041804 */
[----:B------:R-:W-:-:S02]  /*47aa0*/  IMAD.MOV.U32 R2, RZ, RZ, R25 ;  /* 0x000000ffff027224 */ /* 0x000fc400078e0019 */
[----:B----4-:R-:W-:Y:S04]  /*47ab0*/  STL.64 [R1+0x4630], R22 ;  /* 0x0046301601007387 */ /* 0x010fe80000100a00 */
[----:B--2---:R0:W-:Y:S04]  /*47ac0*/  STL.64 [R1+0x4628], R20 ;  /* 0x0046281401007387 */ /* 0x0041e80000100a00 */
[----:B0-----:R-:W2:Y:S04]  /*47ad0*/  LDL.LU.64 R20, [R1+0x710] ;  /* 0x0007100001147983 */ /* 0x001ea80000300a00 */
[----:B------:R-:W2:Y:S04]  /*47ae0*/  LDL.LU.64 R22, [R1+0x718] ;  /* 0x0007180001167983 */ /* 0x000ea80000300a00 */
[----:B------:R0:W-:Y:S04]  /*47af0*/  STL.64 [R1+0x4610], R16 ;  /* 0x0046101001007387 */ /* 0x0001e80000100a00 */
[----:B------:R-:W-:Y:S04]  /*47b00*/  STL.64 [R1+0x290], R4 ;  /* 0x0002900401007387 */ /* 0x000fe80000100a00 */
[----:B------:R1:W-:Y:S01]  /*47b10*/  STL.64 [R1+0x298], R6 ;  /* 0x0002980601007387 */ /* 0x0003e20000100a00 */
[----:B0-----:R-:W-:-:S02]  /*47b20*/  IMAD.MOV.U32 R16, RZ, RZ, R27 ;  /* 0x000000ffff107224 */ /* 0x001fc400078e001b */
[----:B------:R-:W-:Y:S01]  /*47b30*/  IMAD.MOV.U32 R17, RZ, RZ, R26 ;  /* 0x000000ffff117224 */ /* 0x000fe200078e001a */
[----:B-1----:R-:W3:Y:S04]  /*47b40*/  LDL.LU R7, [R1+0x4650] ;  /* 0x0046500001077983 */ /* 0x002ee80000300800 */
[----:B------:R-:W4:Y:S01]  /*47b50*/  LDL.LU.64 R4, [R1+0x4648] ;  /* 0x0046480001047983 */ /* 0x000f220000300a00 */
[----:B------:R-:W-:-:S03]  /*47b60*/  IMAD.MOV.U32 R6, RZ, RZ, R24 ;  /* 0x000000ffff067224 */ /* 0x000fc600078e0018 */
[----:B------:R-:W2:Y:S04]  /*47b70*/  LDL.LU.64 R26, [R1+0x4640] ;  /* 0x00464000011a7983 */ /* 0x000ea80000300a00 */
[----:B------:R-:W2:Y:S04]  /*47b80*/  LDL.LU.64 R24, [R1+0x4638] ;  /* 0x0046380001187983 */ /* 0x000ea80000300a00 */
[----:B------:R-:W-:Y:S04]  /*47b90*/  STL [R1+0x4548], R11 ;  /* 0x0045480b01007387 */ /* 0x000fe80000100800 */
[----:B------:R-:W-:Y:S01]  /*47ba0*/  STL [R1+0x454c], R10 ;  /* 0x00454c0a01007387 */ /* 0x000fe20000100800 */
[----:B--2---:R-:W-:-:S15]  /*47bb0*/  HMMA.16816.F32.BF16 R20, R12, R24, R20 ;  /* 0x000000180c14723c */ /* 0x004fde0000041814 */
[----:B------:R-:W-:-:S04]  /*47bc0*/  NOP ;  /* 0x0000000000007918 */ /* 0x000fc80000000000 */
[----:B------:R-:W-:Y:S04]  /*47bd0*/  STL.64 [R1+0x280], R20 ;  /* 0x0002801401007387 */ /* 0x000fe80000100a00 */
[----:B------:R0:W-:Y:S04]  /*47be0*/  STL.64 [R1+0x288], R22 ;  /* 0x0002881601007387 */ /* 0x0001e80000100a00 */
[----:B0-----:R-:W4:Y:S04]  /*47bf0*/  LDL.LU.64 R22, [R1+0x4630] ;  /* 0x0046300001167983 */ /* 0x001f280000300a00 */
[----:B------:R-:W4:Y:S04]  /*47c00*/  LDL.LU.64 R20, [R1+0x4628] ;  /* 0x0046280001147983 */ /* 0x000f280000300a00 */
[----:B------:R-:W-:Y:S04]  /*47c10*/  STL.64 [R1+0x4570], R26 ;  /* 0x0045701a01007387 */ /* 0x000fe80000100a00 */
[----:B------:R0:W-:Y:S04]  /*47c20*/  STL.64 [R1+0x4568], R24 ;  /* 0x0045681801007387 */ /* 0x0001e80000100a00 */
[----:B0-----:R-:W2:Y:S04]  /*47c30*/  LDL.LU.64 R24, [R1+0x6d0] ;  /* 0x0006d00001187983 */ /* 0x001ea80000300a00 */
[----:B------:R-:W2:Y:S04]  /*47c40*/  LDL.LU.64 R26, [R1+0x6d8] ;  /* 0x0006d800011a7983 */ /* 0x000ea80000300a00 */
[----:B------:R-:W-:Y:S01]  /*47c50*/  STL.64 [R1+0x45f0], R8 ;  /* 0x0045f00801007387 */ /* 0x000fe20000100a00 */
[----:B------:R-:W-:Y:S01]  /*47c60*/  IMAD.SHL.U32 R28, R28, 0x2, RZ ;  /* 0x000000021c1c7824 */ /* 0x000fe200078e00ff */
[----:B--2---:R-:W-:-:S15]  /*47c70*/  HMMA.16816.F32.BF16 R24, R12, R8, R24 ;  /* 0x000000080c18723c */ /* 0x004fde0000041818 */
[----:B------:R-:W-:-:S04]  /*47c80*/  NOP ;  /* 0x0000000000007918 */ /* 0x000fc80000000000 */
[----:B------:R0:W-:Y:S04]  /*47c90*/  STL.64 [R1+0x270], R24 ;  /* 0x0002701801007387 */ /* 0x0001e80000100a00 */
[----:B------:R1:W-:Y:S04]  /*47ca0*/  STL.64 [R1+0x278], R26 ;  /* 0x0002781a01007387 */ /* 0x0003e80000100a00 */
[----:B0-----:R-:W2:Y:S04]  /*47cb0*/  LDL.LU.64 R24, [R1+0x370] ;  /* 0x0003700001187983 */ /* 0x001ea80000300a00 */
[----:B-1----:R-:W2:Y:S01]  /*47cc0*/  LDL.LU.64 R26, [R1+0x378] ;  /* 0x00037800011a7983 */ /* 0x002ea20000300a00 */
[----:B------:R-:W-:-:S04]  /*47cd0*/  LOP3.LUT R28, R11, 0x10, R28, 0x78, !PT ;  /* 0x000000100b1c7812 */ /* 0x000fc800078e781c */
[----:B------:R-:W-:Y:S02]  /*47ce0*/  LOP3.LUT R28, R28, 0x400, R10, 0xf8, !PT ;  /* 0x000004001c1c7812 */ /* 0x000fe400078ef80a */
[----:B----4-:R-:W-:-:S15]  /*47cf0*/  HMMA.16816.F32.BF16 R8, R12, R4, R20 ;  /* 0x000000040c08723c */ /* 0x010fde0000041814 */
[----:B------:R-:W-:-:S04]  /*47d00*/  NOP ;  /* 0x0000000000007918 */ /* 0x000fc80000000000 */
[----:B------:R-:W-:Y:S04]  /*47d10*/  STL.64 [R1+0x260], R8 ;  /* 0x0002600801007387 */ /* 0x000fe80000100a00 */
[----:B------:R-:W-:Y:S04]  /*47d20*/  STL.64 [R1+0x268], R10 ;  /* 0x0002680a01007387 */ /* 0x000fe80000100a00 */
[----:B--2---:R-:W-:Y:S04]  /*47d30*/  STL.64 [R1+0x4608], R26 ;  /* 0x0046081a01007387 */ /* 0x004fe80000100a00 */
[----:B------:R0:W-:Y:S04]  /*47d40*/  STL.64 [R1+0x4600], R24 ;  /* 0x0046001801007387 */ /* 0x0001e80000100a00 */
[----:B0-----:R-:W2:Y:S04]  /*47d50*/  LDL.LU.64 R24, [R1+0x620] ;  /* 0x0006200001187983 */ /* 0x001ea80000300a00 */
[----:B------:R-:W4:Y:S01]  /*47d60*/  LDL.LU.64 R26, [R1+0x628] ;  /* 0x00062800011a7983 */ /* 0x000f220000300a00 */
[----:B------:R-:W-:-:S05]  /*47d70*/  LOP3.LUT R28, R28, 0x40, RZ, 0x3c, !PT ;  /* 0x000000401c1c7812 */ /* 0x000fca00078e3cff */
[----:B------:R-:W0:Y:S04]  /*47d80*/  LDSM.16.MT88.4 R20, [R28+UR5+0x10000] ;  /* 0x010000051c14783b */ /* 0x000e280008004200 */
[----:B----4-:R-:W-:Y:S04]  /*47d90*/  STL.64 [R1+0x4620], R26 ;  /* 0x0046201a01007387 */ /* 0x010fe80000100a00 */
[----:B--2---:R1:W-:Y:S04]  /*47da0*/  STL.64 [R1+0x4618], R24 ;  /* 0x0046181801007387 */ /* 0x0043e80000100a00 */
[----:B-1----:R-:W2:Y:S04]  /*47db0*/  LDL.LU.64 R24, [R1+0x670] ;  /* 0x0006700001187983 */ /* 0x002ea80000300a00 */
[----:B------:R-:W2:Y:S04]  /*47dc0*/  LDL.LU.64 R26, [R1+0x678] ;  /* 0x00067800011a7983 */ /* 0x000ea80000300a00 */
[----:B------:R1:W-:Y:S04]  /*47dd0*/  STL.64 [R1+0x45c8], R4 ;  /* 0x0045c80401007387 */ /* 0x0003e80000100a00 */
[----:B-1----:R-:W4:Y:S04]  /*47de0*/  LDL.64 R4, [R1+0xa0] ;  /* 0x0000a00001047983 */ /* 0x002f280000100a00 */
[----:B0-----:R-:W-:Y:S04]  /*47df0*/  STL.64 [R1+0x44b8], R22 ;  /* 0x0044b81601007387 */ /* 0x001fe80000100a00 */
[----:B------:R-:W-:Y:S04]  /*47e00*/  STL.64 [R1+0x44b0], R20 ;  /* 0x0044b01401007387 */ /* 0x000fe80000100a00 */
[----:B------:R-:W4:Y:S04]  /*47e10*/  LDL.LU.64 R8, [R1+0x360] ;  /* 0x0003600001087983 */ /* 0x000f280000300a00 */
[----:B------:R-:W4:Y:S04]  /*47e20*/  LDL.LU.64 R10, [R1+0x368] ;  /* 0x00036800010a7983 */ /* 0x000f280000300a00 */
[----:B------:R-:W-:Y:S01]  /*47e30*/  STL [R1+0x4260], R28 ;  /* 0x0042601c01007387 */ /* 0x000fe20000100800 */
[----:B--2---:R-:W-:Y:S03]  /*47e40*/  HMMA.16816.F32.BF16 R16, R12, R16, R24 ;  /* 0x000000100c10723c */ /* 0x004fe60000041818 */
[----:B------:R-:W2:Y:S04]  /*47e50*/  LDL.LU.64 R26, [R1+0x4620] ;  /* 0x00462000011a7983 */ /* 0x000ea80000300a00 */
[----:B------:R-:W2:-:S12]  /*47e60*/  LDL.LU.64 R24, [R1+0x4618] ;  /* 0x0046180001187983 */ /* 0x000e980000300a00 */
[----:B------:R0:W-:Y:S04]  /*47e70*/  STL.64 [R1+0x250], R16 ;  /* 0x0002501001007387 */ /* 0x0001e80000100a00 */
[----:B------:R2:W-:Y:S04]  /*47e80*/  STL.64 [R1+0x258], R18 ;  /* 0x0002581201007387 */ /* 0x0005e80000100a00 */
[----:B0-----:R-:W2:Y:S02]  /*47e90*/  LDL.LU.64 R16, [R1+0x4610] ;  /* 0x0046100001107983 */ /* 0x001ea40000300a00 */
[----:B--2---:R-:W-:Y:S02]  /*47ea0*/  HMMA.16816.F32.BF16 R16, R12, R16, R24 ;  /* 0x000000100c10723c */ /* 0x004fe40000041818 */
[----:B------:R-:W2:Y:S04]  /*47eb0*/  LDL.LU.64 R26, [R1+0x4608] ;  /* 0x00460800011a7983 */ /* 0x000ea80000300a00 */
[----:B------:R-:W2:-:S13]  /*47ec0*/  LDL.LU.64 R24, [R1+0x4600] ;  /* 0x0046000001187983 */ /* 0x000e9a0000300a00 */
[----:B------:R0:W-:Y:S04]  /*47ed0*/  STL.64 [R1+0x420], R16 ;  /* 0x0004201001007387 */ /* 0x0001e80000100a00 */
[----:B0-----:R-:W2:Y:S01]  /*47ee0*/  LDL.LU.64 R16, [R1+0x45f8] ;  /* 0x0045f80001107983 */ /* 0x001ea20000300a00 */
[----:B------:R-:W-:Y:S02]  /*47ef0*/  IMAD.MOV.U32 R20, RZ, RZ, R29 ;  /* 0x000000ffff147224 */ /* 0x000fe400078e001d */
[----:B------:R-:W-:Y:S02]  /*47f00*/  IMAD.MOV.U32 R28, RZ, RZ, R18 ;  /* 0x000000ffff1c7224 */ /* 0x000fe400078e0012 */
[----:B------:R-:W-:-:S05]  /*47f10*/  IMAD.MOV.U32 R29, RZ, RZ, R19 ;  /* 0x000000ffff1d7224 */ /* 0x000fca00078e0013 */
[----:B------:R-:W-:Y:S04]  /*47f20*/  STL [R1+0x42cc], R29 ;  /* 0x0042cc1d01007387 */ /* 0x000fe80000100800 */
[----:B------:R-:W-:Y:S01]  /*47f30*/  STL [R1+0x42c8], R28 ;  /* 0x0042c81c01007387 */ /* 0x000fe20000100800 */
[----:B--2---:R-:W-:Y:S01]  /*47f40*/  HMMA.16816.F32.BF16 R16, R12, R16, R24 ;  /* 0x000000100c10723c */ /* 0x004fe20000041818 */
[----:B------:R-:W-:Y:S02]  /*47f50*/  IMAD.MOV.U32 R24, RZ, RZ, R6 ;  /* 0x000000ffff187224 */ /* 0x000fe400078e0006 */
[----:B------:R-:W-:-:S15]  /*47f60*/  IMAD.MOV.U32 R25, RZ, RZ, R2 ;  /* 0x000000ffff197224 */ /* 0x000fde00078e0002 */
[----:B------:R-:W-:Y:S01]  /*47f70*/  NOP ;  /* 0x0000000000007918 */ /* 0x000fe20000000000 */
[----:B------:R0:W-:Y:S04]  /*47f80*/  STL.64 [R1+0x410], R16 ;  /* 0x0004101001007387 */ /* 0x0001e80000100a00 */
[----:B------:R1:W-:Y:S04]  /*47f90*/  STL.64 [R1+0x418], R18 ;  /* 0x0004181201007387 */ /* 0x0003e80000100a00 */
[----:B0-----:R-:W2:Y:S04]  /*47fa0*/  LDL.LU.64 R16, [R1+0x350] ;  /* 0x0003500001107983 */ /* 0x001ea80000300a00 */
[----:B-1----:R-:W2:Y:S04]  /*47fb0*/  LDL.LU.64 R18, [R1+0x358] ;  /* 0x0003580001127983 */ /* 0x002ea80000300a00 */
[----:B------:R0:W-:Y:S04]  /*47fc0*/  STL.64 [R1+0x4580], R24 ;  /* 0x0045801801007387 */ /* 0x0001e80000100a00 */
[----:B0-----:R-:W2:Y:S01]  /*47fd0*/  LDL.64 R24, [R1+0x60] ;  /* 0x0000600001187983 */ /* 0x001ea20000100a00 */
[----:B----4-:R-:W-:Y:S01]  /*47fe0*/  HMMA.16816.F32.BF16 R8, R12, R4, R8 ;  /* 0x000000040c08723c */ /* 0x010fe20000041808 */
[----:B---3--:R-:W-:-:S02]  /*47ff0*/  IMAD.MOV.U32 R21, RZ, RZ, R7 ;  /* 0x000000ffff157224 */ /* 0x008fc400078e0007 */
[----:B--2---:R0:W-:Y:S04]  /*48000*/  STL.64 [R1+0x45d0], R24 ;  /* 0x0045d01801007387 */ /* 0x0041e80000100a00 */
[----:B0-----:R-:W2:-:S12]  /*48010*/  LDL.64 R24, [R1+0x80] ;  /* 0x0000800001187983 */ /* 0x001e980000100a00 */
[----:B------:R0:W-:Y:S04]  /*48020*/  STL.64 [R1+0x400], R8 ;  /* 0x0004000801007387 */ /* 0x0001e80000100a00 */
[----:B------:R1:W-:Y:S04]  /*48030*/  STL.64 [R1+0x408], R10 ;  /* 0x0004080a01007387 */ /* 0x0003e80000100a00 */
[----:B0-----:R-:W3:Y:S01]  /*48040*/  LDL.LU.64 R8, [R1+0x45f0] ;  /* 0x0045f00001087983 */ /* 0x001ee20000300a00 */
[----:B-1----:R-:W-:Y:S02]  /*48050*/  IMAD.MOV.U32 R10, RZ, RZ, R4 ;  /* 0x000000ffff0a7224 */ /* 0x002fe400078e0004 */
[----:B------:R-:W-:-:S02]  /*48060*/  IMAD.MOV.U32 R11, RZ, RZ, R5 ;  /* 0x000000ffff0b7224 */ /* 0x000fc400078e0005 */
[----:B------:R-:W4:Y:S04]  /*48070*/  LDL.LU.64 R4, [R1+0x320] ;  /* 0x0003200001047983 */ /* 0x000f280000300a00 */
[----:B------:R-:W2:Y:S01]  /*48080*/  LDL.LU.64 R6, [R1+0x328] ;  /* 0x0003280001067983 */ /* 0x000ea20000300a00 */
[----:B------:R-:W-:Y:S03]  /*48090*/  HMMA.16816.F32.BF16 R16, R12, R20, R16 ;  /* 0x000000140c10723c */ /* 0x000fe60000041810 */
[----:B--2---:R-:W-:Y:S04]  /*480a0*/  STL.64 [R1+0x45e0], R6 ;  /* 0x0045e00601007387 */ /* 0x004fe80000100a00 */
[----:B----4-:R0:W-:Y:S04]  /*480b0*/  STL.64 [R1+0x45d8], R4 ;  /* 0x0045d80401007387 */ /* 0x0101e80000100a00 */
[----:B0-----:R-:W2:Y:S04]  /*480c0*/  LDL.LU.64 R4, [R1+0x340] ;  /* 0x0003400001047983 */ /* 0x001ea80000300a00 */
[----:B------:R-:W2:Y:S04]  /*480d0*/  LDL.LU.64 R6, [R1+0x348] ;  /* 0x0003480001067983 */ /* 0x000ea80000300a00 */
[----:B------:R-:W-:Y:S04]  /*480e0*/  STL.64 [R1+0x4560], R10 ;  /* 0x0045600a01007387 */ /* 0x000fe80000100a00 */
[----:B---3--:R0:W-:Y:S04]  /*480f0*/  STL.64 [R1+0x4558], R8 ;  /* 0x0045580801007387 */ /* 0x0081e80000100a00 */
[----:B0-----:R-:W3:Y:S04]  /*48100*/  LDL.64 R8, [R1+0x70] ;  /* 0x0000700001087983 */ /* 0x001ee80000100a00 */
[----:B------:R0:W-:Y:S04]  /*48110*/  STL.64 [R1+0x3f0], R16 ;  /* 0x0003f01001007387 */ /* 0x0001e80000100a00 */
[----:B------:R1:W-:Y:S01]  /*48120*/  STL.64 [R1+0x3f8], R18 ;  /* 0x0003f81201007387 */ /* 0x0003e20000100a00 */
[----:B0-----:R-:W-:-:S02]  /*48130*/  IMAD.MOV.U32 R16, RZ, RZ, R3 ;  /* 0x000000ffff107224 */ /* 0x001fc400078e0003 */
[----:B------:R-:W-:Y:S01]  /*48140*/  IMAD.MOV.U32 R17, RZ, RZ, R0 ;  /* 0x000000ffff117224 */ /* 0x000fe200078e0000 */
[----:B-1----:R-:W4:Y:S04]  /*48150*/  LDL.LU.64 R18, [R1+0x45e8] ;  /* 0x0045e80001127983 */ /* 0x002f280000300a00 */
[----:B------:R0:W-:Y:S01]  /*48160*/  STL.64 [R1+0x45c0], R16 ;  /* 0x0045c01001007387 */ /* 0x0001e20000100a00 */
[----:B------:R-:W-:Y:S02]  /*48170*/  IMAD.MOV.U32 R2, RZ, RZ, R24 ;  /* 0x000000ffff027224 */ /* 0x000fe400078e0018 */
[----:B------:R-:W-:Y:S01]  /*48180*/  IMAD.MOV.U32 R0, RZ, RZ, R25 ;  /* 0x000000ffff007224 */ /* 0x000fe200078e0019 */
[----:B0-----:R-:W3:Y:S04]  /*48190*/  LDL.64 R16, [R1+0x50] ;  /* 0x0000500001107983 */ /* 0x001ee80000100a00 */
[----:B------:R0:W-:Y:S04]  /*481a0*/  STL.64 [R1+0x4508], R20 ;  /* 0x0045081401007387 */ /* 0x0001e80000100a00 */
[----:B0-----:R-:W3:Y:S04]  /*481b0*/  LDL.LU.64 R20, [R1+0x330] ;  /* 0x0003300001147983 */ /* 0x001ee80000300a00 */
[----:B------:R-:W3:Y:S01]  /*481c0*/  LDL.LU.64 R22, [R1+0x338] ;  /* 0x0003380001167983 */ /* 0x000ee20000300a00 */
[----:B--2---:R-:W-:-:S15]  /*481d0*/  HMMA.16816.F32.BF16 R4, R12, R24, R4 ;  /* 0x000000180c04723c */ /* 0x004fde0000041804 */
[----:B------:R-:W-:-:S04]  /*481e0*/  NOP ;  /* 0x0000000000007918 */ /* 0x000fc80000000000 */
[----:B------:R-:W-:Y:S04]  /*481f0*/  STL.64 [R1+0x3e0], R4 ;  /* 0x0003e00401007387 */ /* 0x000fe80000100a00 */
[----:B------:R0:W-:Y:S04]  /*48200*/  STL.64 [R1+0x3e8], R6 ;  /* 0x0003e80601007387 */ /* 0x0001e80000100a00 */
[----:B0-----:R-:W2:Y:S04]  /*48210*/  LDL.LU.64 R6, [R1+0x45e0] ;  /* 0x0045e00001067983 */ /* 0x001ea80000300a00 */
[----:B------:R-:W2:Y:S04]  /*48220*/  LDL.LU.64 R4, [R1+0x45d8] ;  /* 0x0045d80001047983 */ /* 0x000ea80000300a00 */
[----:B------:R-:W2:Y:S01]  /*48230*/  LDL.LU.64 R24, [R1+0x45d0] ;  /* 0x0045d00001187983 */ /* 0x000ea20000300a00 */
[----:B---3--:R-:W-:-:S15]  /*48240*/  HMMA.16816.F32.BF16 R20, R12, R8, R20 ;  /* 0x000000080c14723c */ /* 0x008fde0000041814 */
[----:B------:R-:W-:-:S04]  /*48250*/  NOP ;  /* 0x0000000000007918 */ /* 0x000fc80000000000 */
[----:B------:R-:W-:Y:S04]  /*48260*/  STL.64 [R1+0x3d0], R20 ;  /* 0x0003d01401007387 */ /* 0x000fe80000100a00 */
[----:B------:R0:W-:Y:S02]  /*48270*/  STL.64 [R1+0x3d8], R22 ;  /* 0x0003d81601007387 */ /* 0x0001e40000100a00 */
[----:B0-----:R-:W-:Y:S02]  /*48280*/  IMAD.MOV.U32 R23, RZ, RZ, R8 ;  /* 0x000000ffff177224 */ /* 0x001fe400078e0008 */
[----:B------:R-:W-:-:S05]  /*48290*/  IMAD.MOV.U32 R22, RZ, RZ, R9 ;  /* 0x000000ffff167224 */ /* 0x000fca00078e0009 */
[----:B------:R-:W-:Y:S01]  /*482a0*/  STL.64 [R1+0x4578], R22 ;  /* 0x0045781601007387 */ /* 0x000fe20000100a00 */
[----:B--2---:R-:W-:Y:S01]  /*482b0*/  HMMA.16816.F32.BF16 R4, R12, R24, R4 ;  /* 0x000000180c04723c */ /* 0x004fe20000041804 */
[----:B------:R-:W-:Y:S02]  /*482c0*/  IMAD.MOV.U32 R29, RZ, RZ, R24 ;  /* 0x000000ffff1d7224 */ /* 0x000fe400078e0018 */
[----:B------:R-:W-:-:S15]  /*482d0*/  IMAD.MOV.U32 R28, RZ, RZ, R25 ;  /* 0x000000ffff1c7224 */ /* 0x000fde00078e0019 */
[----:B------:R-:W-:Y:S01]  /*482e0*/  NOP ;  /* 0x0000000000007918 */ /* 0x000fe20000000000 */
[----:B------:R0:W-:Y:S04]  /*482f0*/  STL.64 [R1+0x3c0], R4 ;  /* 0x0003c00401007387 */ /* 0x0001e80000100a00 */
[----:B------:R1:W-:Y:S01]  /*48300*/  STL [R1+0x3c8], R6 ;  /* 0x0003c80601007387 */ /* 0x0003e20000100800 */
[----:B------:R-:W-:-:S03]  /*48310*/  IMAD.MOV.U32 R3, RZ, RZ, R7 ;  /* 0x000000ffff037224 */ /* 0x000fc600078e0007 */
[----:B0-----:R-:W2:Y:S04]  /*48320*/  LDL.LU.64 R4, [R1+0x310] ;  /* 0x0003100001047983 */ /* 0x001ea80000300a00 */
[----:B-1----:R-:W2:Y:S04]  /*48330*/  LDL.LU.64 R6, [R1+0x318] ;  /* 0x0003180001067983 */ /* 0x002ea80000300a00 */
[----:B------:R-:W3:Y:S04]  /*48340*/  LDL.LU.64 R24, [R1+0x770] ;  /* 0x0007700001187983 */ /* 0x000ee80000300a00 */
[----:B------:R-:W2:Y:S04]  /*48350*/  LDL.LU.64 R26, [R1+0x778] ;  /* 0x00077800011a7983 */ /* 0x000ea80000300a00 */
[----:B--2---:R-:W-:Y:S04]  /*48360*/  STL.64 [R1+0x4590], R26 ;  /* 0x0045901a01007387 */ /* 0x004fe80000100a00 */
[----:B---3--:R4:W-:Y:S02]  /*48370*/  STL.64 [R1+0x4588], R24 ;  /* 0x0045881801007387 */ /* 0x0089e40000100a00 */
[----:B----4-:R-:W-:Y:S01]  /*48380*/  IMAD.MOV.U32 R24, RZ, RZ, R19 ;  /* 0x000000ffff187224 */ /* 0x010fe200078e0013 */
[----:B------:R-:W-:-:S05]  /*48390*/  MOV R25, R18 ;  /* 0x0000001200197202 */ /* 0x000fca0000000f00 */
[----:B------:R0:W-:Y:S04]  /*483a0*/  STL.64 [R1+0x45b8], R24 ;  /* 0x0045b81801007387 */ /* 0x0001e80000100a00 */
[----:B0-----:R-:W2:Y:S04]  /*483b0*/  LDL.LU.64 R24, [R1+0x300] ;  /* 0x0003000001187983 */ /* 0x001ea80000300a00 */
[----:B------:R-:W2:Y:S04]  /*483c0*/  LDL.LU.64 R26, [R1+0x308] ;  /* 0x00030800011a7983 */ /* 0x000ea80000300a00 */
[----:B------:R-:W3:Y:S04]  /*483d0*/  LDL.LU.64 R20, [R1+0x730] ;  /* 0x0007300001147983 */ /* 0x000ee80000300a00 */
[----:B------:R-:W4:Y:S01]  /*483e0*/  LDL.LU.64 R22, [R1+0x738] ;  /* 0x0007380001167983 */ /* 0x000f220000300a00 */
[----:B------:R-:W-:Y:S03]  /*483f0*/  HMMA.16816.F32.BF16 R4, R12, R16, R4 ;  /* 0x000000100c04723c */ /* 0x000fe60000041804 */
[----:B----4-:R-:W-:Y:S04]  /*48400*/  STL.64 [R1+0x45a0], R22 ;  /* 0x0045a01601007387 */ /* 0x010fe80000100a00 */
[----:B---3--:R0:W-:Y:S04]  /*48410*/  STL.64 [R1+0x4598], R20 ;  /* 0x0045981401007387 */ /* 0x0081e80000100a00 */
[----:B0-----:R-:W3:Y:S04]  /*48420*/  LDL.LU.64 R20, [R1+0x7a0] ;  /* 0x0007a00001147983 */ /* 0x001ee80000300a00 */
[----:B------:R-:W3:Y:S04]  /*48430*/  LDL.LU.64 R22, [R1+0x7a8] ;  /* 0x0007a80001167983 */ /* 0x000ee80000300a00 */
[----:B------:R-:W4:Y:S04]  /*48440*/  LDL.LU.64 R8, [R1+0x6f0] ;  /* 0x0006f00001087983 */ /* 0x000f280000300a00 */
[----:B------:R-:W4:Y:S04]  /*48450*/  LDL.LU.64 R10, [R1+0x6f8] ;  /* 0x0006f800010a7983 */ /* 0x000f280000300a00 */
[----:B------:R-:W-:Y:S04]  /*48460*/  STL [R1+0x4230], R3 ;  /* 0x0042300301007387 */ /* 0x000fe80000100800 */
[----:B------:R0:W-:Y:S04]  /*48470*/  STL.64 [R1+0x3b0], R4 ;  /* 0x0003b00401007387 */ /* 0x0001e80000100a00 */
[----:B------:R1:W-:Y:S04]  /*48480*/  STL.64 [R1+0x3b8], R6 ;  /* 0x0003b80601007387 */ /* 0x0003e80000100a00 */
[----:B0-----:R-:W2:Y:S01]  /*48490*/  LDL.LU.64 R4, [R1+0x45c8] ;  /* 0x0045c80001047983 */ /* 0x001ea20000300a00 */
[----:B-1----:R-:W-:-:S02]  /*484a0*/  IMAD.MOV.U32 R6, RZ, RZ, R16 ;  /* 0x000000ffff067224 */ /* 0x002fc400078e0010 */
[----:B------:R-:W-:Y:S02]  /*484b0*/  IMAD.MOV.U32 R7, RZ, RZ, R17 ;  /* 0x000000ffff077224 */ /* 0x000fe400078e0011 */
[----:B------:R-:W2:Y:S02]  /*484c0*/  LDL.LU.64 R16, [R1+0x45c0] ;  /* 0x0045c00001107983 */ /* 0x000ea40000300a00 */
[----:B--2---:R-:W-:Y:S02]  /*484d0*/  HMMA.16816.F32.BF16 R12, R12, R16, R24 ;  /* 0x000000100c0c723c */ /* 0x004fe40000041818 */
[----:B------:R-:W3:Y:S04]  /*484e0*/  LDL.LU.64 R24, [R1+0x45b8] ;  /* 0x0045b80001187983 */ /* 0x000ee80000300a00 */
[----:B------:R-:W3:Y:S04]  /*484f0*/  LDL.LU.64 R18, [R1+0x45b0] ;  /* 0x0045b00001127983 */ /* 0x000ee80000300a00 */
[----:B------:R-:W3:Y:S09]  /*48500*/  LDL.LU.64 R16, [R1+0x45a8] ;  /* 0x0045a80001107983 */ /* 0x000ef20000300a00 */
[----:B------:R-:W-:Y:S01]  /*48510*/  IMAD.MOV.U32 R3, RZ, RZ, R15 ;  /* 0x000000ffff037224 */ /* 0x000fe200078e000f */
[----:B------:R0:W-:Y:S04]  /*48520*/  STL.64 [R1+0x240], R12 ;  /* 0x0002400c01007387 */ /* 0x0001e80000100a00 */
[----:B------:R-:W-:Y:S04]  /*48530*/  STL [R1+0x248], R14 ;  /* 0x0002480e01007387 */ /* 0x000fe80000100800 */
[----:B0-----:R-:W2:Y:S04]  /*48540*/  LDL R12, [R1+0x10] ;  /* 0x00001000010c7983 */ /* 0x001ea80000100800 */
[----:B------:R-:W2:Y:S04]  /*48550*/  LDL R13, [R1+0x14] ;  /* 0x00001400010d7983 */ /* 0x000ea80000100800 */
[----:B------:R-:W-:Y:S01]  /*48560*/  STL [R1+0x4234], R3 ;  /* 0x0042340301007387 */ /* 0x000fe20000100800 */
[----:B---3--:R-:W-:Y:S03]  /*48570*/  HMMA.16816.F32.BF16 R24, R16, R24, R20 ;  /* 0x000000181018723c */ /* 0x008fe60000041814 */
[----:B------:R-:W3:Y:S04]  /*48580*/  LDL.LU.64 R22, [R1+0x45a0] ;  /* 0x0045a00001167983 */ /* 0x000ee80000300a00 */
[----:B------:R-:W3:-:S12]  /*48590*/  LDL.LU.64 R20, [R1+0x4598] ;  /* 0x0045980001147983 */ /* 0x000ed80000300a00 */
[----:B------:R-:W-:Y:S04]  /*485a0*/  STL.64 [R1+0x3a0], R24 ;  /* 0x0003a01801007387 */ /* 0x000fe80000100a00 */
[----:B------:R0:W-:Y:S04]  /*485b0*/  STL.64 [R1+0x3a8], R26 ;  /* 0x0003a81a01007387 */ /* 0x0001e80000100a00 */
[----:B0-----:R-:W2:Y:S04]  /*485c0*/  LDL.LU.64 R26, [R1+0x4590] ;  /* 0x00459000011a7983 */ /* 0x001ea80000300a00 */
[----:B------:R-:W2:Y:S02]  /*485d0*/  LDL.LU.64 R24, [R1+0x4588] ;  /* 0x0045880001187983 */ /* 0x000ea40000300a00 */
[----:B--2---:R-:W-:Y:S02]  /*485e0*/  HMMA.16816.F32.BF16 R12, R16, R12, R24 ;  /* 0x0000000c100c723c */ /* 0x004fe40000041818 */
[----:B------:R-:W3:-:S15]  /*485f0*/  LDL.LU.64 R24, [R1+0x4580] ;  /* 0x0045800001187983 */ /* 0x000ede0000300a00 */
[----:B------:R-:W-:Y:S02]  /*48600*/  NOP ;  /* 0x0000000000007918 */ /* 0x000fe40000000000 */
[----:B------:R-:W-:Y:S01]  /*48610*/  IMAD.MOV.U32 R3, RZ, RZ, R15 ;  /* 0x000000ffff037224 */ /* 0x000fe200078e000f */
[----:B------:R0:W-:Y:S04]  /*48620*/  STL.64 [R1+0x390], R12 ;  /* 0x0003900c01007387 */ /* 0x0001e80000100a00 */
[----:B------:R1:W-:Y:S04]  /*48630*/  STL [R1+0x398], R14 ;  /* 0x0003980e01007387 */ /* 0x0003e80000100800 */
[----:B0-----:R-:W2:Y:S04]  /*48640*/  LDL.LU.64 R12, [R1+0x660] ;  /* 0x00066000010c7983 */ /* 0x001ea80000300a00 */
[----:B-1----:R-:W2:Y:S04]  /*48650*/  LDL.LU.64 R14, [R1+0x668] ;  /* 0x00066800010e7983 */ /* 0x002ea80000300a00 */
[----:B------:R-:W-:Y:S01]  /*48660*/  STL [R1+0x4238], R3 ;  /* 0x0042380301007387 */ /* 0x000fe20000100800 */
[----:B---3--:R-:W-:Y:S03]  /*48670*/  HMMA.16816.F32.BF16 R24, R16, R24, R20 ;  /* 0x000000181018723c */ /* 0x008fe60000041814 */
[----:B------:R-:W3:-:S15]  /*48680*/  LDL.LU.64 R22, [R1+0x4578] ;  /* 0x0045780001167983 */ /* 0x000ede0000300a00 */
[----:B------:R-:W-:Y:S01]  /*48690*/  NOP ;  /* 0x0000000000007918 */ /* 0x000fe20000000000 */
[----:B------:R-:W-:Y:S04]  /*486a0*/  STL.64 [R1+0x380], R24 ;  /* 0x0003801801007387 */ /* 0x000fe80000100a00 */
[----:B------:R0:W-:Y:S04]  /*486b0*/  STL.64 [R1+0x388], R26 ;  /* 0x0003881a01007387 */ /* 0x0001e80000100a00 */
[----:B0-----:R-:W2:Y:S04]  /*486c0*/  LDL.LU.64 R26, [R1+0x4570] ;  /* 0x00457000011a7983 */ /* 0x001ea80000300a00 */
[----:B------:R-:W4:Y:S02]  /*486d0*/  LDL.LU.64 R24, [R1+0x4568] ;  /* 0x0045680001187983 */ /* 0x000f240000300a00 */
[----:B----4-:R-:W-:-:S15]  /*486e0*/  HMMA.16816.F32.BF16 R8, R16, R24, R8 ;  /* 0x000000181008723c */ /* 0x010fde0000041808 */
[----:B------:R-:W-:-:S04]  /*486f0*/  NOP ;  /* 0x0000000000007918 */ /* 0x000fc80000000000 */
[----:B------:R-:W-:Y:S04]  /*48700*/  STL.64 [R1+0x370], R8 ;  /* 0x0003700801007387 */ /* 0x000fe80000100a00 */
[----:B------:R0:W-:Y:S01]  /*48710*/  STL [R1+0x378], R10 ;  /* 0x0003780a01007387 */ /* 0x0001e20000100800 */
[----:B------:R-:W-:-:S03]  /*48720*/  IMAD.MOV.U32 R3, RZ, RZ, R11 ;  /* 0x000000ffff037224 */ /* 0x000fc600078e000b */
[----:B0-----:R-:W4:Y:S04]  /*48730*/  LDL.LU.64 R10, [R1+0x4560] ;  /* 0x00456000010a7983 */ /* 0x001f280000300a00 */
[----:B------:R-:W3:Y:S04]  /*48740*/  LDL.LU.64 R8, [R1+0x4558] ;  /* 0x0045580001087983 */ /* 0x000ee80000300a00 */
[----:B--2---:R-:W-:Y:S04]  /*48750*/  STL.64 [R1+0x4468], R26 ;  /* 0x0044681a01007387 */ /* 0x004fe80000100a00 */
[----:B------:R0:W-:Y:S04]  /*48760*/  STL.64 [R1+0x4460], R24 ;  /* 0x0044601801007387 */ /* 0x0001e80000100a00 */
[----:B0-----:R-:W3:Y:S04]  /*48770*/  LDL.LU.64 R24, [R1+0x6c0] ;  /* 0x0006c00001187983 */ /* 0x001ee80000300a00 */
[----:B------:R-:W3:Y:S04]  /*48780*/  LDL.LU.64 R26, [R1+0x6c8] ;  /* 0x0006c800011a7983 */ /* 0x000ee80000300a00 */
[----:B------:R-:W-:Y:S04]  /*48790*/  STL [R1+0x423c], R3 ;  /* 0x00423c0301007387 */ /* 0x000fe80000100800 */
[----:B------:R-:W2:Y:S01]  /*487a0*/  LDL R20, [R1+0xb0] ;  /* 0x0000b00001147983 */ /* 0x000ea20000100800 */
[----:B---3--:R-:W-:-:S15]  /*487b0*/  HMMA.16816.F32.BF16 R24, R16, R8, R24 ;  /* 0x000000081018723c */ /* 0x008fde0000041818 */
[----:B------:R-:W-:-:S04]  /*487c0*/  NOP ;  /* 0x0000000000007918 */ /* 0x000fc80000000000 */
[----:B------:R0:W-:Y:S04]  /*487d0*/  STL.64 [R1+0x360], R24 ;  /* 0x0003601801007387 */ /* 0x0001e80000100a00 */
[----:B------:R-:W-:Y:S04]  /*487e0*/  STL.64 [R1+0x368], R26 ;  /* 0x0003681a01007387 */ /* 0x000fe80000100a00 */
[----:B------:R-:W2:Y:S04]  /*487f0*/  LDL R21, [R1+0xb4] ;  /* 0x0000b40001157983 */ /* 0x000ea80000100800 */
[----:B--2---:R-:W-:Y:S04]  /*48800*/  STL.64 [R1+0x4518], R20 ;  /* 0x0045181401007387 */ /* 0x004fe80000100a00 */
[----:B0-----:R-:W2:Y:S01]  /*48810*/  LDL.64 R24, [R1] ;  /* 0x0000000001187983 */ /* 0x001ea20000100a00 */
[----:B------:R-:W-:Y:S03]  /*48820*/  HMMA.16816.F32.BF16 R12, R16, R4, R12 ;  /* 0x00000004100c723c */ /* 0x000fe6000004180c */
[----:B--2---:R0:W-:Y:S04]  /*48830*/  STL.64 [R1+0x4480], R24 ;  /* 0x0044801801007387 */ /* 0x0041e80000100a00 */
[----:B0-----:R-:W2:Y:S04]  /*48840*/  LDL.LU.64 R24, [R1+0x10] ;  /* 0x0000100001187983 */ /* 0x001ea80000300a00 */
[----:B--2---:R0:W-:Y:S04]  /*48850*/  STL.64 [R1+0x4498], R24 ;  /* 0x0044981801007387 */ /* 0x0041e80000100a00 */
[----:B------:R-:W-:Y:S04]  /*48860*/  STL.64 [R1+0x4458], R8 ;  /* 0x0044580801007387 */ /* 0x000fe80000100a00 */
[----:B------:R-:W-:Y:S04]  /*48870*/  STL.64 [R1+0x350], R12 ;  /* 0x0003500c01007387 */ /* 0x000fe80000100a00 */
[----:B------:R-:W-:Y:S04]  /*48880*/  STL [R1+0x358], R14 ;  /* 0x0003580e01007387 */ /* 0x000fe80000100800 */
[----:B------:R-:W2:Y:S04]  /*48890*/  LDL R20, [R1+0xc0] ;  /* 0x0000c00001147983 */ /* 0x000ea80000100800 */
[----:B------:R-:W2:Y:S04]  /*488a0*/  LDL R21, [R1+0xc4] ;  /* 0x0000c40001157983 */ /* 0x000ea80000100800 */
[----:B--2---:R-:W-:Y:S04]  /*488b0*/  STL.64 [R1+0x4530], R20 ;  /* 0x0045301401007387 */ /* 0x004fe80000100a00 */
[----:B0-----:R-:W2:Y:S04]  /*488c0*/  LDL.LU.64 R24, [R1+0x20] ;  /* 0x0000200001187983 */ /* 0x001ea80000300a00 */
[----:B--2---:R0:W-:Y:S02]  /*488d0*/  STL.64 [R1+0x44c0], R24 ;  /* 0x0044c01801007387 */ /* 0x0041e40000100a00 */
[----:B0-----:R-:W-:-:S02]  /*488e0*/  IMAD.MOV.U32 R24, RZ, RZ, R6 ;  /* 0x000000ffff187224 */ /* 0x001fc400078e0006 */
[----:B------:R-:W-:Y:S01]  /*488f0*/  IMAD.MOV.U32 R25, RZ, RZ, R7 ;  /* 0x000000ffff197224 */ /* 0x000fe200078e0007 */
[----:B------:R-:W2:Y:S04]  /*48900*/  LDL.LU R6, [R1+0x4554] ;  /* 0x0045540001067983 */ /* 0x000ea80000300800 */
[----:B------:R-:W2:Y:S04]  /*48910*/  LDL.LU R7, [R1+0x4550] ;  /* 0x0045500001077983 */ /* 0x000ea80000300800 */
[----:B------:R-:W3:Y:S04]  /*48920*/  LDL R20, [R1+0x30] ;  /* 0x0000300001147983 */ /* 0x000ee80000100800 */
[----:B------:R-:W3:Y:S04]  /*48930*/  LDL R21, [R1+0x34] ;  /* 0x0000340001157983 */ /* 0x000ee80000100800 */
[----:B------:R4:W-:Y:S02]  /*48940*/  STL.64 [R1+0x44d0], R24 ;  /* 0x0044d01801007387 */ /* 0x0009e40000100a00 */
[----:B----4-:R-:W-:-:S02]  /*48950*/  IMAD.MOV.U32 R24, RZ, RZ, R10 ;  /* 0x000000ffff187224 */ /* 0x010fc400078e000a */
[----:B------:R-:W-:Y:S01]  /*48960*/  IMAD.MOV.U32 R25, RZ, RZ, R11 ;  /* 0x000000ffff197224 */ /* 0x000fe200078e000b */
[----:B------:R-:W4:Y:S04]  /*48970*/  LDL.LU R10, [R1+0x454c] ;  /* 0x00454c00010a7983 */ /* 0x000f280000300800 */
[----:B------:R-:W3:Y:S04]  /*48980*/  LDL.LU R11, [R1+0x4548] ;  /* 0x00454800010b7983 */ /* 0x000ee80000300800 */
[----:B------:R0:W-:Y:S04]  /*48990*/  STL.64 [R1+0x4510], R24 ;  /* 0x0045101801007387 */ /* 0x0001e80000100a00 */
[----:B--2---:R-:W-:Y:S04]  /*489a0*/  STL.64 [R1+0x4450], R6 ;  /* 0x0044500601007387 */ /* 0x004fe80000100a00 */
[----:B------:R1:W-:Y:S04]  /*489b0*/  STL.64 [R1+0x4448], R4 ;  /* 0x0044480401007387 */ /* 0x0003e80000100a00 */
[----:B0-----:R-:W2:Y:S04]  /*489c0*/  LDL.LU.64 R24, [R1+0x5d0] ;  /* 0x0005d00001187983 */ /* 0x001ea80000300a00 */
[----:B------:R-:W2:Y:S01]  /*489d0*/  LDL.LU.64 R26, [R1+0x5d8] ;  /* 0x0005d800011a7983 */ /* 0x000ea20000300a00 */
[----:B-1----:R-:W-:-:S02]  /*489e0*/  IMAD.MOV.U32 R4, RZ, RZ, R29 ;  /* 0x000000ffff047224 */ /* 0x002fc400078e001d */
[----:B------:R-:W0:Y:S01]  /*489f0*/  S2R R29, SR_TID.X ;  /* 0x00000000001d7919 */ /* 0x000e220000002100 */
[----:B------:R-:W-:Y:S01]  /*48a00*/  IMAD.MOV.U32 R3, RZ, RZ, R15 ;  /* 0x000000ffff037224 */ /* 0x000fe200078e000f */
[----:B--2---:R-:W-:Y:S04]  /*48a10*/  STL.64 [R1+0x4528], R26 ;  /* 0x0045281a01007387 */ /* 0x004fe80000100a00 */
[----:B------:R1:W-:Y:S04]  /*48a20*/  STL.64 [R1+0x4520], R24 ;  /* 0x0045201801007387 */ /* 0x0003e80000100a00 */
[----:B-1----:R-:W2:Y:S04]  /*48a30*/  LDL.LU.64 R24, [R1+0x600] ;  /* 0x0006000001187983 */ /* 0x002ea80000300a00 */
[----:B------:R-:W2:Y:S01]  /*48a40*/  LDL.LU.64 R26, [R1+0x608] ;  /* 0x00060800011a7983 */ /* 0x000ea20000300a00 */
[----:B0-----:R-:W-:-:S05]  /*48a50*/  IMAD.SHL.U32 R12, R29, 0x2, RZ ;  /* 0x000000021d0c7824 */ /* 0x001fca00078e00ff */
[----:B---3--:R-:W-:-:S04]  /*48a60*/  LOP3.LUT R12, R11, 0x10, R12, 0x78, !PT ;  /* 0x000000100b0c7812 */ /* 0x008fc800078e780c */
[----:B----4-:R-:W-:-:S04]  /*48a70*/  LOP3.LUT R12, R12, 0x400, R10, 0xf8, !PT ;  /* 0x000004000c0c7812 */ /* 0x010fc800078ef80a */
[----:B------:R-:W-:-:S06]  /*48a80*/  LOP3.LUT R12, R12, 0x60, RZ, 0x3c, !PT ;  /* 0x000000600c0c7812 */ /* 0x000fcc00078e3cff */
[----:B------:R-:W0:Y:S01]  /*48a90*/  LDSM.16.MT88.4 R12, [R12+UR5+0x10000] ;  /* 0x010000050c0c783b */ /* 0x000e220008004200 */
[----:B------:R-:W-:-:S03]  /*48aa0*/  IMAD.MOV.U32 R5, RZ, RZ, R28 ;  /* 0x000000ffff057224 */ /* 0x000fc600078e001c */
[----:B--2---:R-:W-:Y:S04]  /*48ab0*/  STL.64 [R1+0x4540], R26 ;  /* 0x0045401a01007387 */ /* 0x004fe80000100a00 */
[----:B------:R1:W-:Y:S04]  /*48ac0*/  STL.64 [R1+0x4538], R24 ;  /* 0x0045381801007387 */ /* 0x0003e80000100a00 */
[----:B-1----:R-:W2:Y:S04]  /*48ad0*/  LDL.LU.64 R24, [R1+0x640] ;  /* 0x0006400001187983 */ /* 0x002ea80000300a00 */
[----:B------:R-:W2:Y:S04]  /*48ae0*/  LDL.LU.64 R26, [R1+0x648] ;  /* 0x00064800011a7983 */ /* 0x000ea80000300a00 */
[----:B------:R-:W3:Y:S04]  /*48af0*/  LDL.LU.64 R8, [R1+0x580] ;  /* 0x0005800001087983 */ /* 0x000ee80000300a00 */
[----:B------:R-:W3:Y:S04]  /*48b00*/  LDL.LU.64 R10, [R1+0x588] ;  /* 0x00058800010a7983 */ /* 0x000ee80000300a00 */
[----:B------:R1:W-:Y:S04]  /*48b10*/  STL.64 [R1+0x44d8], R4 ;  /* 0x0044d80401007387 */ /* 0x0003e80000100a00 */
[----:B------:R-:W-:Y:S01]  /*48b20*/  STL [R1+0x4354], R3 ;  /* 0x0043540301007387 */ /* 0x000fe20000100800 */
[----:B-1----:R-:W-:-:S02]  /*48b30*/  IMAD.MOV.U32 R4, RZ, RZ, R23 ;  /* 0x000000ffff047224 */ /* 0x002fc400078e0017 */
[----:B------:R-:W-:-:S05]  /*48b40*/  IMAD.MOV.U32 R5, RZ, RZ, R22 ;  /* 0x000000ffff057224 */ /* 0x000fca00078e0016 */
[----:B------:R-:W-:Y:S04]  /*48b50*/  STL.64 [R1+0x44f0], R4 ;  /* 0x0044f00401007387 */ /* 0x000fe80000100a00 */
[----:B0-----:R-:W-:Y:S04]  /*48b60*/  STL.64 [R1+0x43e0], R14 ;  /* 0x0043e00e01007387 */ /* 0x001fe80000100a00 */
[----:B------:R0:W-:Y:S04]  /*48b70*/  STL.64 [R1+0x43d8], R12 ;  /* 0x0043d80c01007387 */ /* 0x0001e80000100a00 */
[----:B0-----:R-:W4:Y:S01]  /*48b80*/  LDL.LU.64 R12, [R1+0x40] ;  /* 0x00004000010c7983 */ /* 0x001f220000300a00 */
[C---:B--2---:R-:W-:Y:S03]  /*48b90*/  HMMA.16816.F32.BF16 R20, R16.reuse, R20, R24 ;  /* 0x000000141014723c */ /* 0x044fe60000041818 */
[----:B----4-:R0:W-:Y:S04]  /*48ba0*/  STL.64 [R1+0x44c8], R12 ;  /* 0x0044c80c01007387 */ /* 0x0101e80000100a00 */
[----:B0-----:R-:W2:Y:S04]  /*48bb0*/  LDL.LU.64 R12, [R1+0x5b0] ;  /* 0x0005b000010c7983 */ /* 0x001ea80000300a00 */
[----:B------:R-:W2:Y:S04]  /*48bc0*/  LDL.LU.64 R14, [R1+0x5b8] ;  /* 0x0005b800010e7983 */ /* 0x000ea80000300a00 */
[----:B------:R-:W4:Y:S04]  /*48bd0*/  LDL.LU.64 R26, [R1+0x4540] ;  /* 0x00454000011a7983 */ /* 0x000f280000300a00 */
[----:B------:R-:W4:Y:S04]  /*48be0*/  LDL.LU.64 R24, [R1+0x4538] ;  /* 0x0045380001187983 */ /* 0x000f280000300a00 */
[----:B------:R0:W-:Y:S04]  /*48bf0*/  STL.64 [R1+0x340], R20 ;  /* 0x0003401401007387 */ /* 0x0001e80000100a00 */
[----:B------:R4:W-:Y:S04]  /*48c00*/  STL.64 [R1+0x348], R22 ;  /* 0x0003481601007387 */ /* 0x0009e80000100a00 */
[----:B0-----:R-:W4:Y:S02]  /*48c10*/  LDL.LU.64 R20, [R1+0x4530] ;  /* 0x0045300001147983 */ /* 0x001f240000300a00 */
[----:B----4-:R-:W-:Y:S02]  /*48c20*/  HMMA.16816.F32.BF16 R20, R16, R20, R24 ;  /* 0x000000141014723c */ /* 0x010fe40000041818 */
[----:B------:R-:W4:Y:S04]  /*48c30*/  LDL.LU.64 R26, [R1+0x4528] ;  /* 0x00452800011a7983 */ /* 0x000f280000300a00 */
[----:B------:R-:W4:-:S13]  /*48c40*/  LDL.LU.64 R24, [R1+0x4520] ;  /* 0x0045200001187983 */ /* 0x000f1a0000300a00 */
[----:B------:R0:W-:Y:S04]  /*48c50*/  STL.64 [R1+0x330], R20 ;  /* 0x0003301401007387 */ /* 0x0001e80000100a00 */
[----:B------:R4:W-:Y:S04]  /*48c60*/  STL.64 [R1+0x338], R22 ;  /* 0x0003381601007387 */ /* 0x0009e80000100a00 */
[----:B0-----:R-:W4:Y:S02]  /*48c70*/  LDL.LU.64 R20, [R1+0x4518] ;  /* 0x0045180001147983 */ /* 0x001f240000300a00 */
[----:B----4-:R-:W-:Y:S02]  /*48c80*/  HMMA.16816.F32.BF16 R20, R16, R20, R24 ;  /* 0x000000141014723c */ /* 0x010fe40000041818 */
[----:B------:R-:W2:-:S15]  /*48c90*/  LDL.LU.64 R24, [R1+0x4510] ;  /* 0x0045100001187983 */ /* 0x000e9e0000300a00 */
[----:B------:R-:W-:Y:S02]  /*48ca0*/  NOP ;  /* 0x0000000000007918 */ /* 0x000fe40000000000 */
[----:B------:R0:W-:Y:S04]  /*48cb0*/  STL.64 [R1+0x320], R20 ;  /* 0x0003201401007387 */ /* 0x0001e80000100a00 */
[----:B------:R-:W-:Y:S04]  /*48cc0*/  STL.64 [R1+0x328], R22 ;  /* 0x0003281601007387 */ /* 0x000fe80000100a00 */
[----:B0-----:R-:W3:Y:S01]  /*48cd0*/  LDL.LU.64 R20, [R1+0x4508] ;  /* 0x0045080001147983 */ /* 0x001ee20000300a00 */
[----:B--2---:R-:W-:Y:S03]  /*48ce0*/  HMMA.16816.F32.BF16 R12, R16, R24, R12 ;  /* 0x00000018100c723c */ /* 0x004fe6000004180c */
[----:B------:R-:W2:-:S15]  /*48cf0*/  LDL.LU.64 R24, [R1+0x500] ;  /* 0x0005000001187983 */ /* 0x000e9e0000300a00 */
[----:B------:R-:W-:Y:S01]  /*48d00*/  NOP ;  /* 0x0000000000007918 */ /* 0x000fe20000000000 */
[----:B------:R-:W-:Y:S04]  /*48d10*/  STL.64 [R1+0x310], R12 ;  /* 0x0003100c01007387 */ /* 0x000fe80000100a00 */
[----:B------:R-:W-:Y:S04]  /*48d20*/  STL.64 [R1+0x318], R14 ;  /* 0x0003180e01007387 */ /* 0x000fe80000100a00 */
[----:B------:R-:W4:Y:S01]  /*48d30*/  LDL.LU.64 R26, [R1+0x508] ;  /* 0x00050800011a7983 */ /* 0x000f220000300a00 */
[----:B---3--:R-:W-:-:S15]  /*48d40*/  HMMA.16816.F32.BF16 R8, R16, R20, R8 ;  /* 0x000000141008723c */ /* 0x008fde0000041808 */
[----:B------:R-:W-:-:S04]  /*48d50*/  NOP ;  /* 0x0000000000007918 */ /* 0x000fc80000000000 */
[----:B------:R-:W-:Y:S04]  /*48d60*/  STL.64 [R1+0x300], R8 ;  /* 0x0003000801007387 */ /* 0x000fe80000100a00 */
[----:B------:R-:W-:Y:S04]  /*48d70*/  STL.64 [R1+0x308], R10 ;  /* 0x0003080a01007387 */ /* 0x000fe80000100a00 */
[----:B----4-:R-:W-:Y:S04]  /*48d80*/  STL.64 [R1+0x44e8], R26 ;  /* 0x0044e81a01007387 */ /* 0x010fe80000100a00 */
[----:B--2---:R0:W-:Y:S04]  /*48d90*/  STL.64 [R1+0x44e0], R24 ;  /* 0x0044e01801007387 */ /* 0x0041e80000100a00 */
[----:B0-----:R-:W2:Y:S04]  /*48da0*/  LDL.LU.64 R24, [R1+0x530] ;  /* 0x0005300001187983 */ /* 0x001ea80000300a00 */
[----:B------:R-:W3:Y:S04]  /*48db0*/  LDL.LU.64 R26, [R1+0x538] ;  /* 0x00053800011a7983 */ /* 0x000ee80000300a00 */
[----:B---3--:R-:W-:Y:S04]  /*48dc0*/  STL.64 [R1+0x4500], R26 ;  /* 0x0045001a01007387 */ /* 0x008fe80000100a00 */
[----:B--2---:R0:W-:Y:S04]  /*48dd0*/  STL.64 [R1+0x44f8], R24 ;  /* 0x0044f81801007387 */ /* 0x0041e80000100a00 */
[----:B0-----:R-:W2:Y:S04]  /*48de0*/  LDL.LU.64 R24, [R1+0x550] ;  /* 0x0005500001187983 */ /* 0x001ea80000300a00 */
[----:B------:R-:W2:Y:S04]  /*48df0*/  LDL.LU.64 R26, [R1+0x558] ;  /* 0x00055800011a7983 */ /* 0x000ea80000300a00 */
[----:B------:R-:W3:Y:S04]  /*48e00*/  LDL.LU.64 R12, [R1+0x4d0] ;  /* 0x0004d000010c7983 */ /* 0x000ee80000300a00 */
[----:B------:R-:W3:Y:S04]  /*48e10*/  LDL.LU.64 R14, [R1+0x4d8] ;  /* 0x0004d800010e7983 */ /* 0x000ee80000300a00 */
[----:B------:R-:W4:Y:S04]  /*48e20*/  LDL.LU.64 R20, [R1+0x440] ;  /* 0x0004400001147983 */ /* 0x000f280000300a00 */
[----:B------:R-:W4:Y:S04]  /*48e30*/  LDL.LU.64 R22, [R1+0x448] ;  /* 0x0004480001167983 */ /* 0x000f280000300a00 */
[----:B------:R-:W2:Y:S04]  /*48e40*/  LDL.LU.64 R8, [R1+0x6e0] ;  /* 0x0006e00001087983 */ /* 0x000ea80000300a00 */
[----:B------:R-:W2:Y:S04]  /*48e50*/  LDL.LU.64 R10, [R1+0x6e8] ;  /* 0x0006e800010a7983 */ /* 0x000ea80000300a00 */
[----:B--2---:R-:W-:Y:S04]  /*48e60*/  STL.64 [R1+0x4478], R10 ;  /* 0x0044780a01007387 */ /* 0x004fe80000100a00 */
[----:B------:R0:W-:Y:S04]  /*48e70*/  STL.64 [R1+0x4470], R8 ;  /* 0x0044700801007387 */ /* 0x0001e80000100a00 */
[----:B0-----:R-:W2:Y:S04]  /*48e80*/  LDL.LU.64 R8, [R1+0x720] ;  /* 0x0007200001087983 */ /* 0x001ea80000300a00 */
[----:B------:R-:W2:Y:S01]  /*48e90*/  LDL.LU.64 R10, [R1+0x728] ;  /* 0x00072800010a7983 */ /* 0x000ea20000300a00 */
[----:B------:R-:W-:-:S02]  /*48ea0*/  IMAD.MOV.U32 R4, RZ, RZ, R2 ;  /* 0x000000ffff047224 */ /* 0x000fc400078e0002 */
[----:B------:R-:W-:-:S07]  /*48eb0*/  IMAD.MOV.U32 R5, RZ, RZ, R0 ;  /* 0x000000ffff057224 */ /* 0x000fce00078e0000 */
[C---:B------:R-:W-:Y:S01]  /*48ec0*/  HMMA.16816.F32.BF16 R4, R16.reuse, R4, R24 ;  /* 0x000000041004723c */ /* 0x040fe20000041818 */
[----:B--2---:R-:W-:Y:S04]  /*48ed0*/  STL.64 [R1+0x4490], R10 ;  /* 0x0044900a01007387 */ /* 0x004fe80000100a00 */
[----:B------:R0:W-:Y:S04]  /*48ee0*/  STL.64 [R1+0x4488], R8 ;  /* 0x0044880801007387 */ /* 0x0001e80000100a00 */
[----:B0-----:R-:W2:Y:S04]  /*48ef0*/  LDL.LU.64 R8, [R1+0x760] ;  /* 0x0007600001087983 */ /* 0x001ea80000300a00 */
[----:B------:R-:W2:Y:S04]  /*48f00*/  LDL.LU.64 R10, [R1+0x768] ;  /* 0x00076800010a7983 */ /* 0x000ea80000300a00 */
[----:B--2---:R-:W-:Y:S04]  /*48f10*/  STL.64 [R1+0x44a8], R10 ;  /* 0x0044a80a01007387 */ /* 0x004fe80000100a00 */
[----:B------:R0:W-:Y:S04]  /*48f20*/  STL.64 [R1+0x44a0], R8 ;  /* 0x0044a00801007387 */ /* 0x0001e80000100a00 */
[----:B0-----:R-:W2:Y:S04]  /*48f30*/  LDL.LU.64 R8, [R1+0x790] ;  /* 0x0007900001087983 */ /* 0x001ea80000300a00 */
[----:B------:R-:W2:Y:S04]  /*48f40*/  LDL.LU.64 R10, [R1+0x798] ;  /* 0x00079800010a7983 */ /* 0x000ea80000300a00 */
[----:B------:R-:W2:Y:S04]  /*48f50*/  LDL.LU.64 R26, [R1+0x4500] ;  /* 0x00450000011a7983 */ /* 0x000ea80000300a00 */
[----:B------:R-:W2:Y:S04]  /*48f60*/  LDL.LU.64 R24, [R1+0x44f8] ;  /* 0x0044f80001187983 */ /* 0x000ea80000300a00 */
[----:B------:R0:W-:Y:S04]  /*48f70*/  STL.64 [R1+0x2f0], R4 ;  /* 0x0002f00401007387 */ /* 0x0001e80000100a00 */
[----:B------:R2:W-:Y:S04]  /*48f80*/  STL.64 [R1+0x2f8], R6 ;  /* 0x0002f80601007387 */ /* 0x0005e80000100a00 */
[----:B0-----:R-:W2:Y:S02]  /*48f90*/  LDL.LU.64 R4, [R1+0x44f0] ;  /* 0x0044f00001047983 */ /* 0x001ea40000300a00 */
[----:B--2---:R-:W-:Y:S02]  /*48fa0*/  HMMA.16816.F32.BF16 R4, R16, R4, R24 ;  /* 0x000000041004723c */ /* 0x004fe40000041818 */
[----:B------:R-:W2:Y:S04]  /*48fb0*/  LDL.LU.64 R26, [R1+0x44e8] ;  /* 0x0044e800011a7983 */ /* 0x000ea80000300a00 */
[----:B------:R-:W2:-:S13]  /*48fc0*/  LDL.LU.64 R24, [R1+0x44e0] ;  /* 0x0044e00001187983 */ /* 0x000e9a0000300a00 */
[----:B------:R0:W-:Y:S04]  /*48fd0*/  STL.64 [R1+0x2e0], R4 ;  /* 0x0002e00401007387 */ /* 0x0001e80000100a00 */
[----:B------:R2:W-:Y:S04]  /*48fe0*/  STL.64 [R1+0x2e8], R6 ;  /* 0x0002e80601007387 */ /* 0x0005e80000100a00 */
[----:B0-----:R-:W2:Y:S02]  /*48ff0*/  LDL.LU.64 R4, [R1+0x44d8] ;  /* 0x0044d80001047983 */ /* 0x001ea40000300a00 */
[----:B--2---:R-:W-:Y:S02]  /*49000*/  HMMA.16816.F32.BF16 R4, R16, R4, R24 ;  /* 0x000000041004723c */ /* 0x004fe40000041818 */
[----:B------:R-:W3:-:S15]  /*49010*/  LDL.LU.64 R24, [R1+0x44d0] ;  /* 0x0044d00001187983 */ /* 0x000ede0000300a00 */
[----:B------:R-:W-:Y:S02]  /*49020*/  NOP ;  /* 0x0000000000007918 */ /* 0x000fe40000000000 */
[----:B------:R0:W-:Y:S04]  /*49030*/  STL.64 [R1+0x2d0], R4 ;  /* 0x0002d00401007387 */ /* 0x0001e80000100a00 */
[----:B------:R1:W-:Y:S04]  /*49040*/  STL.64 [R1+0x2d8], R6 ;  /* 0x0002d80601007387 */ /* 0x0003e80000100a00 */
[----:B0-----:R-:W2:Y:S04]  /*49050*/  LDL.LU.64 R4, [R1+0x6b0] ;  /* 0x0006b00001047983 */ /* 0x001ea80000300a00 */
[----:B-1----:R-:W2:Y:S01]  /*49060*/  LDL.LU.64 R6, [R1+0x6b8] ;  /* 0x0006b80001067983 */ /* 0x002ea20000300a00 */
[----:B---3--:R-:W-:Y:S03]  /*49070*/  HMMA.16816.F32.BF16 R24, R16, R24, R12 ;  /* 0x000000181018723c */ /* 0x008fe6000004180c */
[----:B------:R-:W4:-:S15]  /*49080*/  LDL.LU.64 R12, [R1+0x44c8] ;  /* 0x0044c800010c7983 */ /* 0x000f1e0000300a00 */
[----:B------:R-:W-:Y:S01]  /*49090*/  NOP ;  /* 0x0000000000007918 */ /* 0x000fe20000000000 */
[----:B------:R0:W-:Y:S04]  /*490a0*/  STL.64 [R1+0x2c0], R24 ;  /* 0x0002c01801007387 */ /* 0x0001e80000100a00 */
[----:B------:R-:W-:Y:S04]  /*490b0*/  STL.64 [R1+0x2c8], R26 ;  /* 0x0002c81a01007387 */ /* 0x000fe80000100a00 */
[----:B0-----:R-:W3:Y:S01]  /*490c0*/  LDL.LU.64 R24, [R1+0x44c0] ;  /* 0x0044c00001187983 */ /* 0x001ee20000300a00 */
[----:B----4-:R-:W-:Y:S03]  /*490d0*/  HMMA.16816.F32.BF16 R16, R16, R12, R20 ;  /* 0x0000000c1010723c */ /* 0x010fe60000041814 */
[----:B------:R-:W4:Y:S04]  /*490e0*/  LDL.LU.64 R22, [R1+0x44b8] ;  /* 0x0044b80001167983 */ /* 0x000f280000300a00 */
[----:B------:R-:W4:-:S12]  /*490f0*/  LDL.LU.64 R20, [R1+0x44b0] ;  /* 0x0044b00001147983 */ /* 0x000f180000300a00 */
[----:B------:R0:W-:Y:S04]  /*49100*/  STL.64 [R1+0x230], R16 ;  /* 0x0002301001007387 */ /* 0x0001e80000100a00 */
[----:B------:R-:W-:Y:S04]  /*49110*/  STL.64 [R1+0x238], R18 ;  /* 0x0002381201007387 */ /* 0x000fe80000100a00 */
[----:B0-----:R-:W2:Y:S01]  /*49120*/  LDL.LU.64 R16, [R1+0x30] ;  /* 0x0000300001107983 */ /* 0x001ea20000300a00 */
[----:B---3--:R-:W-:Y:S02]  /*49130*/  IMAD.MOV.U32 R3, RZ, RZ, R24 ;  /* 0x000000ffff037224 */ /* 0x008fe400078e0018 */
[----:B------:R-:W-:Y:S01]  /*49140*/  IMAD.MOV.U32 R2, RZ, RZ, R25 ;  /* 0x000000ffff027224 */ /* 0x000fe200078e0019 */
[----:B----4-:R-:W-:-:S15]  /*49150*/  HMMA.16816.F32.BF16 R8, R20, R24, R8 ;  /* 0x000000181408723c */ /* 0x010fde0000041808 */
[----:B------:R-:W-:-:S04]  /*49160*/  NOP ;  /* 0x0000000000007918 */ /* 0x000fc80000000000 */
[----:B------:R-:W-:Y:S04]  /*49170*/  STL.64 [R1+0x220], R8 ;  /* 0x0002200801007387 */ /* 0x000fe80000100a00 */
[----:B------:R0:W-:Y:S04]  /*49180*/  STL.64 [R1+0x228], R10 ;  /* 0x0002280a01007387 */ /* 0x0001e80000100a00 */
[----:B0-----:R-:W3:Y:S04]  /*49190*/  LDL.LU.64 R10, [R1+0x44a8] ;  /* 0x0044a800010a7983 */ /* 0x001ee80000300a00 */
[----:B------:R-:W3:Y:S04]  /*491a0*/  LDL.LU.64 R8, [R1+0x44a0] ;  /* 0x0044a00001087983 */ /* 0x000ee80000300a00 */
[----:B------:R-:W3:Y:S02]  /*491b0*/  LDL.LU.64 R24, [R1+0x4498] ;  /* 0x0044980001187983 */ /* 0x000ee40000300a00 */
[----:B---3--:R-:W-:Y:S01]  /*491c0*/  HMMA.16816.F32.BF16 R8, R20, R24, R8 ;  /* 0x000000181408723c */ /* 0x008fe20000041808 */
[----:B------:R-:W-:-:S02]  /*491d0*/  IMAD.MOV.U32 R29, RZ, RZ, R24 ;  /* 0x000000ffff1d7224 */ /* 0x000fc400078e0018 */
[----:B------:R-:W-:-:S15]  /*491e0*/  IMAD.MOV.U32 R28, RZ, RZ, R25 ;  /* 0x000000ffff1c7224 */ /* 0x000fde00078e0019 */
[----:B------:R-:W-:Y:S01]  /*491f0*/  NOP ;  /* 0x0000000000007918 */ /* 0x000fe20000000000 */
[----:B------:R-:W-:Y:S04]  /*49200*/  STL.64 [R1+0x210], R8 ;  /* 0x0002100801007387 */ /* 0x000fe80000100a00 */
[----:B------:R0:W-:Y:S04]  /*49210*/  STL.64 [R1+0x218], R10 ;  /* 0x0002180a01007387 */ /* 0x0001e80000100a00 */
[----:B0-----:R-:W3:Y:S04]  /*49220*/  LDL.LU.64 R10, [R1+0x4490] ;  /* 0x00449000010a7983 */ /* 0x001ee80000300a00 */
[----:B------:R-:W3:Y:S04]  /*49230*/  LDL.LU.64 R8, [R1+0x4488] ;  /* 0x0044880001087983 */ /* 0x000ee80000300a00 */
[----:B------:R-:W3:Y:S02]  /*49240*/  LDL.LU.64 R24, [R1+0x4480] ;  /* 0x0044800001187983 */ /* 0x000ee40000300a00 */
[----:B---3--:R-:W-:Y:S01]  /*49250*/  HMMA.16816.F32.BF16 R8, R20, R24, R8 ;  /* 0x000000181408723c */ /* 0x008fe20000041808 */
[----:B------:R-:W-:-:S15]  /*49260*/  IMAD.MOV.U32 R0, RZ, RZ, R25 ;  /* 0x000000ffff007224 */ /* 0x000fde00078e0019 */
[----:B------:R-:W-:-:S03]  /*49270*/  NOP ;  /* 0x0000000000007918 */ /* 0x000fc60000000000 */
[----:B------:R-:W-:Y:S04]  /*49280*/  STL.64 [R1+0x200], R8 ;  /* 0x0002000801007387 */ /* 0x000fe80000100a00 */
[----:B------:R0:W-:Y:S04]  /*49290*/  STL.64 [R1+0x208], R10 ;  /* 0x0002080a01007387 */ /* 0x0001e80000100a00 */
[----:B0-----:R-:W3:Y:S04]  /*492a0*/  LDL.LU.64 R10, [R1+0x4478] ;  /* 0x00447800010a7983 */ /* 0x001ee80000300a00 */
[----:B------:R-:W3:Y:S04]  /*492b0*/  LDL.LU.64 R8, [R1+0x4470] ;  /* 0x0044700001087983 */ /* 0x000ee80000300a00 */
[----:B------:R-:W4:Y:S04]  /*492c0*/  LDL.LU.64 R26, [R1+0x4468] ;  /* 0x00446800011a7983 */ /* 0x000f280000300a00 */
[----:B------:R-:W3:Y:S02]  /*492d0*/  LDL.LU.64 R24, [R1+0x4460] ;  /* 0x0044600001187983 */ /* 0x000ee40000300a00 */
[----:B---3--:R-:W-:-:S15]  /*492e0*/  HMMA.16816.F32.BF16 R8, R20, R24, R8 ;  /* 0x000000181408723c */ /* 0x008fde0000041808 */
[----:B------:R-:W-:-:S04]  /*492f0*/  NOP ;  /* 0x0000000000007918 */ /* 0x000fc80000000000 */
[----:B------:R0:W-:Y:S04]  /*49300*/  STL.64 [R1+0x1f0], R8 ;  /* 0x0001f00801007387 */ /* 0x0001e80000100a00 */
[----:B------:R-:W-:Y:S04]  /*49310*/  STL.64 [R1+0x1f8], R10 ;  /* 0x0001f80a01007387 */ /* 0x000fe80000100a00 */
[----:B0-----:R-:W2:Y:S04]  /*49320*/  LDL.LU.64 R8, [R1+0x4458] ;  /* 0x0044580001087983 */ /* 0x001ea80000300a00 */
[----:B----4-:R-:W-:Y:S04]  /*49330*/  STL.64 [R1+0x4398], R26 ;  /* 0x0043981a01007387 */ /* 0x010fe80000100a00 */
        /* <DEDUP_REMOVED lines=8> */
[----:B------:R-:W4:Y:S04]  /*493c0*/  LDL.LU.64 R4, [R1+0x4448] ;  /* 0x0044480001047983 */ /* 0x000f280000300a00 */
[----:B------:R-:W-:Y:S04]  /*493d0*/  STL [R1+0x4380], R8 ;  /* 0x0043800801007387 */ /* 0x000fe80000100800 */
[----:B------:R0:W-:Y:S04]  /*493e0*/  STL [R1+0x437c], R9 ;  /* 0x00437c0901007387 */ /* 0x0001e80000100800 */
[----:B0-----:R-:W4:Y:S04]  /*493f0*/  LDL.LU.64 R8, [R1+0x650] ;  /* 0x0006500001087983 */ /* 0x001f280000300a00 */
[----:B------:R-:W4:Y:S02]  /*49400*/  LDL.LU.64 R10, [R1+0x658] ;  /* 0x00065800010a7983 */ /* 0x000f240000300a00 */
[----:B----4-:R-:W-:Y:S02]  /*49410*/  HMMA.16816.F32.BF16 R8, R20, R4, R8 ;  /* 0x000000041408723c */ /* 0x010fe40000041808 */
[----:B--2---:R-:W-:Y:S04]  /*49420*/  STL.64 [R1+0x4368], R6 ;  /* 0x0043680601007387 */ /* 0x004fe80000100a00 */
[----:B------:R0:W-:-:S13]  /*49430*/  STL.64 [R1+0x4360], R4 ;  /* 0x0043600401007387 */ /* 0x0001da0000100a00 */
[----:B------:R-:W-:Y:S04]  /*49440*/  STL.64 [R1+0x1d0], R8 ;  /* 0x0001d00801007387 */ /* 0x000fe80000100a00 */
[----:B------:R3:W-:Y:S04]  /*49450*/  STL.64 [R1+0x1d8], R10 ;  /* 0x0001d80a01007387 */ /* 0x0007e80000100a00 */
[----:B0-----:R-:W2:Y:S01]  /*49460*/  LDL.LU.64 R4, [R1+0xa0] ;  /* 0x0000a00001047983 */ /* 0x001ea20000300a00 */
[----:B---3--:R-:W-:Y:S03]  /*49470*/  HMMA.16816.F32.BF16 R8, R20, R16, R24 ;  /* 0x000000101408723c */ /* 0x008fe60000041818 */
[----:B--2---:R0:W-:Y:S04]  /*49480*/  STL.64 [R1+0x4428], R4 ;  /* 0x0044280401007387 */ /* 0x0041e80000100a00 */
[----:B0-----:R-:W2:Y:S04]  /*49490*/  LDL.LU.64 R4, [R1+0xb0] ;  /* 0x0000b00001047983 */ /* 0x001ea80000300a00 */
[----:B--2---:R0:W-:Y:S04]  /*494a0*/  STL.64 [R1+0x4430], R4 ;  /* 0x0044300401007387 */ /* 0x0041e80000100a00 */
[----:B0-----:R-:W2:Y:S04]  /*494b0*/  LDL.LU.64 R4, [R1+0xc0] ;  /* 0x0000c00001047983 */ /* 0x001ea80000300a00 */
[----:B------:R0:W-:Y:S04]  /*494c0*/  STL.64 [R1+0x1c0], R8 ;  /* 0x0001c00801007387 */ /* 0x0001e80000100a00 */
[----:B------:R1:W-:Y:S04]  /*494d0*/  STL.64 [R1+0x1c8], R10 ;  /* 0x0001c80a01007387 */ /* 0x0003e80000100a00 */
[----:B0-----:R-:W3:Y:S04]  /*494e0*/  LDL.LU.64 R8, [R1+0x5c0] ;  /* 0x0005c00001087983 */ /* 0x001ee80000300a00 */
[----:B-1----:R-:W4:Y:S01]  /*494f0*/  LDL.LU.64 R10, [R1+0x5c8] ;  /* 0x0005c800010a7983 */ /* 0x002f220000300a00 */
[----:B------:R-:W-:-:S02]  /*49500*/  IMAD.MOV.U32 R15, RZ, RZ, R16 ;  /* 0x000000ffff0f7224 */ /* 0x000fc400078e0010 */
[----:B------:R-:W-:Y:S01]  /*49510*/  IMAD.MOV.U32 R14, RZ, RZ, R17 ;  /* 0x000000ffff0e7224 */ /* 0x000fe200078e0011 */
[----:B----4-:R-:W-:Y:S04]  /*49520*/  STL.64 [R1+0x4440], R10 ;  /* 0x0044400a01007387 */ /* 0x010fe80000100a00 */
[----:B---3--:R0:W-:Y:S04]  /*49530*/  STL.64 [R1+0x4438], R8 ;  /* 0x0044380801007387 */ /* 0x0081e80000100a00 */
[----:B0-----:R-:W2:Y:S04]  /*49540*/  LDL.LU.64 R8, [R1+0x5f0] ;  /* 0x0005f00001087983 */ /* 0x001ea80000300a00 */
[----:B------:R-:W2:Y:S04]  /*49550*/  LDL.LU.64 R10, [R1+0x5f8] ;  /* 0x0005f800010a7983 */ /* 0x000ea80000300a00 */
[----:B------:R-:W-:Y:S04]  /*49560*/  STL.64 [R1+0x43f8], R14 ;  /* 0x0043f80e01007387 */ /* 0x000fe80000100a00 */
[----:B------:R0:W-:Y:S04]  /*49570*/  STL.64 [R1+0x43f0], R12 ;  /* 0x0043f00c01007387 */ /* 0x0001e80000100a00 */
[----:B0-----:R-:W3:Y:S01]  /*49580*/  LDL.LU.64 R12, [R1+0x80] ;  /* 0x00008000010c7983 */ /* 0x001ee20000300a00 */
[----:B------:R-:W0:Y:S02]  /*49590*/  S2R R19, SR_TID.X ;  /* 0x0000000000137919 */ /* 0x000e240000002100 */
[C---:B0-----:R-:W-:Y:S01]  /*495a0*/  LOP3.LUT R17, R19.reuse, 0x7, RZ, 0xc0, !PT ;  /* 0x0000000713117812 */ /* 0x041fe200078ec0ff */
[----:B------:R-:W-:-:S02]  /*495b0*/  IMAD.SHL.U32 R18, R19, 0x40, RZ ;  /* 0x0000004013127824 */ /* 0x000fc400078e00ff */
[----:B------:R-:W-:Y:S02]  /*495c0*/  IMAD.SHL.U32 R19, R19, 0x2, RZ ;  /* 0x0000000213137824 */ /* 0x000fe400078e00ff */
[----:B------:R-:W-:-:S05]  /*495d0*/  IMAD R17, R17, 0x90, RZ ;  /* 0x0000009011117824 */ /* 0x000fca00078e02ff */
[----:B------:R-:W-:Y:S01]  /*495e0*/  LOP3.LUT R19, R17, 0x10, R19, 0x78, !PT ;  /* 0x0000001011137812 */ /* 0x000fe200078e7813 */
[----:B---3--:R0:W-:Y:S04]  /*495f0*/  STL.64 [R1+0x4418], R12 ;  /* 0x0044180c01007387 */ /* 0x0081e80000100a00 */
[----:B0-----:R-:W3:Y:S01]  /*49600*/  LDL.LU.64 R12, [R1+0x90] ;  /* 0x00009000010c7983 */ /* 0x001ee20000300a00 */
[----:B------:R-:W-:-:S06]  /*49610*/  LOP3.LUT R19, R19, 0x400, R18, 0xf8, !PT ;  /* 0x0000040013137812 */ /* 0x000fcc00078ef812 */
[----:B------:R-:W0:Y:S01]  /*49620*/  LDSM.16.MT88.4 R16, [R19+UR5+0x10800] ;  /* 0x010800051310783b */ /* 0x000e220008004200 */
[----:B--2---:R-:W-:Y:S03]  /*49630*/  HMMA.16816.F32.BF16 R8, R20, R4, R8 ;  /* 0x000000041408723c */ /* 0x004fe60000041808 */
[----:B---3--:R1:W-:Y:S04]  /*49640*/  STL.64 [R1+0x4420], R12 ;  /* 0x0044200c01007387 */ /* 0x0083e80000100a00 */
[----:B-1----:R-:W2:Y:S04]  /*49650*/  LDL.LU.64 R12, [R1+0x5a0] ;  /* 0x0005a000010c7983 */ /* 0x002ea80000300a00 */
[----:B------:R-:W2:Y:S04]  /*49660*/  LDL.LU.64 R14, [R1+0x5a8] ;  /* 0x0005a800010e7983 */ /* 0x000ea80000300a00 */
[----:B0-----:R-:W-:Y:S04]  /*49670*/  STL.64 [R1+0x42c0], R18 ;  /* 0x0042c01201007387 */ /* 0x001fe80000100a00 */
[----:B------:R0:W-:Y:S04]  /*49680*/  STL.64 [R1+0x42b8], R16 ;  /* 0x0042b81001007387 */ /* 0x0001e80000100a00 */
[----:B0-----:R-:W3:Y:S04]  /*49690*/  LDL.LU R16, [R1+0x50] ;  /* 0x0000500001107983 */ /* 0x001ee80000300800 */
[----:B------:R-:W3:Y:S04]  /*496a0*/  LDL.LU R17, [R1+0x54] ;  /* 0x0000540001117983 */ /* 0x000ee80000300800 */
[----:B------:R-:W4:Y:S04]  /*496b0*/  LDL.LU.64 R24, [R1+0x70] ;  /* 0x0000700001187983 */ /* 0x000f280000300a00 */
[----:B------:R-:W-:Y:S04]  /*496c0*/  STL.64 [R1+0x1b0], R8 ;  /* 0x0001b00801007387 */ /* 0x000fe80000100a00 */
[----:B------:R0:W-:Y:S01]  /*496d0*/  STL.64 [R1+0x1b8], R10 ;  /* 0x0001b80a01007387 */ /* 0x0001e20000100a00 */
[----:B------:R-:W-:-:S02]  /*496e0*/  IMAD.MOV.U32 R19, RZ, RZ, R4 ;  /* 0x000000ffff137224 */ /* 0x000fc400078e0004 */
[----:B------:R-:W-:Y:S01]  /*496f0*/  IMAD.MOV.U32 R18, RZ, RZ, R5 ;  /* 0x000000ffff127224 */ /* 0x000fe200078e0005 */
[----:B0-----:R-:W2:Y:S04]  /*49700*/  LDL.LU.64 R10, [R1+0x4440] ;  /* 0x00444000010a7983 */ /* 0x001ea80000300a00 */
[----:B------:R-:W2:Y:S04]  /*49710*/  LDL.LU.64 R8, [R1+0x4438] ;  /* 0x0044380001087983 */ /* 0x000ea80000300a00 */
[----:B------:R-:W2:Y:S04]  /*49720*/  LDL.LU.64 R4, [R1+0x4430] ;  /* 0x0044300001047983 */ /* 0x000ea80000300a00 */
[----:B------:R-:W-:Y:S04]  /*49730*/  STL [R1+0x4374], R18 ;  /* 0x0043741201007387 */ /* 0x000fe80000100800 */
[----:B------:R-:W-:Y:S01]  /*49740*/  STL [R1+0x4370], R19 ;  /* 0x0043701301007387 */ /* 0x000fe20000100800 */
[----:B--2---:R-:W-:-:S15]  /*49750*/  HMMA.16816.F32.BF16 R8, R20, R4, R8 ;  /* 0x000000041408723c */ /* 0x004fde0000041808 */
[----:B------:R-:W-:-:S04]  /*49760*/  NOP ;  /* 0x0000000000007918 */ /* 0x000fc80000000000 */
[----:B------:R-:W-:Y:S04]  /*49770*/  STL.64 [R1+0x1a0], R8 ;  /* 0x0001a00801007387 */ /* 0x000fe80000100a00 */
[----:B------:R0:W-:Y:S02]  /*49780*/  STL.64 [R1+0x1a8], R10 ;  /* 0x0001a80a01007387 */ /* 0x0001e40000100a00 */
[----:B0-----:R-:W-:Y:S02]  /*49790*/  IMAD.MOV.U32 R10, RZ, RZ, R4 ;  /* 0x000000ffff0a7224 */ /* 0x001fe400078e0004 */
[----:B------:R-:W-:Y:S02]  /*497a0*/  IMAD.MOV.U32 R11, RZ, RZ, R5 ;  /* 0x000000ffff0b7224 */ /* 0x000fe400078e0005 */
[----:B------:R-:W2:Y:S04]  /*497b0*/  LDL.LU.64 R4, [R1+0x4428] ;  /* 0x0044280001047983 */ /* 0x000ea80000300a00 */
[----:B------:R-:W-:Y:S04]  /*497c0*/  STL [R1+0x4384], R11 ;  /* 0x0043840b01007387 */ /* 0x000fe80000100800 */
[----:B------:R0:W-:Y:S04]  /*497d0*/  STL [R1+0x4378], R10 ;  /* 0x0043780a01007387 */ /* 0x0001e80000100800 */
[----:B------:R-:W3:Y:S04]  /*497e0*/  LDL.LU.64 R8, [R1+0x570] ;  /* 0x0005700001087983 */ /* 0x000ee80000300a00 */
[----:B0-----:R-:W3:Y:S01]  /*497f0*/  LDL.LU.64 R10, [R1+0x578] ;  /* 0x00057800010a7983 */ /* 0x001ee20000300a00 */
[----:B--2---:R-:W-:-:S15]  /*49800*/  HMMA.16816.F32.BF16 R12, R20, R4, R12 ;  /* 0x00000004140c723c */ /* 0x004fde000004180c */
[----:B------:R-:W-:-:S04]  /*49810*/  NOP ;  /* 0x0000000000007918 */ /* 0x000fc80000000000 */
[----:B------:R0:W-:Y:S04]  /*49820*/  STL.64 [R1+0x190], R12 ;  /* 0x0001900c01007387 */ /* 0x0001e80000100a00 */
[----:B------:R-:W-:Y:S04]  /*49830*/  STL.64 [R1+0x198], R14 ;  /* 0x0001980e01007387 */ /* 0x000fe80000100a00 */
[----:B0-----:R-:W2:Y:S01]  /*49840*/  LDL.LU.64 R12, [R1+0x4420] ;  /* 0x00442000010c7983 */ /* 0x001ea20000300a00 */
[----:B------:R-:W-:Y:S02]  /*49850*/  IMAD.MOV.U32 R19, RZ, RZ, R5 ;  /* 0x000000ffff137224 */ /* 0x000fe400078e0005 */
[----:B------:R-:W-:-:S02]  /*49860*/  IMAD.MOV.U32 R18, RZ, RZ, R4 ;  /* 0x000000ffff127224 */ /* 0x000fc400078e0004 */
[----:B------:R-:W4:Y:S04]  /*49870*/  LDL.LU.64 R4, [R1+0x520] ;  /* 0x0005200001047983 */ /* 0x000f280000300a00 */
[----:B------:R-:W4:Y:S04]  /*49880*/  LDL.LU.64 R6, [R1+0x528] ;  /* 0x0005280001067983 */ /* 0x000f280000300a00 */
[----:B------:R-:W-:Y:S04]  /*49890*/  STL [R1+0x438c], R19 ;  /* 0x00438c1301007387 */ /* 0x000fe80000100800 */
[----:B------:R-:W-:Y:S04]  /*498a0*/  STL [R1+0x4388], R18 ;  /* 0x0043881201007387 */ /* 0x000fe80000100800 */
[----:B---3--:R0:W-:Y:S04]  /*498b0*/  STL.64 [R1+0x4410], R16 ;  /* 0x0044101001007387 */ /* 0x0081e80000100a00 */
[----:B0-----:R-:W3:Y:S04]  /*498c0*/  LDL.LU.64 R16, [R1+0x540] ;  /* 0x0005400001107983 */ /* 0x001ee80000300a00 */
[----:B------:R-:W3:Y:S01]  /*498d0*/  LDL.LU.64 R18, [R1+0x548] ;  /* 0x0005480001127983 */ /* 0x000ee20000300a00 */
[----:B--2---:R-:W-:-:S15]  /*498e0*/  HMMA.16816.F32.BF16 R8, R20, R12, R8 ;  /* 0x0000000c1408723c */ /* 0x004fde0000041808 */
[----:B------:R-:W-:-:S04]  /*498f0*/  NOP ;  /* 0x0000000000007918 */ /* 0x000fc80000000000 */
[----:B------:R0:W-:Y:S04]  /*49900*/  STL.64 [R1+0x180], R8 ;  /* 0x0001800801007387 */ /* 0x0001e80000100a00 */
[----:B------:R1:W-:Y:S01]  /*49910*/  STL.64 [R1+0x188], R10 ;  /* 0x0001880a01007387 */ /* 0x0003e20000100a00 */
[----:B0-----:R-:W-:Y:S01]  /*49920*/  IMAD.MOV.U32 R9, RZ, RZ, R12 ;  /* 0x000000ffff097224 */ /* 0x001fe200078e000c */
[----:B-1----:R-:W-:Y:S02]  /*49930*/  MOV R10, R13 ;  /* 0x0000000d000a7202 */ /* 0x002fe40000000f00 */
[----:B------:R-:W3:Y:S01]  /*49940*/  LDL.LU.64 R12, [R1+0x4418] ;  /* 0x00441800010c7983 */ /* 0x000ee20000300a00 */
[C---:B----4-:R-:W-:Y:S08]  /*49950*/  HMMA.16816.F32.BF16 R4, R20.reuse, R24, R4 ;  /* 0x000000181404723c */ /* 0x050ff00000041804 */
[----:B---3--:R-:W-:Y:S01]  /*49960*/  HMMA.16816.F32.BF16 R16, R20, R12, R16 ;  /* 0x0000000c1410723c */ /* 0x008fe20000041810 */
[----:B------:R-:W-:-:S02]  /*49970*/  IMAD.MOV.U32 R11, RZ, RZ, R12 ;  /* 0x000000ffff0b7224 */ /* 0x000fc400078e000c */
[----:B------:R-:W-:-:S15]  /*49980*/  IMAD.MOV.U32 R8, RZ, RZ, R13 ;  /* 0x000000ffff087224 */ /* 0x000fde00078e000d */
[----:B------:R-:W-:Y:S01]  /*49990*/  NOP ;  /* 0x0000000000007918 */ /* 0x000fe20000000000 */
[----:B------:R-:W-:Y:S04]  /*499a0*/  STL.64 [R1+0x170], R16 ;  /* 0x0001701001007387 */ /* 0x000fe80000100a00 */
[----:B------:R-:W-:Y:S04]  /*499b0*/  STL.64 [R1+0x178], R18 ;  /* 0x0001781201007387 */ /* 0x000fe80000100a00 */
[----:B------:R-:W-:Y:S04]  /*499c0*/  STL.64 [R1+0x43a8], R10 ;  /* 0x0043a80a01007387 */ /* 0x000fe80000100a00 */
[----:B------:R0:W-:Y:S02]  /*499d0*/  STL.64 [R1+0x43a0], R8 ;  /* 0x0043a00801007387 */ /* 0x0001e40000100a00 */
[----:B0-----:R-:W-:-:S02]  /*499e0*/  IMAD.MOV.U32 R8, RZ, RZ, R29 ;  /* 0x000000ffff087224 */ /* 0x001fc400078e001d */
[----:B------:R-:W-:-:S05]  /*499f0*/  IMAD.MOV.U32 R9, RZ, RZ, R28 ;  /* 0x000000ffff097224 */ /* 0x000fca00078e001c */
[----:B------:R0:W-:Y:S02]  /*49a00*/  STL.64 [R1+0x43c0], R8 ;  /* 0x0043c00801007387 */ /* 0x0001e40000100a00 */
[----:B0-----:R-:W-:Y:S02]  /*49a10*/  IMAD.MOV.U32 R8, RZ, RZ, R3 ;  /* 0x000000ffff087224 */ /* 0x001fe400078e0003 */
[----:B------:R-:W-:-:S05]  /*49a20*/  IMAD.MOV.U32 R9, RZ, RZ, R2 ;  /* 0x000000ffff097224 */ /* 0x000fca00078e0002 */
[----:B------:R-:W-:Y:S04]  /*49a30*/  STL.64 [R1+0x43e8], R8 ;  /* 0x0043e80801007387 */ /* 0x000fe80000100a00 */
[----:B------:R-:W-:Y:S04]  /*49a40*/  STL.64 [R1+0x160], R4 ;  /* 0x0001600401007387 */ /* 0x000fe80000100a00 */
[----:B------:R-:W-:Y:S04]  /*49a50*/  STL.64 [R1+0x168], R6 ;  /* 0x0001680601007387 */ /* 0x000fe80000100a00 */
[----:B------:R-:W2:Y:S04]  /*49a60*/  LDL.LU.64 R16, [R1+0x4f0] ;  /* 0x0004f00001107983 */ /* 0x000ea80000300a00 */
[----:B------:R-:W2:Y:S04]  /*49a70*/  LDL.LU.64 R18, [R1+0x4f8] ;  /* 0x0004f80001127983 */ /* 0x000ea80000300a00 */
[----:B------:R-:W3:Y:S04]  /*49a80*/  LDL.LU.64 R12, [R1+0x450] ;  /* 0x00045000010c7983 */ /* 0x000ee80000300a00 */
[----:B------:R-:W4:Y:S01]  /*49a90*/  LDL.LU.64 R14, [R1+0x458] ;  /* 0x00045800010e7983 */ /* 0x000f220000300a00 */
[----:B------:R-:W-:-:S02]  /*49aa0*/  IMAD.MOV.U32 R3, RZ, RZ, R24 ;  /* 0x000000ffff037224 */ /* 0x000fc400078e0018 */
[----:B------:R-:W-:Y:S01]  /*49ab0*/  IMAD.MOV.U32 R2, RZ, RZ, R25 ;  /* 0x000000ffff027224 */ /* 0x000fe200078e0019 */
[----:B----4-:R-:W-:Y:S04]  /*49ac0*/  STL.64 [R1+0x4408], R14 ;  /* 0x0044080e01007387 */ /* 0x010fe80000100a00 */
[----:B---3--:R0:W-:Y:S04]  /*49ad0*/  STL.64 [R1+0x4400], R12 ;  /* 0x0044000c01007387 */ /* 0x0081e80000100a00 */
[----:B0-----:R-:W2:Y:S04]  /*49ae0*/  LDL.LU.64 R12, [R1+0x60] ;  /* 0x00006000010c7983 */ /* 0x001ea80000300a00 */
[----:B------:R-:W3:Y:S04]  /*49af0*/  LDL.LU.64 R8, [R1+0x430] ;  /* 0x0004300001087983 */ /* 0x000ee80000300a00 */
[----:B------:R-:W3:Y:S04]  /*49b00*/  LDL.LU.64 R10, [R1+0x438] ;  /* 0x00043800010a7983 */ /* 0x000ee80000300a00 */
[----:B------:R-:W4:Y:S04]  /*49b10*/  LDL.LU.64 R24, [R1+0x6a0] ;  /* 0x0006a00001187983 */ /* 0x000f280000300a00 */
[----:B------:R-:W2:Y:S04]  /*49b20*/  LDL.LU.64 R26, [R1+0x6a8] ;  /* 0x0006a800011a7983 */ /* 0x000ea80000300a00 */
[----:B--2---:R-:W-:Y:S04]  /*49b30*/  STL.64 [R1+0x43b8], R26 ;  /* 0x0043b81a01007387 */ /* 0x004fe80000100a00 */
[----:B----4-:R0:W-:Y:S04]  /*49b40*/  STL.64 [R1+0x43b0], R24 ;  /* 0x0043b01801007387 */ /* 0x0101e80000100a00 */
[----:B0-----:R-:W2:Y:S04]  /*49b50*/  LDL.LU.64 R24, [R1+0x700] ;  /* 0x0007000001187983 */ /* 0x001ea80000300a00 */
[----:B------:R-:W4:Y:S01]  /*49b60*/  LDL.LU.64 R26, [R1+0x708] ;  /* 0x00070800011a7983 */ /* 0x000f220000300a00 */
[----:B------:R-:W-:Y:S03]  /*49b70*/  HMMA.16816.F32.BF16 R16, R20, R12, R16 ;  /* 0x0000000c1410723c */ /* 0x000fe60000041810 */
[----:B----4-:R-:W-:Y:S04]  /*49b80*/  STL.64 [R1+0x43d0], R26 ;  /* 0x0043d01a01007387 */ /* 0x010fe80000100a00 */
[----:B--2---:R0:W-:Y:S04]  /*49b90*/  STL.64 [R1+0x43c8], R24 ;  /* 0x0043c81801007387 */ /* 0x0041e80000100a00 */
[----:B0-----:R-:W2:Y:S04]  /*49ba0*/  LDL.LU.64 R24, [R1+0x750] ;  /* 0x0007500001187983 */ /* 0x001ea80000300a00 */
[----:B------:R-:W2:Y:S04]  /*49bb0*/  LDL.LU.64 R26, [R1+0x758] ;  /* 0x00075800011a7983 */ /* 0x000ea80000300a00 */
[----:B------:R-:W4:Y:S04]  /*49bc0*/  LDL.LU.64 R4, [R1+0x630] ;  /* 0x0006300001047983 */ /* 0x000f280000300a00 */
[----:B------:R-:W4:Y:S04]  /*49bd0*/  LDL.LU.64 R6, [R1+0x638] ;  /* 0x0006380001067983 */ /* 0x000f280000300a00 */
[----:B------:R0:W-:Y:S04]  /*49be0*/  STL.64 [R1+0x150], R16 ;  /* 0x0001501001007387 */ /* 0x0001e80000100a00 */
[----:B------:R1:W-:Y:S04]  /*49bf0*/  STL.64 [R1+0x158], R18 ;  /* 0x0001581201007387 */ /* 0x0003e80000100a00 */
[----:B0-----:R-:W2:Y:S01]  /*49c00*/  LDL.LU.64 R16, [R1+0x4410] ;  /* 0x0044100001107983 */ /* 0x001ea20000300a00 */
[----:B-1----:R-:W-:-:S02]  /*49c10*/  IMAD.MOV.U32 R19, RZ, RZ, R12 ;  /* 0x000000ffff137224 */ /* 0x002fc400078e000c */
[----:B------:R-:W-:Y:S01]  /*49c20*/  IMAD.MOV.U32 R18, RZ, RZ, R13 ;  /* 0x000000ffff127224 */ /* 0x000fe200078e000d */
[----:B------:R-:W2:Y:S04]  /*49c30*/  LDL.LU.64 R14, [R1+0x4408] ;  /* 0x00440800010e7983 */ /* 0x000ea80000300a00 */
[----:B------:R-:W2:Y:S02]  /*49c40*/  LDL.LU.64 R12, [R1+0x4400] ;  /* 0x00440000010c7983 */ /* 0x000ea40000300a00 */
[----:B--2---:R-:W-:-:S15]  /*49c50*/  HMMA.16816.F32.BF16 R12, R20, R16, R12 ;  /* 0x00000010140c723c */ /* 0x004fde000004180c */
[----:B------:R-:W-:-:S04]  /*49c60*/  NOP ;  /* 0x0000000000007918 */ /* 0x000fc80000000000 */
[----:B------:R-:W-:Y:S04]  /*49c70*/  STL.64 [R1+0x140], R12 ;  /* 0x0001400c01007387 */ /* 0x000fe80000100a00 */
[----:B------:R0:W-:Y:S04]  /*49c80*/  STL.64 [R1+0x148], R14 ;  /* 0x0001480e01007387 */ /* 0x0001e80000100a00 */
[----:B0-----:R-:W2:Y:S04]  /*49c90*/  LDL.LU.64 R14, [R1+0x43f8] ;  /* 0x0043f800010e7983 */ /* 0x001ea80000300a00 */
[----:B------:R-:W3:Y:S04]  /*49ca0*/  LDL.LU.64 R12, [R1+0x43f0] ;  /* 0x0043f000010c7983 */ /* 0x000ee80000300a00 */
[----:B------:R2:W-:Y:S01]  /*49cb0*/  STL.64 [R1+0x42d0], R16 ;  /* 0x0042d01001007387 */ /* 0x0005e20000100a00 */
[----:B---3--:R-:W-:Y:S03]  /*49cc0*/  HMMA.16816.F32.BF16 R20, R20, R12, R8 ;  /* 0x0000000c1414723c */ /* 0x008fe60000041808 */
[----:B------:R-:W3:Y:S01]  /*49cd0*/  LDL.LU.64 R8, [R1+0x43e8] ;  /* 0x0043e80001087983 */ /* 0x000ee20000300a00 */
[----:B--2---:R-:W-:-:S02]  /*49ce0*/  IMAD.MOV.U32 R16, RZ, RZ, R15 ;  /* 0x000000ffff107224 */ /* 0x004fc400078e000f */
[----:B------:R-:W-:Y:S02]  /*49cf0*/  IMAD.MOV.U32 R17, RZ, RZ, R14 ;  /* 0x000000ffff117224 */ /* 0x000fe400078e000e */
[----:B------:R-:W-:Y:S02]  /*49d00*/  IMAD.MOV.U32 R29, RZ, RZ, R12 ;  /* 0x000000ffff1d7224 */ /* 0x000fe400078e000c */
[----:B------:R-:W-:-:S09]  /*49d10*/  IMAD.MOV.U32 R28, RZ, RZ, R13 ;  /* 0x000000ffff1c7224 */ /* 0x000fd200078e000d */
[----:B------:R0:W-:Y:S04]  /*49d20*/  STL.64 [R1+0x130], R20 ;  /* 0x0001301401007387 */ /* 0x0001e80000100a00 */
[----:B------:R-:W-:Y:S04]  /*49d30*/  STL.64 [R1+0x138], R22 ;  /* 0x0001381601007387 */ /* 0x000fe80000100a00 */
[----:B------:R-:W3:Y:S04]  /*49d40*/  LDL.LU.64 R14, [R1+0x43e0] ;  /* 0x0043e000010e7983 */ /* 0x000ee80000300a00 */
[----:B------:R-:W3:Y:S04]  /*49d50*/  LDL.LU.64 R12, [R1+0x43d8] ;  /* 0x0043d800010c7983 */ /* 0x000ee80000300a00 */
[----:B0-----:R-:W2:Y:S01]  /*49d60*/  LDL.LU R20, [R1] ;  /* 0x0000000001147983 */ /* 0x001ea20000300800 */
[----:B---3--:R-:W-:Y:S03]  /*49d70*/  HMMA.16816.F32.BF16 R8, R12, R8, R24 ;  /* 0x000000080c08723c */ /* 0x008fe60000041818 */
[----:B------:R-:W3:Y:S04]  /*49d80*/  LDL.LU.64 R26, [R1+0x43d0] ;  /* 0x0043d000011a7983 */ /* 0x000ee80000300a00 */
[----:B------:R-:W3:-:S12]  /*49d90*/  LDL.LU.64 R24, [R1+0x43c8] ;  /* 0x0043c80001187983 */ /* 0x000ed80000300a00 */
[----:B------:R0:W-:Y:S04]  /*49da0*/  STL.64 [R1+0x120], R8 ;  /* 0x0001200801007387 */ /* 0x0001e80000100a00 */
[----:B------:R3:W-:Y:S04]  /*49db0*/  STL [R1+0x128], R10 ;  /* 0x0001280a01007387 */ /* 0x0007e80000100800 */
[----:B0-----:R-:W3:Y:S01]  /*49dc0*/  LDL.LU.64 R8, [R1+0x43c0] ;  /* 0x0043c00001087983 */ /* 0x001ee20000300a00 */
[----:B------:R-:W-:Y:S02]  /*49dd0*/  IMAD.MOV.U32 R21, RZ, RZ, R0 ;  /* 0x000000ffff157224 */ /* 0x000fe400078e0000 */
[----:B------:R-:W-:-:S05]  /*49de0*/  IMAD.MOV.U32 R0, RZ, RZ, R11 ;  /* 0x000000ffff007224 */ /* 0x000fca00078e000b */
[----:B------:R-:W-:Y:S01]  /*49df0*/  STL [R1+0x3fb8], R0 ;  /* 0x003fb80001007387 */ /* 0x000fe20000100800 */
[----:B---3--:R-:W-:Y:S03]  /*49e00*/  HMMA.16816.F32.BF16 R8, R12, R8, R24 ;  /* 0x000000080c08723c */ /* 0x008fe60000041818 */
[----:B------:R-:W2:Y:S04]  /*49e10*/  LDL.LU.64 R26, [R1+0x43b8] ;  /* 0x0043b800011a7983 */ /* 0x000ea80000300a00 */
[----:B------:R-:W2:-:S12]  /*49e20*/  LDL.LU.64 R24, [R1+0x43b0] ;  /* 0x0043b00001187983 */ /* 0x000e980000300a00 */
[----:B------:R-:W-:Y:S04]  /*49e30*/  STL.64 [R1+0x110], R8 ;  /* 0x0001100801007387 */ /* 0x000fe80000100a00 */
[----:B------:R0:W-:Y:S04]  /*49e40*/  STL.64 [R1+0x118], R10 ;  /* 0x0001180a01007387 */ /* 0x0001e80000100a00 */
[----:B0-----:R-:W3:Y:S04]  /*49e50*/  LDL.LU.64 R10, [R1+0x43a8] ;  /* 0x0043a800010a7983 */ /* 0x001ee80000300a00 */
[----:B------:R-:W3:Y:S01]  /*49e60*/  LDL.LU.64 R8, [R1+0x43a0] ;  /* 0x0043a00001087983 */ /* 0x000ee20000300a00 */
[----:B--2---:R-:W-:Y:S03]  /*49e70*/  HMMA.16816.F32.BF16 R20, R12, R20, R24 ;  /* 0x000000140c14723c */ /* 0x004fe60000041818 */
[----:B------:R-:W2:Y:S04]  /*49e80*/  LDL.LU.64 R26, [R1+0x4398] ;  /* 0x00439800011a7983 */ /* 0x000ea80000300a00 */
[----:B------:R-:W4:-:S12]  /*49e90*/  LDL.LU.64 R24, [R1+0x4390] ;  /* 0x0043900001187983 */ /* 0x000f180000300a00 */
[----:B------:R-:W-:Y:S04]  /*49ea0*/  STL.64 [R1+0x100], R20 ;  /* 0x0001001401007387 */ /* 0x000fe80000100a00 */
[----:B------:R4:W-:Y:S02]  /*49eb0*/  STL.64 [R1+0x108], R22 ;  /* 0x0001081601007387 */ /* 0x0009e40000100a00 */
[----:B----4-:R-:W-:Y:S02]  /*49ec0*/  HMMA.16816.F32.BF16 R20, R12, R24, R4 ;  /* 0x000000180c14723c */ /* 0x010fe40000041804 */
[----:B------:R-:W4:Y:S04]  /*49ed0*/  LDL.LU.64 R4, [R1+0x5e0] ;  /* 0x0005e00001047983 */ /* 0x000f280000300a00 */
[----:B------:R-:W4:Y:S01]  /*49ee0*/  LDL.LU.64 R6, [R1+0x5e8] ;  /* 0x0005e80001067983 */ /* 0x000f220000300a00 */
[----:B------:R-:W-:-:S02]  /*49ef0*/  IMAD.MOV.U32 R24, RZ, RZ, R19 ;  /* 0x000000ffff187224 */ /* 0x000fc400078e0013 */
[----:B------:R-:W-:-:S10]  /*49f00*/  IMAD.MOV.U32 R25, RZ, RZ, R18 ;  /* 0x000000ffff197224 */ /* 0x000fd400078e0012 */
[----:B------:R0:W-:Y:S04]  /*49f10*/  STL.64 [R1+0xf0], R20 ;  /* 0x0000f01401007387 */ /* 0x0001e80000100a00 */
[----:B------:R1:W-:Y:S04]  /*49f20*/  STL.64 [R1+0xf8], R22 ;  /* 0x0000f81601007387 */ /* 0x0003e80000100a00 */
[----:B--2---:R-:W-:Y:S04]  /*49f30*/  STL.64 [R1+0x4288], R26 ;  /* 0x0042881a01007387 */ /* 0x004fe80000100a00 */
[----:B------:R-:W2:Y:S04]  /*49f40*/  LDL.LU R19, [R1+0x438c] ;  /* 0x00438c0001137983 */ /* 0x000ea80000300800 */
[----:B------:R-:W4:Y:S04]  /*49f50*/  LDL.LU R18, [R1+0x4388] ;  /* 0x0043880001127983 */ /* 0x000f280000300800 */
[----:B0-----:R-:W4:Y:S04]  /*49f60*/  LDL.LU.64 R20, [R1+0x560] ;  /* 0x0005600001147983 */ /* 0x001f280000300a00 */
[----:B-1----:R-:W4:Y:S04]  /*49f70*/  LDL.LU.64 R22, [R1+0x568] ;  /* 0x0005680001167983 */ /* 0x002f280000300a00 */
[----:B------:R3:W-:Y:S02]  /*49f80*/  STL.64 [R1+0x42d8], R24 ;  /* 0x0042d81801007387 */ /* 0x0007e40000100a00 */
[----:B---3--:R-:W-:-:S02]  /*49f90*/  IMAD.MOV.U32 R24, RZ, RZ, R11 ;  /* 0x000000ffff187224 */ /* 0x008fc400078e000b */
[----:B------:R-:W-:Y:S01]  /*49fa0*/  IMAD.MOV.U32 R25, RZ, RZ, R8 ;  /* 0x000000ffff197224 */ /* 0x000fe200078e0008 */
[----:B------:R-:W3:Y:S04]  /*49fb0*/  LDL.LU R11, [R1+0x4384] ;  /* 0x00438400010b7983 */ /* 0x000ee80000300800 */
[----:B------:R-:W3:Y:S04]  /*49fc0*/  LDL.LU R8, [R1+0x4380] ;  /* 0x0043800001087983 */ /* 0x000ee80000300800 */
[----:B------:R0:W-:Y:S02]  /*49fd0*/  STL.64 [R1+0x42f0], R24 ;  /* 0x0042f01801007387 */ /* 0x0001e40000100a00 */
[----:B0-----:R-:W-:-:S02]  /*49fe0*/  IMAD.MOV.U32 R24, RZ, RZ, R9 ;  /* 0x000000ffff187224 */ /* 0x001fc400078e0009 */
[----:B------:R-:W3:Y:S01]  /*49ff0*/  LDL.LU R9, [R1+0x437c] ;  /* 0x00437c0001097983 */ /* 0x000ee20000300800 */
[----:B------:R-:W-:-:S03]  /*4a000*/  IMAD.MOV.U32 R25, RZ, RZ, R10 ;  /* 0x000000ffff197224 */ /* 0x000fc600078e000a */
[----:B------:R-:W3:Y:S04]  /*4a010*/  LDL.LU R10, [R1+0x4378] ;  /* 0x00437800010a7983 */ /* 0x000ee80000300800 */
[----:B------:R2:W-:Y:S02]  /*4a020*/  STL.64 [R1+0x4308], R24 ;  /* 0x0043081801007387 */ /* 0x0005e40000100a00 */
[----:B--2---:R-:W-:Y:S02]  /*4a030*/  IMAD.MOV.U32 R25, RZ, RZ, R19 ;  /* 0x000000ffff197224 */ /* 0x004fe400078e0013 */
[----:B----4-:R-:W-:Y:S02]  /*4a040*/  IMAD.MOV.U32 R24, RZ, RZ, R18 ;  /* 0x000000ffff187224 */ /* 0x010fe400078e0012 */
[----:B------:R-:W2:Y:S04]  /*4a050*/  LDL.LU R18, [R1+0x4374] ;  /* 0x0043740001127983 */ /* 0x000ea80000300800 */
[----:B------:R-:W4:Y:S04]  /*4a060*/  LDL.LU R19, [R1+0x4370] ;  /* 0x0043700001137983 */ /* 0x000f280000300800 */
[----:B------:R0:W-:Y:S04]  /*4a070*/  STL.64 [R1+0x4320], R24 ;  /* 0x0043201801007387 */ /* 0x0001e80000100a00 */
[----:B0-----:R-:W2:Y:S04]  /*4a080*/  LDL.LU.64 R24, [R1+0x590] ;  /* 0x0005900001187983 */ /* 0x001ea80000300a00 */
[----:B------:R-:W2:Y:S01]  /*4a090*/  LDL.LU.64 R26, [R1+0x598] ;  /* 0x00059800011a7983 */ /* 0x000ea20000300a00 */
[----:B---3--:R-:W-:-:S15]  /*4a0a0*/  HMMA.16816.F32.BF16 R4, R12, R8, R4 ;  /* 0x000000080c04723c */ /* 0x008fde0000041804 */
[----:B------:R-:W-:-:S04]  /*4a0b0*/  NOP ;  /* 0x0000000000007918 */ /* 0x000fc80000000000 */
[----:B------:R-:W-:Y:S04]  /*4a0c0*/  STL.64 [R1+0xe0], R4 ;  /* 0x0000e00401007387 */ /* 0x000fe80000100a00 */
[----:B------:R0:W-:Y:S04]  /*4a0d0*/  STL.64 [R1+0xe8], R6 ;  /* 0x0000e80601007387 */ /* 0x0001e80000100a00 */
[----:B0-----:R-:W3:Y:S04]  /*4a0e0*/  LDL.LU.64 R6, [R1+0x4368] ;  /* 0x0043680001067983 */ /* 0x001ee80000300a00 */
[----:B------:R-:W2:Y:S02]  /*4a0f0*/  LDL.LU.64 R4, [R1+0x4360] ;  /* 0x0043600001047983 */ /* 0x000ea40000300a00 */
[----:B--2---:R-:W-:-:S15]  /*4a100*/  HMMA.16816.F32.BF16 R24, R12, R4, R24 ;  /* 0x000000040c18723c */ /* 0x004fde0000041818 */
[----:B------:R-:W-:-:S04]  /*4a110*/  NOP ;  /* 0x0000000000007918 */ /* 0x000fc80000000000 */
[----:B------:R0:W-:Y:S04]  /*4a120*/  STL.64 [R1+0xd0], R24 ;  /* 0x0000d01801007387 */ /* 0x0001e80000100a00 */
[----:B------:R-:W-:Y:S01]  /*4a130*/  STL.64 [R1+0xd8], R26 ;  /* 0x0000d81a01007387 */ /* 0x000fe20000100a00 */
[----:B0-----:R-:W-:Y:S02]  /*4a140*/  IMAD.MOV.U32 R24, RZ, RZ, R10 ;  /* 0x000000ffff187224 */ /* 0x001fe400078e000a */
[----:B------:R-:W-:Y:S01]  /*4a150*/  IMAD.MOV.U32 R25, RZ, RZ, R11 ;  /* 0x000000ffff197224 */ /* 0x000fe200078e000b */
[----:B------:R-:W2:Y:S04]  /*4a160*/  LDL.LU R10, [R1+0x435c] ;  /* 0x00435c00010a7983 */ /* 0x000ea80000300800 */
[----:B------:R-:W2:Y:S04]  /*4a170*/  LDL.LU R11, [R1+0x4358] ;  /* 0x00435800010b7983 */ /* 0x000ea80000300800 */
[----:B------:R4:W-:Y:S02]  /*4a180*/  STL.64 [R1+0x4338], R24 ;  /* 0x0043381801007387 */ /* 0x0009e40000100a00 */
[----:B----4-:R-:W-:-:S02]  /*4a190*/  IMAD.MOV.U32 R24, RZ, RZ, R19 ;  /* 0x000000ffff187224 */ /* 0x010fc400078e0013 */
[----:B------:R-:W-:Y:S02]  /*4a1a0*/  IMAD.MOV.U32 R25, RZ, RZ, R18 ;  /* 0x000000ffff197224 */ /* 0x000fe400078e0012 */
[----:B------:R-:W-:-:S15]  /*4a1b0*/  HMMA.16816.F32.BF16 R16, R12, R16, R20 ;  /* 0x000000100c10723c */ /* 0x000fde0000041814 */
[----:B------:R-:W-:-:S04]  /*4a1c0*/  NOP ;  /* 0x0000000000007918 */ /* 0x000fc80000000000 */
[----:B------:R-:W-:Y:S02]  /*4a1d0*/  IMAD.MOV.U32 R9, RZ, RZ, R16 ;  /* 0x000000ffff097224 */ /* 0x000fe400078e0010 */
[----:B------:R-:W-:Y:S02]  /*4a1e0*/  IMAD.MOV.U32 R8, RZ, RZ, R17 ;  /* 0x000000ffff087224 */ /* 0x000fe400078e0011 */
[----:B------:R-:W-:Y:S02]  /*4a1f0*/  IMAD.MOV.U32 R5, RZ, RZ, R18 ;  /* 0x000000ffff057224 */ /* 0x000fe400078e0012 */
[----:B------:R-:W-:Y:S01]  /*4a200*/  IMAD.MOV.U32 R4, RZ, RZ, R19 ;  /* 0x000000ffff047224 */ /* 0x000fe200078e0013 */
[----:B------:R-:W4:Y:S04]  /*4a210*/  LDL.LU.64 R16, [R1+0x4b0] ;  /* 0x0004b00001107983 */ /* 0x000f280000300a00 */
[----:B------:R-:W2:Y:S04]  /*4a220*/  LDL.LU.64 R18, [R1+0x4b8] ;  /* 0x0004b80001127983 */ /* 0x000ea80000300a00 */
[----:B--2---:R-:W-:Y:S04]  /*4a230*/  STL.64 [R1+0x42e8], R18 ;  /* 0x0042e81201007387 */ /* 0x004fe80000100a00 */
[----:B----4-:R0:W-:Y:S04]  /*4a240*/  STL.64 [R1+0x42e0], R16 ;  /* 0x0042e01001007387 */ /* 0x0101e80000100a00 */
[----:B0-----:R-:W2:Y:S04]  /*4a250*/  LDL.LU.64 R16, [R1+0x4c0] ;  /* 0x0004c00001107983 */ /* 0x001ea80000300a00 */
[----:B------:R-:W4:Y:S04]  /*4a260*/  LDL.LU.64 R18, [R1+0x4c8] ;  /* 0x0004c80001127983 */ /* 0x000f280000300a00 */
[----:B----4-:R-:W-:Y:S04]  /*4a270*/  STL.64 [R1+0x4300], R18 ;  /* 0x0043001201007387 */ /* 0x010fe80000100a00 */
[----:B--2---:R0:W-:Y:S04]  /*4a280*/  STL.64 [R1+0x42f8], R16 ;  /* 0x0042f81001007387 */ /* 0x0041e80000100a00 */
        /* <DEDUP_REMOVED lines=13> */
[----:B------:R-:W2:Y:S04]  /*4a360*/  LDL.LU.64 R18, [R1+0x518] ;  /* 0x0005180001127983 */ /* 0x000ea80000300a00 */
[----:B------:R-:W4:Y:S04]  /*4a370*/  LDL.LU.64 R20, [R1+0x490] ;  /* 0x0004900001147983 */ /* 0x000f280000300a00 */
[----:B------:R-:W4:Y:S04]  /*4a380*/  LDL.LU.64 R22, [R1+0x498] ;  /* 0x0004980001167983 */ /* 0x000f280000300a00 */
[----:B------:R-:W-:Y:S04]  /*4a390*/  STL.64 [R1+0x4280], R10 ;  /* 0x0042800a01007387 */ /* 0x000fe80000100a00 */
[----:B------:R0:W-:Y:S04]  /*4a3a0*/  STL.64 [R1+0x4278], R8 ;  /* 0x0042780801007387 */ /* 0x0001e80000100a00 */
[----:B0-----:R-:W4:Y:S04]  /*4a3b0*/  LDL.LU.64 R8, [R1+0x4a0] ;  /* 0x0004a00001087983 */ /* 0x001f280000300a00 */
[----:B------:R-:W4:Y:S04]  /*4a3c0*/  LDL.LU.64 R10, [R1+0x4a8] ;  /* 0x0004a800010a7983 */ /* 0x000f280000300a00 */
[----:B------:R0:W-:Y:S04]  /*4a3d0*/  STL [R1+0x4104], R4 ;  /* 0x0041040401007387 */ /* 0x0001e80000100800 */
[----:B------:R1:W-:Y:S04]  /*4a3e0*/  STL [R1+0x4100], R5 ;  /* 0x0041000501007387 */ /* 0x0003e80000100800 */
[----:B---3--:R-:W-:Y:S01]  /*4a3f0*/  STL.64 [R1+0x42b0], R6 ;  /* 0x0042b00601007387 */ /* 0x008fe20000100a00 */
[----:B0-----:R-:W-:Y:S01]  /*4a400*/  IMAD.MOV.U32 R4, RZ, RZ, R3 ;  /* 0x000000ffff047224 */ /* 0x001fe200078e0003 */
[----:B-1----:R-:W-:-:S02]  /*4a410*/  MOV R5, R2 ;  /* 0x0000000200057202 */ /* 0x002fc40000000f00 */
[----:B------:R-:W3:Y:S04]  /*4a420*/  LDL.LU R3, [R1+0x4354] ;  /* 0x0043540001037983 */ /* 0x000ee80000300800 */
[----:B------:R-:W3:Y:S01]  /*4a430*/  LDL.LU R2, [R1+0x4350] ;  /* 0x0043500001027983 */ /* 0x000ee20000300800 */
        /* <DEDUP_REMOVED lines=28> */
[----:B------:R-:W-:Y:S04]  /*4a600*/  STL.64 [R1+0x518], R26 ;  /* 0x0005181a01007387 */ /* 0x000fe80000100a00 */
[----:B0-----:R-:W4:Y:S01]  /*4a610*/  LDL.LU.64 R24, [R1+0x42d8] ;  /* 0x0042d80001187983 */ /* 0x001f220000300a00 */
[----:B--2---:R-:W-:Y:S03]  /*4a620*/  HMMA.16816.F32.BF16 R4, R12, R4, R16 ;  /* 0x000000040c04723c */ /* 0x004fe60000041810 */
[----:B------:R-:W2:-:S15]  /*4a630*/  LDL.LU.64 R16, [R1+0x42d0] ;  /* 0x0042d00001107983 */ /* 0x000e9e0000300a00 */
[----:B------:R-:W-:Y:S01]  /*4a640*/  NOP ;  /* 0x0000000000007918 */ /* 0x000fe20000000000 */
[----:B------:R-:W-:Y:S04]  /*4a650*/  STL.64 [R1+0x530], R4 ;  /* 0x0005300401007387 */ /* 0x000fe80000100a00 */
[----:B------:R2:W-:Y:S01]  /*4a660*/  STL.64 [R1+0x538], R6 ;  /* 0x0005380601007387 */ /* 0x0005e20000100a00 */
[C---:B----4-:R-:W-:Y:S08]  /*4a670*/  HMMA.16816.F32.BF16 R8, R12.reuse, R24, R8 ;  /* 0x000000180c08723c */ /* 0x050ff00000041808 */
[----:B--2---:R-:W-:Y:S01]  /*4a680*/  HMMA.16816.F32.BF16 R4, R12, R16, R20 ;  /* 0x000000100c04723c */ /* 0x004fe20000041814 */
[----:B------:R-:W2:Y:S10]  /*4a690*/  LDL.LU.64 R16, [R1+0x480] ;  /* 0x0004800001107983 */ /* 0x000eb40000300a00 */
[----:B------:R-:W-:Y:S04]  /*4a6a0*/  STL.64 [R1+0x550], R8 ;  /* 0x0005500801007387 */ /* 0x000fe80000100a00 */
[----:B------:R-:W-:Y:S04]  /*4a6b0*/  STL.64 [R1+0x558], R10 ;  /* 0x0005580a01007387 */ /* 0x000fe80000100a00 */
[----:B------:R-:W2:Y:S04]  /*4a6c0*/  LDL.LU.64 R18, [R1+0x488] ;  /* 0x0004880001127983 */ /* 0x000ea80000300a00 */
[----:B---3--:R-:W0:Y:S04]  /*4a6d0*/  LDSM.16.MT88.4 R20, [R2+UR5+0x10800] ;  /* 0x010800050214783b */ /* 0x008e280008004200 */
[----:B------:R-:W-:Y:S04]  /*4a6e0*/  STL.64 [R1+0x580], R4 ;  /* 0x0005800401007387 */ /* 0x000fe80000100a00 */
[----:B------:R-:W-:Y:S04]  /*4a6f0*/  STL.64 [R1+0x588], R6 ;  /* 0x0005880601007387 */ /* 0x000fe80000100a00 */
[----:B------:R-:W3:Y:S04]  /*4a700*/  LDL.64 R26, [R1+0x8] ;  /* 0x00000800011a7983 */ /* 0x000ee80000100a00 */
[----:B---3--:R-:W-:Y:S04]  /*4a710*/  STL.64 [R1+0x42a0], R26 ;  /* 0x0042a01a01007387 */ /* 0x008fe80000100a00 */
[----:B0-----:R-:W-:Y:S04]  /*4a720*/  STL.64 [R1+0x4178], R22 ;  /* 0x0041781601007387 */ /* 0x001fe80000100a00 */
[----:B------:R0:W-:Y:S02]  /*4a730*/  STL.64 [R1+0x4170], R20 ;  /* 0x0041701401007387 */ /* 0x0001e40000100a00 */
[----:B0-----:R-:W-:-:S02]  /*4a740*/  IMAD.MOV.U32 R20, RZ, RZ, R29 ;  /* 0x000000ffff147224 */ /* 0x001fc400078e001d */
[----:B------:R-:W-:Y:S01]  /*4a750*/  IMAD.MOV.U32 R21, RZ, RZ, R28 ;  /* 0x000000ffff157224 */ /* 0x000fe200078e001c */
[----:B------:R-:W3:Y:S04]  /*4a760*/  LDL.LU R29, [R1+0x42cc] ;  /* 0x0042cc00011d7983 */ /* 0x000ee80000300800 */
[----:B------:R-:W4:Y:S04]  /*4a770*/  LDL.LU R28, [R1+0x42c8] ;  /* 0x0042c800011c7983 */ /* 0x000f280000300800 */
[----:B------:R-:W3:Y:S04]  /*4a780*/  LDL R22, [R1+0x48] ;  /* 0x0000480001167983 */ /* 0x000ee80000100800 */
[----:B------:R-:W3:Y:S04]  /*4a790*/  LDL R23, [R1+0x4c] ;  /* 0x00004c0001177983 */ /* 0x000ee80000100800 */
[----:B------:R-:W3:Y:S04]  /*4a7a0*/  LDL.LU R4, [R1+0x2b0] ;  /* 0x0002b00001047983 */ /* 0x000ee80000300800 */
[----:B------:R-:W3:Y:S04]  /*4a7b0*/  LDL.LU R5, [R1+0x2b4] ;  /* 0x0002b40001057983 */ /* 0x000ee80000300800 */
[----:B------:R-:W3:Y:S04]  /*4a7c0*/  LDL.LU R6, [R1+0x2b8] ;  /* 0x0002b80001067983 */ /* 0x000ee80000300800 */
[----:B------:R-:W3:Y:S04]  /*4a7d0*/  LDL.LU R7, [R1+0x2bc] ;  /* 0x0002bc0001077983 */ /* 0x000ee80000300800 */
[----:B------:R-:W3:Y:S01]  /*4a7e0*/  LDL.64 R26, [R1+0x18] ;  /* 0x00001800011a7983 */ /* 0x000ee20000100a00 */
[----:B--2---:R-:W-:Y:S03]  /*4a7f0*/  HMMA.16816.F32.BF16 R12, R12, R20, R16 ;  /* 0x000000140c0c723c */ /* 0x004fe60000041810 */
[----:B---3--:R0:W-:Y:S04]  /*4a800*/  STL.64 [R1+0x42a8], R26 ;  /* 0x0042a81a01007387 */ /* 0x0081e80000100a00 */
[----:B0-----:R-:W2:Y:S04]  /*4a810*/  LDL.64 R26, [R1+0x28] ;  /* 0x00002800011a7983 */ /* 0x001ea80000100a00 */
[----:B------:R-:W3:Y:S04]  /*4a820*/  LDL.LU R8, [R1+0x280] ;  /* 0x0002800001087983 */ /* 0x000ee80000300800 */
[----:B------:R-:W3:Y:S04]  /*4a830*/  LDL.LU R9, [R1+0x284] ;  /* 0x0002840001097983 */ /* 0x000ee80000300800 */
[----:B------:R-:W2:Y:S04]  /*4a840*/  LDL.LU R10, [R1+0x288] ;  /* 0x00028800010a7983 */ /* 0x000ea80000300800 */
[----:B------:R-:W2:Y:S04]  /*4a850*/  LDL.LU R11, [R1+0x28c] ;  /* 0x00028c00010b7983 */ /* 0x000ea80000300800 */
[----:B--2---:R-:W-:Y:S04]  /*4a860*/  STL.64 [R1+0x4298], R10 ;  /* 0x0042980a01007387 */ /* 0x004fe80000100a00 */
[----:B---3--:R0:W-:Y:S04]  /*4a870*/  STL.64 [R1+0x4290], R8 ;  /* 0x0042900801007387 */ /* 0x0081e80000100a00 */
[----:B0-----:R-:W2:Y:S04]  /*4a880*/  LDL.LU R8, [R1+0x290] ;  /* 0x0002900001087983 */ /* 0x001ea80000300800 */
[----:B------:R-:W2:Y:S04]  /*4a890*/  LDL.LU R9, [R1+0x294] ;  /* 0x0002940001097983 */ /* 0x000ea80000300800 */
[----:B------:R-:W2:Y:S04]  /*4a8a0*/  LDL.LU R10, [R1+0x298] ;  /* 0x00029800010a7983 */ /* 0x000ea80000300800 */
[----:B------:R-:W2:Y:S04]  /*4a8b0*/  LDL.LU R11, [R1+0x29c] ;  /* 0x00029c00010b7983 */ /* 0x000ea80000300800 */
[----:B------:R-:W-:Y:S04]  /*4a8c0*/  STL [R1+0x4108], R2 ;  /* 0x0041080201007387 */ /* 0x000fe80000100800 */
[----:B------:R-:W3:Y:S04]  /*4a8d0*/  LDL.LU.64 R18, [R1+0x42c0] ;  /* 0x0042c00001127983 */ /* 0x000ee80000300a00 */
[----:B------:R-:W3:Y:S04]  /*4a8e0*/  LDL.LU.64 R16, [R1+0x42b8] ;  /* 0x0042b80001107983 */ /* 0x000ee80000300a00 */
[----:B------:R0:W-:Y:S04]  /*4a8f0*/  STL.64 [R1+0x570], R12 ;  /* 0x0005700c01007387 */ /* 0x0001e80000100a00 */
[----:B------:R1:W-:Y:S04]  /*4a900*/  STL.64 [R1+0x578], R14 ;  /* 0x0005780e01007387 */ /* 0x0003e80000100a00 */
[----:B0-----:R-:W2:Y:S04]  /*4a910*/  LDL.LU R12, [R1+0x250] ;  /* 0x00025000010c7983 */ /* 0x001ea80000300800 */
[----:B------:R-:W2:Y:S04]  /*4a920*/  LDL.LU R13, [R1+0x254] ;  /* 0x00025400010d7983 */ /* 0x000ea80000300800 */
[----:B-1----:R-:W2:Y:S04]  /*4a930*/  LDL.LU R14, [R1+0x258] ;  /* 0x00025800010e7983 */ /* 0x002ea80000300800 */
[----:B------:R-:W2:Y:S04]  /*4a940*/  LDL.LU R15, [R1+0x25c] ;  /* 0x00025c00010f7983 */ /* 0x000ea80000300800 */
[----:B--2---:R-:W-:Y:S04]  /*4a950*/  STL.64 [R1+0x4258], R14 ;  /* 0x0042580e01007387 */ /* 0x004fe80000100a00 */
[----:B------:R0:W-:Y:S04]  /*4a960*/  STL.64 [R1+0x4250], R12 ;  /* 0x0042500c01007387 */ /* 0x0001e80000100a00 */
[----:B0-----:R-:W2:Y:S04]  /*4a970*/  LDL.LU R12, [R1+0x260] ;  /* 0x00026000010c7983 */ /* 0x001ea80000300800 */
[----:B------:R-:W2:Y:S04]  /*4a980*/  LDL.LU R13, [R1+0x264] ;  /* 0x00026400010d7983 */ /* 0x000ea80000300800 */
[----:B------:R-:W2:Y:S04]  /*4a990*/  LDL.LU R14, [R1+0x268] ;  /* 0x00026800010e7983 */ /* 0x000ea80000300800 */
[----:B------:R-:W2:Y:S01]  /*4a9a0*/  LDL.LU R15, [R1+0x26c] ;  /* 0x00026c00010f7983 */ /* 0x000ea20000300800 */
[----:B---3--:R-:W-:Y:S01]  /*4a9b0*/  HMMA.16816.F32.BF16 R4, R16, R26, R4 ;  /* 0x0000001a1004723c */ /* 0x008fe20000041804 */
[----:B------:R-:W-:-:S02]  /*4a9c0*/  IMAD.MOV.U32 R2, RZ, RZ, R27 ;  /* 0x000000ffff027224 */ /* 0x000fc400078e001b */
[----:B--2---:R-:W-:Y:S04]  /*4a9d0*/  STL.64 [R1+0x4270], R14 ;  /* 0x0042700e01007387 */ /* 0x004fe80000100a00 */
[----:B------:R0:W-:Y:S04]  /*4a9e0*/  STL.64 [R1+0x4268], R12 ;  /* 0x0042680c01007387 */ /* 0x0001e80000100a00 */
[----:B0-----:R-:W2:Y:S04]  /*4a9f0*/  LDL.LU R12, [R1+0x270] ;  /* 0x00027000010c7983 */ /* 0x001ea80000300800 */
[----:B------:R-:W2:Y:S04]  /*4aa00*/  LDL.LU R13, [R1+0x274] ;  /* 0x00027400010d7983 */ /* 0x000ea80000300800 */
[----:B------:R-:W2:Y:S04]  /*4aa10*/  LDL.LU R14, [R1+0x278] ;  /* 0x00027800010e7983 */ /* 0x000ea80000300800 */
[----:B------:R-:W2:Y:S04]  /*4aa20*/  LDL.LU R15, [R1+0x27c] ;  /* 0x00027c00010f7983 */ /* 0x000ea80000300800 */
[----:B------:R0:W-:Y:S04]  /*4aa30*/  STL.64 [R1+0x4190], R22 ;  /* 0x0041901601007387 */ /* 0x0001e80000100a00 */
[----:B------:R-:W3:Y:S04]  /*4aa40*/  LDL.LU R20, [R1+0x2a0] ;  /* 0x0002a00001147983 */ /* 0x000ee80000300800 */
[----:B------:R-:W3:Y:S04]  /*4aa50*/  LDL.LU R21, [R1+0x2a4] ;  /* 0x0002a40001157983 */ /* 0x000ee80000300800 */
[----:B0-----:R-:W3:Y:S04]  /*4aa60*/  LDL.LU R22, [R1+0x2a8] ;  /* 0x0002a80001167983 */ /* 0x001ee80000300800 */
[----:B------:R-:W3:Y:S04]  /*4aa70*/  LDL.LU R23, [R1+0x2ac] ;  /* 0x0002ac0001177983 */ /* 0x000ee80000300800 */
[----:B------:R0:W-:Y:S04]  /*4aa80*/  STL.64 [R1+0x2b0], R4 ;  /* 0x0002b00401007387 */ /* 0x0001e80000100a00 */
[----:B------:R1:W-:Y:S01]  /*4aa90*/  STL.64 [R1+0x2b8], R6 ;  /* 0x0002b80601007387 */ /* 0x0003e20000100a00 */
[----:B0-----:R-:W-:-:S03]  /*4aaa0*/  IMAD.MOV.U32 R4, RZ, RZ, R26 ;  /* 0x000000ffff047224 */ /* 0x001fc600078e001a */
[----:B-1----:R-:W2:Y:S04]  /*4aab0*/  LDL.LU.64 R6, [R1+0x42b0] ;  /* 0x0042b00001067983 */ /* 0x002ea80000300a00 */
[----:B------:R-:W3:Y:S02]  /*4aac0*/  LDL.LU.64 R26, [R1+0x42a8] ;  /* 0x0042a800011a7983 */ /* 0x000ee40000300a00 */
[----:B---3--:R-:W-:-:S15]  /*4aad0*/  HMMA.16816.F32.BF16 R20, R16, R26, R20 ;  /* 0x0000001a1014723c */ /* 0x008fde0000041814 */
[----:B------:R-:W-:-:S04]  /*4aae0*/  NOP ;  /* 0x0000000000007918 */ /* 0x000fc80000000000 */
[----:B------:R0:W-:Y:S04]  /*4aaf0*/  STL.64 [R1+0x2a0], R20 ;  /* 0x0002a01401007387 */ /* 0x0001e80000100a00 */
[----:B------:R1:W-:Y:S01]  /*4ab00*/  STL.64 [R1+0x2a8], R22 ;  /* 0x0002a81601007387 */ /* 0x0003e20000100a00 */
[----:B0-----:R-:W-:Y:S02]  /*4ab10*/  IMAD.MOV.U32 R21, RZ, RZ, R26 ;  /* 0x000000ffff157224 */ /* 0x001fe400078e001a */
[----:B------:R-:W-:Y:S02]  /*4ab20*/  IMAD.MOV.U32 R20, RZ, RZ, R27 ;  /* 0x000000ffff147224 */ /* 0x000fe400078e001b */
[----:B------:R-:W3:Y:S02]  /*4ab30*/  LDL.LU.64 R26, [R1+0x42a0] ;  /* 0x0042a000011a7983 */ /* 0x000ee40000300a00 */
[----:B---3--:R-:W-:Y:S01]  /*4ab40*/  HMMA.16816.F32.BF16 R8, R16, R26, R8 ;  /* 0x0000001a1008723c */ /* 0x008fe20000041808 */
[----:B-1----:R-:W-:-:S02]  /*4ab50*/  IMAD.MOV.U32 R23, RZ, RZ, R26 ;  /* 0x000000ffff177224 */ /* 0x002fc400078e001a */
[----:B------:R-:W-:-:S15]  /*4ab60*/  IMAD.MOV.U32 R22, RZ, RZ, R27 ;  /* 0x000000ffff167224 */ /* 0x000fde00078e001b */
[----:B------:R-:W-:Y:S01]  /*4ab70*/  NOP ;  /* 0x0000000000007918 */ /* 0x000fe20000000000 */
[----:B------:R-:W-:Y:S04]  /*4ab80*/  STL.64 [R1+0x290], R8 ;  /* 0x0002900801007387 */ /* 0x000fe80000100a00 */
[----:B------:R0:W-:Y:S04]  /*4ab90*/  STL.64 [R1+0x298], R10 ;  /* 0x0002980a01007387 */ /* 0x0001e80000100a00 */
[----:B0-----:R-:W3:Y:S04]  /*4aba0*/  LDL.LU.64 R10, [R1+0x4298] ;  /* 0x00429800010a7983 */ /* 0x001ee80000300a00 */
[----:B------:R-:W3:Y:S04]  /*4abb0*/  LDL.LU.64 R8, [R1+0x4290] ;  /* 0x0042900001087983 */ /* 0x000ee80000300a00 */
[----:B------:R-:W3:Y:S04]  /*4abc0*/  LDL.LU.64 R26, [R1+0x4288] ;  /* 0x00428800011a7983 */ /* 0x000ee80000300a00 */
[----:B------:R0:W-:Y:S04]  /*4abd0*/  STL.64 [R1+0x4248], R22 ;  /* 0x0042481601007387 */ /* 0x0001e80000100a00 */
[----:B------:R-:W-:Y:S04]  /*4abe0*/  STL.64 [R1+0x4240], R20 ;  /* 0x0042401401007387 */ /* 0x000fe80000100a00 */
[----:B0-----:R-:W2:Y:S01]  /*4abf0*/  LDL.64 R22, [R1+0x38] ;  /* 0x0000380001167983 */ /* 0x001ea20000100a00 */
[----:B---3--:R-:W-:-:S15]  /*4ac00*/  HMMA.16816.F32.BF16 R8, R16, R26, R8 ;  /* 0x0000001a1008723c */ /* 0x008fde0000041808 */
[----:B------:R-:W-:-:S04]  /*4ac10*/  NOP ;  /* 0x0000000000007918 */ /* 0x000fc80000000000 */
[----:B------:R-:W-:Y:S04]  /*4ac20*/  STL.64 [R1+0x280], R8 ;  /* 0x0002800801007387 */ /* 0x000fe80000100a00 */
[----:B------:R0:W-:Y:S04]  /*4ac30*/  STL.64 [R1+0x288], R10 ;  /* 0x0002880a01007387 */ /* 0x0001e80000100a00 */
[----:B0-----:R-:W2:Y:S04]  /*4ac40*/  LDL.LU.64 R10, [R1+0x4280] ;  /* 0x00428000010a7983 */ /* 0x001ea80000300a00 */
[----:B------:R-:W3:Y:S04]  /*4ac50*/  LDL.LU.64 R8, [R1+0x4278] ;  /* 0x0042780001087983 */ /* 0x000ee80000300a00 */
[----:B------:R0:W-:Y:S04]  /*4ac60*/  STL.64 [R1+0x4200], R26 ;  /* 0x0042001a01007387 */ /* 0x0001e80000100a00 */
[----:B0-----:R-:W3:Y:S01]  /*4ac70*/  LDL.64 R26, [R1+0xc8] ;  /* 0x0000c800011a7983 */ /* 0x001ee20000100a00 */
[----:B--2---:R-:W-:-:S15]  /*4ac80*/  HMMA.16816.F32.BF16 R12, R16, R10, R12 ;  /* 0x0000000a100c723c */ /* 0x004fde000004180c */
[----:B------:R-:W-:-:S04]  /*4ac90*/  NOP ;  /* 0x0000000000007918 */ /* 0x000fc80000000000 */
[----:B------:R-:W-:Y:S04]  /*4aca0*/  STL.64 [R1+0x270], R12 ;  /* 0x0002700c01007387 */ /* 0x000fe80000100a00 */
[----:B------:R0:W-:Y:S04]  /*4acb0*/  STL.64 [R1+0x278], R14 ;  /* 0x0002780e01007387 */ /* 0x0001e80000100a00 */
[----:B0-----:R-:W2:Y:S04]  /*4acc0*/  LDL.LU.64 R14, [R1+0x4270] ;  /* 0x00427000010e7983 */ /* 0x001ea80000300a00 */
[----:B------:R-:W2:Y:S04]  /*4acd0*/  LDL.LU.64 R12, [R1+0x4268] ;  /* 0x00426800010c7983 */ /* 0x000ea80000300a00 */
[----:B------:R4:W-:Y:S04]  /*4ace0*/  STL.64 [R1+0x4118], R10 ;  /* 0x0041180a01007387 */ /* 0x0009e80000100a00 */
[----:B---3--:R0:W-:Y:S01]  /*4acf0*/  STL.64 [R1+0x4110], R8 ;  /* 0x0041100801007387 */ /* 0x0081e20000100a00 */
[----:B----4-:R-:W-:-:S03]  /*4ad00*/  IMAD.MOV.U32 R10, RZ, RZ, R28 ;  /* 0x000000ffff0a7224 */ /* 0x010fc600078e001c */
[----:B0-----:R-:W3:Y:S04]  /*4ad10*/  LDL.LU R8, [R1+0x420] ;  /* 0x0004200001087983 */ /* 0x001ee80000300800 */
[----:B------:R-:W3:Y:S04]  /*4ad20*/  LDL.LU R9, [R1+0x424] ;  /* 0x0004240001097983 */ /* 0x000ee80000300800 */
[----:B------:R-:W4:Y:S01]  /*4ad30*/  LDL.LU R28, [R1+0x4260] ;  /* 0x00426000011c7983 */ /* 0x000f220000300800 */
[----:B--2---:R-:W-:-:S15]  /*4ad40*/  HMMA.16816.F32.BF16 R12, R16, R6, R12 ;  /* 0x00000006100c723c */ /* 0x004fde000004180c */
[----:B------:R-:W-:-:S04]  /*4ad50*/  NOP ;  /* 0x0000000000007918 */ /* 0x000fc80000000000 */
[----:B------:R-:W-:Y:S04]  /*4ad60*/  STL.64 [R1+0x260], R12 ;  /* 0x0002600c01007387 */ /* 0x000fe80000100a00 */
[----:B------:R0:W-:Y:S04]  /*4ad70*/  STL.64 [R1+0x268], R14 ;  /* 0x0002680e01007387 */ /* 0x0001e80000100a00 */
[----:B0-----:R-:W2:Y:S04]  /*4ad80*/  LDL.LU.64 R14, [R1+0x4258] ;  /* 0x00425800010e7983 */ /* 0x001ea80000300a00 */
[----:B------:R-:W2:Y:S01]  /*4ad90*/  LDL.LU.64 R12, [R1+0x4250] ;  /* 0x00425000010c7983 */ /* 0x000ea20000300a00 */
[----:B------:R-:W-:-:S02]  /*4ada0*/  IMAD.MOV.U32 R5, RZ, RZ, R22 ;  /* 0x000000ffff057224 */ /* 0x000fc400078e0016 */
[----:B------:R-:W-:Y:S02]  /*4adb0*/  IMAD.MOV.U32 R0, RZ, RZ, R23 ;  /* 0x000000ffff007224 */ /* 0x000fe400078e0017 */
[----:B------:R-:W-:-:S07]  /*4adc0*/  IMAD.MOV.U32 R11, RZ, RZ, R29 ;  /* 0x000000ffff0b7224 */ /* 0x000fce00078e001d */
[C---:B---3--:R-:W-:Y:S08]  /*4add0*/  HMMA.16816.F32.BF16 R8, R16.reuse, R26, R8 ;  /* 0x0000001a1008723c */ /* 0x048ff00000041808 */
[----:B--2---:R-:W-:Y:S01]  /*4ade0*/  HMMA.16816.F32.BF16 R12, R16, R22, R12 ;  /* 0x00000016100c723c */ /* 0x004fe2000004180c */
[----:B------:R-:W2:Y:S04]  /*4adf0*/  LDL.LU.64 R22, [R1+0x4248] ;  /* 0x0042480001167983 */ /* 0x000ea80000300a00 */
[----:B------:R-:W3:-:S14]  /*4ae00*/  LDL.LU.64 R20, [R1+0x4240] ;  /* 0x0042400001147983 */ /* 0x000edc0000300a00 */
[----:B------:R-:W-:Y:S04]  /*4ae10*/  STL.64 [R1+0x250], R12 ;  /* 0x0002500c01007387 */ /* 0x000fe80000100a00 */
[----:B------:R-:W-:Y:S01]  /*4ae20*/  STL [R1+0x258], R14 ;  /* 0x0002580e01007387 */ /* 0x000fe20000100800 */
[----:B------:R-:W-:-:S03]  /*4ae30*/  IMAD.MOV.U32 R29, RZ, RZ, R15 ;  /* 0x000000ffff1d7224 */ /* 0x000fc600078e000f */
[----:B----4-:R-:W0:Y:S04]  /*4ae40*/  LDSM.16.MT88.4 R12, [R28+UR5+0x10800] ;  /* 0x010800051c0c783b */ /* 0x010e280008004200 */
[----:B------:R-:W-:Y:S04]  /*4ae50*/  STL [R1+0x410c], R5 ;  /* 0x00410c0501007387 */ /* 0x000fe80000100800 */
[----:B------:R-:W-:Y:S04]  /*4ae60*/  STL.64 [R1+0x41c8], R6 ;  /* 0x0041c80601007387 */ /* 0x000fe80000100a00 */
[----:B------:R-:W-:Y:S04]  /*4ae70*/  STL [R1+0x3e48], R29 ;  /* 0x003e481d01007387 */ /* 0x000fe80000100800 */
[----:B0-----:R-:W-:Y:S04]  /*4ae80*/  STL.64 [R1+0x4028], R14 ;  /* 0x0040280e01007387 */ /* 0x001fe80000100a00 */
[----:B------:R0:W-:Y:S04]  /*4ae90*/  STL.64 [R1+0x4020], R12 ;  /* 0x0040200c01007387 */ /* 0x0001e80000100a00 */
[----:B------:R-:W-:Y:S04]  /*4aea0*/  STL [R1+0x3e4c], R28 ;  /* 0x003e4c1c01007387 */ /* 0x000fe80000100800 */
[----:B------:R-:W-:Y:S04]  /*4aeb0*/  STL.64 [R1+0x420], R8 ;  /* 0x0004200801007387 */ /* 0x000fe80000100a00 */
[----:B------:R-:W-:Y:S04]  /*4aec0*/  STL.64 [R1+0x428], R10 ;  /* 0x0004280a01007387 */ /* 0x000fe80000100a00 */
[----:B0-----:R-:W4:Y:S04]  /*4aed0*/  LDL.LU R12, [R1+0x350] ;  /* 0x00035000010c7983 */ /* 0x001f280000300800 */
[----:B------:R-:W4:Y:S04]  /*4aee0*/  LDL.LU R13, [R1+0x354] ;  /* 0x00035400010d7983 */ /* 0x000f280000300800 */
[----:B------:R-:W2:Y:S01]  /*4aef0*/  LDL.LU R14, [R1+0x358] ;  /* 0x00035800010e7983 */ /* 0x000ea20000300800 */
[----:B------:R-:W-:-:S03]  /*4af00*/  IMAD.MOV.U32 R15, RZ, RZ, R3 ;  /* 0x000000ffff0f7224 */ /* 0x000fc600078e0003 */
[----:B------:R-:W3:Y:S04]  /*4af10*/  LDL.LU R3, [R1+0x423c] ;  /* 0x00423c0001037983 */ /* 0x000ee80000300800 */
[----:B--2---:R0:W-:Y:S04]  /*4af20*/  STL.64 [R1+0x4128], R14 ;  /* 0x0041280e01007387 */ /* 0x0041e80000100a00 */
[----:B----4-:R-:W-:Y:S01]  /*4af30*/  STL.64 [R1+0x4120], R12 ;  /* 0x0041200c01007387 */ /* 0x010fe20000100a00 */
[----:B0-----:R-:W-:Y:S02]  /*4af40*/  IMAD.MOV.U32 R14, RZ, RZ, R23 ;  /* 0x000000ffff0e7224 */ /* 0x001fe400078e0017 */
[----:B------:R-:W-:-:S05]  /*4af50*/  IMAD.MOV.U32 R15, RZ, RZ, R22 ;  /* 0x000000ffff0f7224 */ /* 0x000fca00078e0016 */
[----:B------:R0:W-:Y:S04]  /*4af60*/  STL.64 [R1+0x4140], R14 ;  /* 0x0041400e01007387 */ /* 0x0001e80000100a00 */
[----:B------:R-:W2:Y:S04]  /*4af70*/  LDL.LU R8, [R1+0x370] ;  /* 0x0003700001087983 */ /* 0x000ea80000300800 */
[----:B------:R-:W2:Y:S04]  /*4af80*/  LDL.LU R9, [R1+0x374] ;  /* 0x0003740001097983 */ /* 0x000ea80000300800 */
[----:B------:R-:W4:Y:S01]  /*4af90*/  LDL.LU R10, [R1+0x378] ;  /* 0x00037800010a7983 */ /* 0x000f220000300800 */
[----:B---3--:R-:W-:-:S03]  /*4afa0*/  IMAD.MOV.U32 R11, RZ, RZ, R3 ;  /* 0x000000ffff0b7224 */ /* 0x008fc600078e0003 */
[----:B------:R-:W3:Y:S01]  /*4afb0*/  LDL.LU R3, [R1+0x4238] ;  /* 0x0042380001037983 */ /* 0x000ee20000300800 */
[----:B0-----:R-:W-:Y:S02]  /*4afc0*/  IMAD.MOV.U32 R14, RZ, RZ, R21 ;  /* 0x000000ffff0e7224 */ /* 0x001fe400078e0015 */
[----:B------:R-:W-:-:S05]  /*4afd0*/  IMAD.MOV.U32 R15, RZ, RZ, R20 ;  /* 0x000000ffff0f7224 */ /* 0x000fca00078e0014 */
[----:B------:R-:W-:Y:S04]  /*4afe0*/  STL.64 [R1+0x4158], R14 ;  /* 0x0041580e01007387 */ /* 0x000fe80000100a00 */
[----:B----4-:R-:W-:Y:S04]  /*4aff0*/  STL.64 [R1+0x4138], R10 ;  /* 0x0041380a01007387 */ /* 0x010fe80000100a00 */
[----:B--2---:R0:W-:Y:S04]  /*4b000*/  STL.64 [R1+0x4130], R8 ;  /* 0x0041300801007387 */ /* 0x0041e80000100a00 */
[----:B0-----:R-:W2:Y:S04]  /*4b010*/  LDL.LU R8, [R1+0x380] ;  /* 0x0003800001087983 */ /* 0x001ea80000300800 */
[----:B------:R-:W2:Y:S04]  /*4b020*/  LDL.LU R9, [R1+0x384] ;  /* 0x0003840001097983 */ /* 0x000ea80000300800 */
[----:B------:R-:W4:Y:S04]  /*4b030*/  LDL.LU R10, [R1+0x388] ;  /* 0x00038800010a7983 */ /* 0x000f280000300800 */
[----:B------:R-:W4:Y:S01]  /*4b040*/  LDL.LU R11, [R1+0x38c] ;  /* 0x00038c00010b7983 */ /* 0x000f220000300800 */
[----:B------:R-:W-:-:S02]  /*4b050*/  IMAD.MOV.U32 R14, RZ, RZ, R4 ;  /* 0x000000ffff0e7224 */ /* 0x000fc400078e0004 */
[----:B------:R-:W-:-:S05]  /*4b060*/  IMAD.MOV.U32 R15, RZ, RZ, R2 ;  /* 0x000000ffff0f7224 */ /* 0x000fca00078e0002 */
[----:B------:R-:W-:Y:S04]  /*4b070*/  STL.64 [R1+0x41a8], R14 ;  /* 0x0041a80e01007387 */ /* 0x000fe80000100a00 */
[----:B----4-:R-:W-:Y:S04]  /*4b080*/  STL.64 [R1+0x4150], R10 ;  /* 0x0041500a01007387 */ /* 0x010fe80000100a00 */
[----:B--2---:R0:W-:Y:S04]  /*4b090*/  STL.64 [R1+0x4148], R8 ;  /* 0x0041480801007387 */ /* 0x0041e80000100a00 */
[----:B0-----:R-:W2:Y:S04]  /*4b0a0*/  LDL.LU R8, [R1+0x390] ;  /* 0x0003900001087983 */ /* 0x001ea80000300800 */
[----:B------:R-:W2:Y:S04]  /*4b0b0*/  LDL.LU R9, [R1+0x394] ;  /* 0x0003940001097983 */ /* 0x000ea80000300800 */
[----:B------:R-:W4:Y:S01]  /*4b0c0*/  LDL.LU R10, [R1+0x398] ;  /* 0x00039800010a7983 */ /* 0x000f220000300800 */
[----:B---3--:R-:W-:-:S03]  /*4b0d0*/  IMAD.MOV.U32 R11, RZ, RZ, R3 ;  /* 0x000000ffff0b7224 */ /* 0x008fc600078e0003 */
[----:B------:R-:W3:Y:S04]  /*4b0e0*/  LDL.LU R3, [R1+0x4234] ;  /* 0x0042340001037983 */ /* 0x000ee80000300800 */
[----:B------:R-:W2:Y:S04]  /*4b0f0*/  LDL R14, [R1+0x68] ;  /* 0x00006800010e7983 */ /* 0x000ea80000100800 */
[----:B------:R-:W2:Y:S04]  /*4b100*/  LDL R15, [R1+0x6c] ;  /* 0x00006c00010f7983 */ /* 0x000ea80000100800 */
[----:B------:R-:W2:Y:S04]  /*4b110*/  LDL.LU R4, [R1+0x3d0] ;  /* 0x0003d00001047983 */ /* 0x000ea80000300800 */
[----:B------:R-:W2:Y:S04]  /*4b120*/  LDL.LU R5, [R1+0x3d4] ;  /* 0x0003d40001057983 */ /* 0x000ea80000300800 */
[----:B------:R-:W2:Y:S04]  /*4b130*/  LDL.LU R6, [R1+0x3d8] ;  /* 0x0003d80001067983 */ /* 0x000ea80000300800 */
[----:B------:R-:W2:Y:S04]  /*4b140*/  LDL.LU R7, [R1+0x3dc] ;  /* 0x0003dc0001077983 */ /* 0x000ea80000300800 */
[----:B--2---:R0:W-:Y:S04]  /*4b150*/  STL.64 [R1+0x41d8], R6 ;  /* 0x0041d80601007387 */ /* 0x0041e80000100a00 */
[----:B------:R-:W-:Y:S04]  /*4b160*/  STL.64 [R1+0x41d0], R4 ;  /* 0x0041d00401007387 */ /* 0x000fe80000100a00 */
[----:B0-----:R-:W2:Y:S04]  /*4b170*/  LDL R6, [R1+0x88] ;  /* 0x0000880001067983 */ /* 0x001ea80000100800 */
[----:B------:R-:W2:Y:S04]  /*4b180*/  LDL R7, [R1+0x8c] ;  /* 0x00008c0001077983 */ /* 0x000ea80000100800 */
[----:B--2---:R-:W-:Y:S04]  /*4b190*/  STL.64 [R1+0x41e8], R6 ;  /* 0x0041e80601007387 */ /* 0x004fe80000100a00 */
[----:B------:R0:W-:Y:S04]  /*4b1a0*/  STL.64 [R1+0x41c0], R14 ;  /* 0x0041c00e01007387 */ /* 0x0001e80000100a00 */
[----:B0-----:R-:W2:Y:S04]  /*4b1b0*/  LDL.64 R14, [R1+0x78] ;  /* 0x00007800010e7983 */ /* 0x001ea80000100a00 */
[----:B--2---:R0:W-:Y:S04]  /*4b1c0*/  STL.64 [R1+0x41e0], R14 ;  /* 0x0041e00e01007387 */ /* 0x0041e80000100a00 */
[----:B------:R-:W2:Y:S04]  /*4b1d0*/  LDL.LU R12, [R1+0x3e0] ;  /* 0x0003e000010c7983 */ /* 0x000ea80000300800 */
[----:B------:R-:W2:Y:S04]  /*4b1e0*/  LDL.LU R13, [R1+0x3e4] ;  /* 0x0003e400010d7983 */ /* 0x000ea80000300800 */
[----:B0-----:R-:W2:Y:S04]  /*4b1f0*/  LDL.LU R14, [R1+0x3e8] ;  /* 0x0003e800010e7983 */ /* 0x001ea80000300800 */
[----:B------:R-:W2:Y:S04]  /*4b200*/  LDL.LU R15, [R1+0x3ec] ;  /* 0x0003ec00010f7983 */ /* 0x000ea80000300800 */
[----:B------:R-:W2:Y:S04]  /*4b210*/  LDL.LU R4, [R1+0x3f0] ;  /* 0x0003f00001047983 */ /* 0x000ea80000300800 */
[----:B------:R-:W2:Y:S04]  /*4b220*/  LDL.LU R5, [R1+0x3f4] ;  /* 0x0003f40001057983 */ /* 0x000ea80000300800 */
[----:B------:R-:W2:Y:S04]  /*4b230*/  LDL.LU R6, [R1+0x3f8] ;  /* 0x0003f80001067983 */ /* 0x000ea80000300800 */
[----:B------:R-:W2:Y:S01]  /*4b240*/  LDL.LU R7, [R1+0x3fc] ;  /* 0x0003fc0001077983 */ /* 0x000ea20000300800 */
[----:B------:R-:W-:-:S02]  /*4b250*/  IMAD.MOV.U32 R29, RZ, RZ, R26 ;  /* 0x000000ffff1d7224 */ /* 0x000fc400078e001a */
[----:B------:R-:W-:Y:S01]  /*4b260*/  IMAD.MOV.U32 R28, RZ, RZ, R27 ;  /* 0x000000ffff1c7224 */ /* 0x000fe200078e001b */
[----:B--2---:R-:W-:Y:S04]  /*4b270*/  STL.64 [R1+0x4210], R6 ;  /* 0x0042100601007387 */ /* 0x004fe80000100a00 */
[----:B------:R-:W-:Y:S04]  /*4b280*/  STL.64 [R1+0x4208], R4 ;  /* 0x0042080401007387 */ /* 0x000fe80000100a00 */
[----:B------:R-:W2:Y:S04]  /*4b290*/  LDL R26, [R1+0xa8] ;  /* 0x0000a800011a7983 */ /* 0x000ea80000100800 */
[----:B------:R-:W2:Y:S04]  /*4b2a0*/  LDL R27, [R1+0xac] ;  /* 0x0000ac00011b7983 */ /* 0x000ea80000100800 */
[----:B--2---:R0:W-:Y:S04]  /*4b2b0*/  STL.64 [R1+0x4218], R26 ;  /* 0x0042181a01007387 */ /* 0x0041e80000100a00 */
[----:B0-----:R-:W2:Y:S04]  /*4b2c0*/  LDL R26, [R1+0xb8] ;  /* 0x0000b800011a7983 */ /* 0x001ea80000100800 */
[----:B------:R-:W2:Y:S04]  /*4b2d0*/  LDL R27, [R1+0xbc] ;  /* 0x0000bc00011b7983 */ /* 0x000ea80000100800 */
[----:B------:R-:W2:Y:S04]  /*4b2e0*/  LDL.LU R4, [R1+0x400] ;  /* 0x0004000001047983 */ /* 0x000ea80000300800 */
[----:B------:R-:W2:Y:S04]  /*4b2f0*/  LDL.LU R5, [R1+0x404] ;  /* 0x0004040001057983 */ /* 0x000ea80000300800 */
[----:B------:R-:W2:Y:S04]  /*4b300*/  LDL.LU R6, [R1+0x408] ;  /* 0x0004080001067983 */ /* 0x000ea80000300800 */
[----:B------:R-:W2:Y:S04]  /*4b310*/  LDL.LU R7, [R1+0x40c] ;  /* 0x00040c0001077983 */ /* 0x000ea80000300800 */
[----:B--2---:R-:W-:Y:S04]  /*4b320*/  STL.64 [R1+0x4228], R6 ;  /* 0x0042280601007387 */ /* 0x004fe80000100a00 */
[----:B------:R0:W-:Y:S04]  /*4b330*/  STL.64 [R1+0x4220], R4 ;  /* 0x0042200401007387 */ /* 0x0001e80000100a00 */
[----:B0-----:R-:W2:Y:S04]  /*4b340*/  LDL.LU R4, [R1+0x410] ;  /* 0x0004100001047983 */ /* 0x001ea80000300800 */
[----:B------:R-:W2:Y:S04]  /*4b350*/  LDL.LU R5, [R1+0x414] ;  /* 0x0004140001057983 */ /* 0x000ea80000300800 */
[----:B------:R-:W2:Y:S04]  /*4b360*/  LDL.LU R6, [R1+0x418] ;  /* 0x0004180001067983 */ /* 0x000ea80000300800 */
[----:B------:R-:W2:Y:S04]  /*4b370*/  LDL.LU R7, [R1+0x41c] ;  /* 0x00041c0001077983 */ /* 0x000ea80000300800 */
[----:B------:R0:W-:Y:S04]  /*4b380*/  STL.64 [R1+0x41f8], R14 ;  /* 0x0041f80e01007387 */ /* 0x0001e80000100a00 */
[----:B------:R-:W-:Y:S04]  /*4b390*/  STL.64 [R1+0x41f0], R12 ;  /* 0x0041f00c01007387 */ /* 0x000fe80000100a00 */
[----:B------:R-:W2:Y:S04]  /*4b3a0*/  LDL.64 R22, [R1+0x58] ;  /* 0x0000580001167983 */ /* 0x000ea80000100a00 */
[----:B0-----:R-:W2:Y:S04]  /*4b3b0*/  LDL.64 R14, [R1+0x98] ;  /* 0x00009800010e7983 */ /* 0x001ea80000100a00 */
[----:B----4-:R-:W-:Y:S04]  /*4b3c0*/  STL.64 [R1+0x4168], R10 ;  /* 0x0041680a01007387 */ /* 0x010fe80000100a00 */
[----:B------:R0:W-:Y:S04]  /*4b3d0*/  STL.64 [R1+0x4160], R8 ;  /* 0x0041600801007387 */ /* 0x0001e80000100a00 */
[----:B0-----:R-:W4:Y:S04]  /*4b3e0*/  LDL.LU R8, [R1+0x3a0] ;  /* 0x0003a00001087983 */ /* 0x001f280000300800 */
[----:B------:R-:W4:Y:S04]  /*4b3f0*/  LDL.LU R9, [R1+0x3a4] ;  /* 0x0003a40001097983 */ /* 0x000f280000300800 */
[----:B------:R-:W2:Y:S04]  /*4b400*/  LDL.LU R10, [R1+0x3a8] ;  /* 0x0003a800010a7983 */ /* 0x000ea80000300800 */
[----:B------:R-:W2:Y:S04]  /*4b410*/  LDL.LU R11, [R1+0x3ac] ;  /* 0x0003ac00010b7983 */ /* 0x000ea80000300800 */
[----:B--2---:R-:W-:Y:S04]  /*4b420*/  STL.64 [R1+0x4188], R10 ;  /* 0x0041880a01007387 */ /* 0x004fe80000100a00 */
[----:B----4-:R0:W-:Y:S04]  /*4b430*/  STL.64 [R1+0x4180], R8 ;  /* 0x0041800801007387 */ /* 0x0101e80000100a00 */
[----:B0-----:R-:W2:Y:S04]  /*4b440*/  LDL.LU R8, [R1+0x240] ;  /* 0x0002400001087983 */ /* 0x001ea80000300800 */
[----:B------:R-:W2:Y:S04]  /*4b450*/  LDL.LU R9, [R1+0x244] ;  /* 0x0002440001097983 */ /* 0x000ea80000300800 */
[----:B------:R-:W4:Y:S01]  /*4b460*/  LDL.LU R10, [R1+0x248] ;  /* 0x00024800010a7983 */ /* 0x000f220000300800 */
[----:B---3--:R-:W-:-:S03]  /*4b470*/  IMAD.MOV.U32 R11, RZ, RZ, R3 ;  /* 0x000000ffff0b7224 */ /* 0x008fc600078e0003 */
[----:B------:R-:W3:Y:S01]  /*4b480*/  LDL.LU R3, [R1+0x4230] ;  /* 0x0042300001037983 */ /* 0x000ee20000300800 */
[----:B------:R-:W-:Y:S03]  /*4b490*/  HMMA.16816.F32.BF16 R24, R16, R26, R4 ;  /* 0x0000001a1018723c */ /* 0x000fe60000041804 */
[----:B----4-:R-:W-:Y:S04]  /*4b4a0*/  STL.64 [R1+0x41a0], R10 ;  /* 0x0041a00a01007387 */ /* 0x010fe80000100a00 */
[----:B--2---:R0:W-:Y:S04]  /*4b4b0*/  STL.64 [R1+0x4198], R8 ;  /* 0x0041980801007387 */ /* 0x0041e80000100a00 */
[----:B0-----:R-:W2:Y:S04]  /*4b4c0*/  LDL.LU R8, [R1+0x3b0] ;  /* 0x0003b00001087983 */ /* 0x001ea80000300800 */
[----:B------:R-:W2:Y:S04]  /*4b4d0*/  LDL.LU R9, [R1+0x3b4] ;  /* 0x0003b40001097983 */ /* 0x000ea80000300800 */
[----:B------:R-:W4:Y:S04]  /*4b4e0*/  LDL.LU R10, [R1+0x3b8] ;  /* 0x0003b800010a7983 */ /* 0x000f280000300800 */
[----:B------:R-:W4:Y:S04]  /*4b4f0*/  LDL.LU R11, [R1+0x3bc] ;  /* 0x0003bc00010b7983 */ /* 0x000f280000300800 */
[----:B----4-:R-:W-:Y:S04]  /*4b500*/  STL.64 [R1+0x41b8], R10 ;  /* 0x0041b80a01007387 */ /* 0x010fe80000100a00 */
[----:B--2---:R0:W-:Y:S04]  /*4b510*/  STL.64 [R1+0x41b0], R8 ;  /* 0x0041b00801007387 */ /* 0x0041e80000100a00 */
[----:B0-----:R-:W2:Y:S04]  /*4b520*/  LDL.LU R8, [R1+0x3c0] ;  /* 0x0003c00001087983 */ /* 0x001ea80000300800 */
[----:B------:R-:W2:Y:S04]  /*4b530*/  LDL.LU R9, [R1+0x3c4] ;  /* 0x0003c40001097983 */ /* 0x000ea80000300800 */
[----:B------:R-:W2:Y:S04]  /*4b540*/  LDL.LU R10, [R1+0x3c8] ;  /* 0x0003c800010a7983 */ /* 0x000ea80000300800 */
[----:B------:R-:W4:Y:S04]  /*4b550*/  LDL.LU.64 R6, [R1+0x4228] ;  /* 0x0042280001067983 */ /* 0x000f280000300a00 */
[----:B------:R-:W4:Y:S01]  /*4b560*/  LDL.LU.64 R4, [R1+0x4220] ;  /* 0x0042200001047983 */ /* 0x000f220000300a00 */
[----:B---3--:R-:W-:-:S03]  /*4b570*/  IMAD.MOV.U32 R11, RZ, RZ, R3 ;  /* 0x000000ffff0b7224 */ /* 0x008fc600078e0003 */
[----:B------:R-:W-:Y:S04]  /*4b580*/  STL.64 [R1+0x410], R24 ;  /* 0x0004101801007387 */ /* 0x000fe80000100a00 */
[----:B------:R0:W-:Y:S01]  /*4b590*/  STL [R1+0x418], R26 ;  /* 0x0004181a01007387 */ /* 0x0001e20000100800 */
[----:B------:R-:W-:-:S03]  /*4b5a0*/  IMAD.MOV.U32 R3, RZ, RZ, R27 ;  /* 0x000000ffff037224 */ /* 0x000fc600078e001b */
[----:B0-----:R-:W4:Y:S04]  /*4b5b0*/  LDL.LU.64 R26, [R1+0x4218] ;  /* 0x00421800011a7983 */ /* 0x001f280000300a00 */
[----:B------:R-:W-:Y:S01]  /*4b5c0*/  STL [R1+0x3d70], R3 ;  /* 0x003d700301007387 */ /* 0x000fe20000100800 */
[----:B----4-:R-:W-:Y:S03]  /*4b5d0*/  HMMA.16816.F32.BF16 R24, R16, R26, R4 ;  /* 0x0000001a1018723c */ /* 0x010fe60000041804 */
[----:B------:R-:W3:Y:S04]  /*4b5e0*/  LDL.LU.64 R6, [R1+0x4210] ;  /* 0x0042100001067983 */ /* 0x000ee80000300a00 */
[----:B------:R-:W3:-:S12]  /*4b5f0*/  LDL.LU.64 R4, [R1+0x4208] ;  /* 0x0042080001047983 */ /* 0x000ed80000300a00 */
[----:B------:R0:W-:Y:S04]  /*4b600*/  STL.64 [R1+0x400], R24 ;  /* 0x0004001801007387 */ /* 0x0001e80000100a00 */
[----:B------:R1:W-:Y:S01]  /*4b610*/  STL.64 [R1+0x408], R26 ;  /* 0x0004081a01007387 */ /* 0x0003e20000100a00 */
[----:B0-----:R-:W-:-:S03]  /*4b620*/  IMAD.MOV.U32 R25, RZ, RZ, R14 ;  /* 0x000000ffff197224 */ /* 0x001fc600078e000e */
[----:B-1----:R-:W4:Y:S01]  /*4b630*/  LDL.LU.64 R26, [R1+0x4200] ;  /* 0x00420000011a7983 */ /* 0x002f220000300a00 */
[----:B------:R-:W-:Y:S01]  /*4b640*/  IMAD.MOV.U32 R24, RZ, RZ, R15 ;  /* 0x000000ffff187224 */ /* 0x000fe200078e000f */
[----:B---3--:R-:W-:Y:S02]  /*4b650*/  HMMA.16816.F32.BF16 R4, R16, R14, R4 ;  /* 0x0000000e1004723c */ /* 0x008fe40000041804 */
[----:B------:R-:W3:Y:S04]  /*4b660*/  LDL.LU.64 R14, [R1+0x41f8] ;  /* 0x0041f800010e7983 */ /* 0x000ee80000300a00 */
[----:B------:R-:W3:-:S13]  /*4b670*/  LDL.LU.64 R12, [R1+0x41f0] ;  /* 0x0041f000010c7983 */ /* 0x000eda0000300a00 */
[----:B------:R-:W-:Y:S04]  /*4b680*/  STL.64 [R1+0x3f0], R4 ;  /* 0x0003f00401007387 */ /* 0x000fe80000100a00 */
[----:B------:R0:W-:Y:S01]  /*4b690*/  STL [R1+0x3f8], R6 ;  /* 0x0003f80601007387 */ /* 0x0001e20000100800 */
[----:B------:R-:W-:-:S03]  /*4b6a0*/  IMAD.MOV.U32 R3, RZ, RZ, R7 ;  /* 0x000000ffff037224 */ /* 0x000fc600078e0007 */
[----:B0-----:R-:W3:Y:S04]  /*4b6b0*/  LDL.LU.64 R6, [R1+0x41e8] ;  /* 0x0041e80001067983 */ /* 0x001ee80000300a00 */
[----:B------:R-:W-:Y:S01]  /*4b6c0*/  STL [R1+0x3e58], R3 ;  /* 0x003e580301007387 */ /* 0x000fe20000100800 */
[----:B---3--:R-:W-:Y:S03]  /*4b6d0*/  HMMA.16816.F32.BF16 R4, R16, R6, R12 ;  /* 0x000000061004723c */ /* 0x008fe6000004180c */
[----:B------:R-:W3:-:S15]  /*4b6e0*/  LDL.LU.64 R14, [R1+0x41e0] ;  /* 0x0041e000010e7983 */ /* 0x000ede0000300a00 */
[----:B------:R-:W-:Y:S01]  /*4b6f0*/  NOP ;  /* 0x0000000000007918 */ /* 0x000fe20000000000 */
[----:B------:R-:W-:Y:S04]  /*4b700*/  STL.64 [R1+0x3e0], R4 ;  /* 0x0003e00401007387 */ /* 0x000fe80000100a00 */
[----:B------:R0:W-:Y:S04]  /*4b710*/  STL.64 [R1+0x3e8], R6 ;  /* 0x0003e80601007387 */ /* 0x0001e80000100a00 */
[----:B0-----:R-:W2:Y:S04]  /*4b720*/  LDL.LU.64 R6, [R1+0x41d8] ;  /* 0x0041d80001067983 */ /* 0x001ea80000300a00 */
[----:B------:R-:W2:Y:S01]  /*4b730*/  LDL.LU.64 R4, [R1+0x41d0] ;  /* 0x0041d00001047983 */ /* 0x000ea20000300a00 */
[----:B---3--:R-:W-:Y:S01]  /*4b740*/  IMAD.MOV.U32 R3, RZ, RZ, R15 ;  /* 0x000000ffff037224 */ /* 0x008fe200078e000f */
[----:B--2---:R-:W-:-:S15]  /*4b750*/  HMMA.16816.F32.BF16 R4, R16, R14, R4 ;  /* 0x0000000e1004723c */ /* 0x004fde0000041804 */
[----:B------:R-:W-:-:S04]  /*4b760*/  NOP ;  /* 0x0000000000007918 */ /* 0x000fc80000000000 */
[----:B------:R0:W-:Y:S04]  /*4b770*/  STL.64 [R1+0x3d0], R4 ;  /* 0x0003d00401007387 */ /* 0x0001e80000100a00 */
[----:B------:R1:W-:Y:S01]  /*4b780*/  STL.64 [R1+0x3d8], R6 ;  /* 0x0003d80601007387 */ /* 0x0003e20000100a00 */
[----:B0-----:R-:W-:-:S03]  /*4b790*/  IMAD.MOV.U32 R4, RZ, RZ, R14 ;  /* 0x000000ffff047224 */ /* 0x001fc600078e000e */
[----:B-1----:R-:W2:Y:S04]  /*4b7a0*/  LDL.LU.64 R6, [R1+0x41c8] ;  /* 0x0041c80001067983 */ /* 0x002ea80000300a00 */
[----:B------:R-:W3:Y:S01]  /*4b7b0*/  LDL.LU.64 R14, [R1+0x41c0] ;  /* 0x0041c000010e7983 */ /* 0x000ee20000300a00 */
[----:B------:R-:W0:Y:S01]  /*4b7c0*/  S2R R20, SR_TID.X ;  /* 0x0000000000147919 */ /* 0x000e220000002100 */
[----:B---3--:R-:W-:Y:S02]  /*4b7d0*/  HMMA.16816.F32.BF16 R12, R16, R14, R8 ;  /* 0x0000000e100c723c */ /* 0x008fe40000041808 */
[----:B------:R-:W3:Y:S04]  /*4b7e0*/  LDL.LU.64 R10, [R1+0x41b8] ;  /* 0x0041b800010a7983 */ /* 0x000ee80000300a00 */
[----:B------:R-:W3:Y:S01]  /*4b7f0*/  LDL.LU.64 R8, [R1+0x41b0] ;  /* 0x0041b00001087983 */ /* 0x000ee20000300a00 */
[C---:B0-----:R-:W-:Y:S01]  /*4b800*/  LOP3.LUT R21, R20.reuse, 0x7, RZ, 0xc0, !PT ;  /* 0x0000000714157812 */ /* 0x041fe200078ec0ff */
[----:B------:R-:W-:-:S04]  /*4b810*/  IMAD.SHL.U32 R2, R20, 0x40, RZ ;  /* 0x0000004014027824 */ /* 0x000fc800078e00ff */
[----:B------:R-:W-:Y:S02]  /*4b820*/  IMAD R21, R21, 0x90, RZ ;  /* 0x0000009015157824 */ /* 0x000fe400078e02ff */
[----:B------:R-:W-:-:S05]  /*4b830*/  IMAD.MOV.U32 R5, RZ, RZ, R22 ;  /* 0x000000ffff057224 */ /* 0x000fca00078e0016 */
[----:B------:R0:W-:Y:S04]  /*4b840*/  STL.64 [R1+0x3c0], R12 ;  /* 0x0003c00c01007387 */ /* 0x0001e80000100a00 */
[----:B------:R1:W-:Y:S01]  /*4b850*/  STL.64 [R1+0x3c8], R14 ;  /* 0x0003c80e01007387 */ /* 0x0003e20000100a00 */
[----:B0-----:R-:W-:-:S03]  /*4b860*/  SHF.L.U32 R13, R20, 0x1, RZ ;  /* 0x00000001140d7819 */ /* 0x001fc600000006ff */
[----:B-1----:R-:W2:Y:S01]  /*4b870*/  LDL.LU.64 R14, [R1+0x41a8] ;  /* 0x0041a800010e7983 */ /* 0x002ea20000300a00 */
[----:B------:R-:W-:-:S04]  /*4b880*/  LOP3.LUT R13, R21, 0x10, R13, 0x78, !PT ;  /* 0x00000010150d7812 */ /* 0x000fc800078e780d */
[----:B------:R-:W-:Y:S01]  /*4b890*/  LOP3.LUT R13, R13, 0x400, R2, 0xf8, !PT ;  /* 0x000004000d0d7812 */ /* 0x000fe200078ef802 */
[----:B------:R-:W-:Y:S01]  /*4b8a0*/  IMAD.MOV.U32 R2, RZ, RZ, R23 ;  /* 0x000000ffff027224 */ /* 0x000fe200078e0017 */
[----:B---3--:R-:W-:-:S15]  /*4b8b0*/  HMMA.16816.F32.BF16 R8, R16, R22, R8 ;  /* 0x000000161008723c */ /* 0x008fde0000041808 */
[----:B------:R-:W-:-:S04]  /*4b8c0*/  NOP ;  /* 0x0000000000007918 */ /* 0x000fc80000000000 */
[----:B------:R-:W-:Y:S04]  /*4b8d0*/  STL.64 [R1+0x3b0], R8 ;  /* 0x0003b00801007387 */ /* 0x000fe80000100a00 */
[----:B------:R0:W-:Y:S04]  /*4b8e0*/  STL.64 [R1+0x3b8], R10 ;  /* 0x0003b80a01007387 */ /* 0x0001e80000100a00 */
[----:B0-----:R-:W3:Y:S04]  /*4b8f0*/  LDL.LU.64 R10, [R1+0x41a0] ;  /* 0x0041a000010a7983 */ /* 0x001ee80000300a00 */
[----:B------:R-:W3:Y:S04]  /*4b900*/  LDL.LU.64 R8, [R1+0x4198] ;  /* 0x0041980001087983 */ /* 0x000ee80000300a00 */
[----:B------:R-:W3:Y:S01]  /*4b910*/  LDL.LU.64 R22, [R1+0x4190] ;  /* 0x0041900001167983 */ /* 0x000ee20000300a00 */
[----:B------:R-:W-:Y:S01]  /*4b920*/  LOP3.LUT R13, R13, 0x60, RZ, 0x3c, !PT ;  /* 0x000000600d0d7812 */ /* 0x000fe200078e3cff */
[----:B---3--:R-:W-:Y:S02]  /*4b930*/  HMMA.16816.F32.BF16 R16, R16, R22, R8 ;  /* 0x000000161010723c */ /* 0x008fe40000041808 */
[----:B------:R-:W2:Y:S04]  /*4b940*/  LDL.LU.64 R10, [R1+0x4188] ;  /* 0x00418800010a7983 */ /* 0x000ea80000300a00 */
[----:B------:R-:W2:Y:S04]  /*4b950*/  LDL.LU.64 R8, [R1+0x4180] ;  /* 0x0041800001087983 */ /* 0x000ea80000300a00 */
[----:B------:R-:W2:Y:S04]  /*4b960*/  LDL.LU.64 R22, [R1+0x4178] ;  /* 0x0041780001167983 */ /* 0x000ea80000300a00 */
[----:B------:R-:W2:Y:S05]  /*4b970*/  LDL.LU.64 R20, [R1+0x4170] ;  /* 0x0041700001147983 */ /* 0x000eaa0000300a00 */
[----:B------:R-:W-:Y:S04]  /*4b980*/  STL.64 [R1+0x240], R16 ;  /* 0x0002401001007387 */ /* 0x000fe80000100a00 */
[----:B------:R-:W-:Y:S04]  /*4b990*/  STL.64 [R1+0x248], R18 ;  /* 0x0002481201007387 */ /* 0x000fe80000100a00 */
[----:B------:R-:W0:Y:S04]  /*4b9a0*/  LDSM.16.MT88.4 R16, [R13+UR5+0x10800] ;  /* 0x010800050d10783b */ /* 0x000e280008004200 */
[----:B0-----:R0:W-:Y:S04]  /*4b9b0*/  STL.64 [R1+0x3ee0], R18 ;  /* 0x003ee01201007387 */ /* 0x0011e80000100a00 */
[----:B------:R1:W-:Y:S04]  /*4b9c0*/  STL.64 [R1+0x3ed8], R16 ;  /* 0x003ed81001007387 */ /* 0x0003e80000100a00 */
[----:B0-----:R-:W3:Y:S01]  /*4b9d0*/  LDL.LU.64 R18, [R1+0x48] ;  /* 0x0000480001127983 */ /* 0x001ee20000300a00 */
[C---:B--2---:R-:W-:Y:S03]  /*4b9e0*/  HMMA.16816.F32.BF16 R12, R20.reuse, R14, R8 ;  /* 0x0000000e140c723c */ /* 0x044fe60000041808 */
[----:B---3--:R0:W-:Y:S04]  /*4b9f0*/  STL.64 [R1+0x40c8], R18 ;  /* 0x0040c81201007387 */ /* 0x0081e80000100a00 */
[----:B-1----:R-:W2:Y:S04]  /*4ba00*/  LDL.LU R16, [R1+0x360] ;  /* 0x0003600001107983 */ /* 0x002ea80000300800 */
[----:B------:R-:W2:Y:S04]  /*4ba10*/  LDL.LU R17, [R1+0x364] ;  /* 0x0003640001117983 */ /* 0x000ea80000300800 */
[----:B0-----:R-:W2:Y:S04]  /*4ba20*/  LDL.LU R18, [R1+0x368] ;  /* 0x0003680001127983 */ /* 0x001ea80000300800 */
[----:B------:R-:W2:Y:S04]  /*4ba30*/  LDL.LU R19, [R1+0x36c] ;  /* 0x00036c0001137983 */ /* 0x000ea80000300800 */
[----:B------:R-:W3:Y:S04]  /*4ba40*/  LDL.LU.64 R10, [R1+0x4168] ;  /* 0x00416800010a7983 */ /* 0x000ee80000300a00 */
[----:B------:R-:W3:Y:S04]  /*4ba50*/  LDL.LU.64 R8, [R1+0x4160] ;  /* 0x0041600001087983 */ /* 0x000ee80000300a00 */
[----:B------:R-:W-:Y:S04]  /*4ba60*/  STL.64 [R1+0x3a0], R12 ;  /* 0x0003a00c01007387 */ /* 0x000fe80000100a00 */
[----:B------:R0:W-:Y:S04]  /*4ba70*/  STL.64 [R1+0x3a8], R14 ;  /* 0x0003a80e01007387 */ /* 0x0001e80000100a00 */
[----:B0-----:R-:W3:Y:S02]  /*4ba80*/  LDL.LU.64 R14, [R1+0x4158] ;  /* 0x00415800010e7983 */ /* 0x001ee40000300a00 */
[----:B---3--:R-:W-:Y:S02]  /*4ba90*/  HMMA.16816.F32.BF16 R12, R20, R14, R8 ;  /* 0x0000000e140c723c */ /* 0x008fe40000041808 */
[----:B------:R-:W3:Y:S04]  /*4baa0*/  LDL.LU.64 R10, [R1+0x4150] ;  /* 0x00415000010a7983 */ /* 0x000ee80000300a00 */
[----:B------:R-:W3:-:S13]  /*4bab0*/  LDL.LU.64 R8, [R1+0x4148] ;  /* 0x0041480001087983 */ /* 0x000eda0000300a00 */
[----:B------:R-:W-:Y:S04]  /*4bac0*/  STL.64 [R1+0x390], R12 ;  /* 0x0003900c01007387 */ /* 0x000fe80000100a00 */
[----:B------:R0:W-:Y:S04]  /*4bad0*/  STL.64 [R1+0x398], R14 ;  /* 0x0003980e01007387 */ /* 0x0001e80000100a00 */
[----:B0-----:R-:W3:Y:S02]  /*4bae0*/  LDL.LU.64 R14, [R1+0x4140] ;  /* 0x00414000010e7983 */ /* 0x001ee40000300a00 */
[----:B---3--:R-:W-:Y:S02]  /*4baf0*/  HMMA.16816.F32.BF16 R12, R20, R14, R8 ;  /* 0x0000000e140c723c */ /* 0x008fe40000041808 */
[----:B------:R-:W4:Y:S04]  /*4bb00*/  LDL.LU.64 R10, [R1+0x4138] ;  /* 0x00413800010a7983 */ /* 0x000f280000300a00 */
[----:B------:R-:W4:-:S13]  /*4bb10*/  LDL.LU.64 R8, [R1+0x4130] ;  /* 0x0041300001087983 */ /* 0x000f1a0000300a00 */
[----:B------:R-:W-:Y:S04]  /*4bb20*/  STL.64 [R1+0x380], R12 ;  /* 0x0003800c01007387 */ /* 0x000fe80000100a00 */
[----:B------:R0:W-:Y:S04]  /*4bb30*/  STL.64 [R1+0x388], R14 ;  /* 0x0003880e01007387 */ /* 0x0001e80000100a00 */
[----:B0-----:R-:W3:Y:S04]  /*4bb40*/  LDL.LU.64 R14, [R1+0x4128] ;  /* 0x00412800010e7983 */ /* 0x001ee80000300a00 */
[----:B------:R-:W3:Y:S01]  /*4bb50*/  LDL.LU.64 R12, [R1+0x4120] ;  /* 0x00412000010c7983 */ /* 0x000ee20000300a00 */
[----:B----4-:R-:W-:-:S15]  /*4bb60*/  HMMA.16816.F32.BF16 R8, R20, R26, R8 ;  /* 0x0000001a1408723c */ /* 0x010fde0000041808 */
[----:B------:R-:W-:-:S04]  /*4bb70*/  NOP ;  /* 0x0000000000007918 */ /* 0x000fc80000000000 */
[----:B------:R-:W-:Y:S04]  /*4bb80*/  STL.64 [R1+0x370], R8 ;  /* 0x0003700801007387 */ /* 0x000fe80000100a00 */
[----:B------:R0:W-:Y:S04]  /*4bb90*/  STL.64 [R1+0x378], R10 ;  /* 0x0003780a01007387 */ /* 0x0001e80000100a00 */
[----:B0-----:R-:W2:Y:S04]  /*4bba0*/  LDL.LU.64 R10, [R1+0x4118] ;  /* 0x00411800010a7983 */ /* 0x001ea80000300a00 */
[----:B------:R-:W4:Y:S01]  /*4bbb0*/  LDL.LU.64 R8, [R1+0x4110] ;  /* 0x0041100001087983 */ /* 0x000f220000300a00 */
[C---:B---3--:R-:W-:Y:S03]  /*4bbc0*/  HMMA.16816.F32.BF16 R12, R20.reuse, R6, R12 ;  /* 0x00000006140c723c */ /* 0x048fe6000004180c */
[----:B------:R-:W-:Y:S05]  /*4bbd0*/  STL.64 [R1+0x40b0], R26 ;  /* 0x0040b01a01007387 */ /* 0x000fea0000100a00 */
[----:B--2---:R-:W-:Y:S01]  /*4bbe0*/  HMMA.16816.F32.BF16 R16, R20, R10, R16 ;  /* 0x0000000a1410723c */ /* 0x004fe20000041810 */
[----:B------:R-:W-:Y:S04]  /*4bbf0*/  STL.64 [R1+0x3fd8], R10 ;  /* 0x003fd80a01007387 */ /* 0x000fe80000100a00 */
[----:B----4-:R0:W-:-:S14]  /*4bc00*/  STL.64 [R1+0x3fd0], R8 ;  /* 0x003fd00801007387 */ /* 0x0101dc0000100a00 */
[----:B------:R-:W-:Y:S04]  /*4bc10*/  STL.64 [R1+0x360], R16 ;  /* 0x0003601001007387 */ /* 0x000fe80000100a00 */
[----:B------:R-:W-:Y:S04]  /*4bc20*/  STL.64 [R1+0x368], R18 ;  /* 0x0003681201007387 */ /* 0x000fe80000100a00 */
[----:B0-----:R-:W2:Y:S04]  /*4bc30*/  LDL.LU R8, [R1+0x1f0] ;  /* 0x0001f00001087983 */ /* 0x001ea80000300800 */
[----:B------:R0:W-:Y:S04]  /*4bc40*/  STL.64 [R1+0x350], R12 ;  /* 0x0003500c01007387 */ /* 0x0001e80000100a00 */
[----:B------:R1:W-:Y:S04]  /*4bc50*/  STL.64 [R1+0x358], R14 ;  /* 0x0003580e01007387 */ /* 0x0003e80000100a00 */
[----:B------:R-:W2:Y:S04]  /*4bc60*/  LDL.LU R9, [R1+0x1f4] ;  /* 0x0001f40001097983 */ /* 0x000ea80000300800 */
[----:B------:R-:W3:Y:S04]  /*4bc70*/  LDL.LU R10, [R1+0x1f8] ;  /* 0x0001f800010a7983 */ /* 0x000ee80000300800 */
[----:B------:R-:W3:Y:S04]  /*4bc80*/  LDL.LU R11, [R1+0x1fc] ;  /* 0x0001fc00010b7983 */ /* 0x000ee80000300800 */
[----:B0-----:R-:W4:Y:S04]  /*4bc90*/  LDL.LU R12, [R1+0x230] ;  /* 0x00023000010c7983 */ /* 0x001f280000300800 */
[----:B------:R-:W4:Y:S04]  /*4bca0*/  LDL.LU R13, [R1+0x234] ;  /* 0x00023400010d7983 */ /* 0x000f280000300800 */
[----:B-1----:R-:W2:Y:S04]  /*4bcb0*/  LDL.LU R14, [R1+0x238] ;  /* 0x00023800010e7983 */ /* 0x002ea80000300800 */
[----:B------:R-:W2:Y:S04]  /*4bcc0*/  LDL.LU R15, [R1+0x23c] ;  /* 0x00023c00010f7983 */ /* 0x000ea80000300800 */
[----:B--2---:R0:W-:Y:S04]  /*4bcd0*/  STL.64 [R1+0x4038], R14 ;  /* 0x0040380e01007387 */ /* 0x0041e80000100a00 */
[----:B----4-:R-:W-:Y:S01]  /*4bce0*/  STL.64 [R1+0x4030], R12 ;  /* 0x0040300c01007387 */ /* 0x010fe20000100a00 */
[----:B0-----:R-:W-:-:S02]  /*4bcf0*/  IMAD.MOV.U32 R14, RZ, RZ, R5 ;  /* 0x000000ffff0e7224 */ /* 0x001fc400078e0005 */
[----:B------:R-:W-:Y:S01]  /*4bd00*/  IMAD.MOV.U32 R15, RZ, RZ, R2 ;  /* 0x000000ffff0f7224 */ /* 0x000fe200078e0002 */
[----:B------:R-:W2:Y:S04]  /*4bd10*/  LDL.LU R5, [R1+0x410c] ;  /* 0x00410c0001057983 */ /* 0x000ea80000300800 */
[----:B------:R-:W4:Y:S04]  /*4bd20*/  LDL.LU R2, [R1+0x4108] ;  /* 0x0041080001027983 */ /* 0x000f280000300800 */
[----:B------:R-:W-:Y:S04]  /*4bd30*/  STL.64 [R1+0x4048], R14 ;  /* 0x0040480e01007387 */ /* 0x000fe80000100a00 */
[----:B---3--:R0:W-:Y:S04]  /*4bd40*/  STL.64 [R1+0x3fe8], R10 ;  /* 0x003fe80a01007387 */ /* 0x0081e80000100a00 */
[----:B------:R-:W-:Y:S04]  /*4bd50*/  STL.64 [R1+0x3fe0], R8 ;  /* 0x003fe00801007387 */ /* 0x000fe80000100a00 */
[----:B0-----:R-:W3:Y:S04]  /*4bd60*/  LDL.LU.64 R10, [R1+0x8] ;  /* 0x00000800010a7983 */ /* 0x001ee80000300a00 */
[----:B---3--:R0:W-:Y:S04]  /*4bd70*/  STL.64 [R1+0x4000], R10 ;  /* 0x0040000a01007387 */ /* 0x0081e80000100a00 */
[----:B0-----:R-:W3:Y:S04]  /*4bd80*/  LDL.LU.64 R10, [R1+0x18] ;  /* 0x00001800010a7983 */ /* 0x001ee80000300a00 */
[----:B---3--:R0:W-:Y:S04]  /*4bd90*/  STL.64 [R1+0x4008], R10 ;  /* 0x0040080a01007387 */ /* 0x0081e80000100a00 */
[----:B0-----:R-:W3:Y:S04]  /*4bda0*/  LDL.LU.64 R10, [R1+0x28] ;  /* 0x00002800010a7983 */ /* 0x001ee80000300a00 */
[----:B---3--:R0:W-:Y:S04]  /*4bdb0*/  STL.64 [R1+0x4040], R10 ;  /* 0x0040400a01007387 */ /* 0x0081e80000100a00 */
[----:B------:R-:W3:Y:S04]  /*4bdc0*/  LDL.LU R8, [R1+0x2c0] ;  /* 0x0002c00001087983 */ /* 0x000ee80000300800 */
[----:B------:R-:W3:Y:S04]  /*4bdd0*/  LDL.LU R9, [R1+0x2c4] ;  /* 0x0002c40001097983 */ /* 0x000ee80000300800 */
[----:B0-----:R-:W2:Y:S04]  /*4bde0*/  LDL.LU R10, [R1+0x2c8] ;  /* 0x0002c800010a7983 */ /* 0x001ea80000300800 */
[----:B------:R-:W2:Y:S04]  /*4bdf0*/  LDL.LU R11, [R1+0x2cc] ;  /* 0x0002cc00010b7983 */ /* 0x000ea80000300800 */
[----:B--2---:R-:W-:Y:S04]  /*4be00*/  STL.64 [R1+0x4058], R10 ;  /* 0x0040580a01007387 */ /* 0x004fe80000100a00 */
[----:B---3--:R0:W-:Y:S04]  /*4be10*/  STL.64 [R1+0x4050], R8 ;  /* 0x0040500801007387 */ /* 0x0081e80000100a00 */
[----:B0-----:R-:W2:Y:S04]  /*4be20*/  LDL.LU R8, [R1+0x2d0] ;  /* 0x0002d00001087983 */ /* 0x001ea80000300800 */
[----:B------:R-:W2:Y:S04]  /*4be30*/  LDL.LU R9, [R1+0x2d4] ;  /* 0x0002d40001097983 */ /* 0x000ea80000300800 */
[----:B------:R-:W3:Y:S04]  /*4be40*/  LDL.LU R10, [R1+0x2d8] ;  /* 0x0002d800010a7983 */ /* 0x000ee80000300800 */
[----:B------:R-:W3:Y:S04]  /*4be50*/  LDL.LU R11, [R1+0x2dc] ;  /* 0x0002dc00010b7983 */ /* 0x000ee80000300800 */
[----:B---3--:R0:W-:Y:S04]  /*4be60*/  STL.64 [R1+0x4068], R10 ;  /* 0x0040680a01007387 */ /* 0x0081e80000100a00 */
[----:B--2---:R-:W-:Y:S01]  /*4be70*/  STL.64 [R1+0x4060], R8 ;  /* 0x0040600801007387 */ /* 0x004fe20000100a00 */
[----:B0-----:R-:W-:-:S02]  /*4be80*/  IMAD.MOV.U32 R10, RZ, RZ, R4 ;  /* 0x000000ffff0a7224 */ /* 0x001fc400078e0004 */
[----:B------:R-:W-:Y:S01]  /*4be90*/  IMAD.MOV.U32 R11, RZ, RZ, R3 ;  /* 0x000000ffff0b7224 */ /* 0x000fe200078e0003 */
[----:B------:R-:W2:Y:S04]  /*4bea0*/  LDL.LU R4, [R1+0x4104] ;  /* 0x0041040001047983 */ /* 0x000ea80000300800 */
[----:B------:R0:W-:Y:S04]  /*4beb0*/  STL.64 [R1+0x4078], R10 ;  /* 0x0040780a01007387 */ /* 0x0001e80000100a00 */
[----:B0-----:R-:W3:Y:S04]  /*4bec0*/  LDL.64 R10, [R1+0x88] ;  /* 0x00008800010a7983 */ /* 0x001ee80000100a00 */
[----:B---3--:R0:W-:Y:S04]  /*4bed0*/  STL.64 [R1+0x4090], R10 ;  /* 0x0040900a01007387 */ /* 0x0081e80000100a00 */
[----:B------:R-:W3:Y:S01]  /*4bee0*/  LDL.64 R14, [R1+0x68] ;  /* 0x00006800010e7983 */ /* 0x000ee20000100a00 */
[----:B0-----:R-:W-:-:S02]  /*4bef0*/  IMAD.MOV.U32 R11, RZ, RZ, R24 ;  /* 0x000000ffff0b7224 */ /* 0x001fc400078e0018 */
[----:B------:R-:W-:Y:S01]  /*4bf00*/  IMAD.MOV.U32 R10, RZ, RZ, R25 ;  /* 0x000000ffff0a7224 */ /* 0x000fe200078e0019 */
[----:B---3--:R0:W-:Y:S04]  /*4bf10*/  STL.64 [R1+0x4070], R14 ;  /* 0x0040700e01007387 */ /* 0x0081e80000100a00 */
[----:B------:R-:W3:Y:S04]  /*4bf20*/  LDL.LU R12, [R1+0x2e0] ;  /* 0x0002e000010c7983 */ /* 0x000ee80000300800 */
[----:B------:R-:W3:Y:S04]  /*4bf30*/  LDL.LU R13, [R1+0x2e4] ;  /* 0x0002e400010d7983 */ /* 0x000ee80000300800 */
        /* <DEDUP_REMOVED lines=10> */
[----:B--2---:R0:W-:Y:S04]  /*4bfe0*/  STL.64 [R1+0x40d8], R18 ;  /* 0x0040d81201007387 */ /* 0x0041e80000100a00 */
[----:B------:R-:W-:Y:S01]  /*4bff0*/  STL.64 [R1+0x40d0], R16 ;  /* 0x0040d01001007387 */ /* 0x000fe20000100a00 */
[----:B0-----:R-:W-:-:S02]  /*4c000*/  IMAD.MOV.U32 R18, RZ, RZ, R29 ;  /* 0x000000ffff127224 */ /* 0x001fc400078e001d */
[----:B------:R-:W-:-:S05]  /*4c010*/  IMAD.MOV.U32 R19, RZ, RZ, R28 ;  /* 0x000000ffff137224 */ /* 0x000fca00078e001c */
[----:B------:R-:W-:Y:S04]  /*4c020*/  STL.64 [R1+0x40e8], R18 ;  /* 0x0040e81201007387 */ /* 0x000fe80000100a00 */
[----:B------:R0:W-:Y:S04]  /*4c030*/  STL.64 [R1+0x40c0], R26 ;  /* 0x0040c01a01007387 */ /* 0x0001e80000100a00 */
[----:B------:R1:W-:Y:S04]  /*4c040*/  STL.64 [R1+0x40b8], R24 ;  /* 0x0040b81801007387 */ /* 0x0003e80000100a00 */
[----:B0-----:R-:W2:Y:S04]  /*4c050*/  LDL.64 R26, [R1+0xb8] ;  /* 0x0000b800011a7983 */ /* 0x001ea80000100a00 */
[----:B--2---:R0:W-:Y:S04]  /*4c060*/  STL.64 [R1+0x40e0], R26 ;  /* 0x0040e01a01007387 */ /* 0x0041e80000100a00 */
[----:B-1----:R-:W2:Y:S04]  /*4c070*/  LDL.LU R24, [R1+0x330] ;  /* 0x0003300001187983 */ /* 0x002ea80000300800 */
[----:B------:R-:W2:Y:S04]  /*4c080*/  LDL.LU R25, [R1+0x334] ;  /* 0x0003340001197983 */ /* 0x000ea80000300800 */
[----:B0-----:R-:W2:Y:S04]  /*4c090*/  LDL.LU R26, [R1+0x338] ;  /* 0x00033800011a7983 */ /* 0x001ea80000300800 */
[----:B------:R-:W2:Y:S01]  /*4c0a0*/  LDL.LU R27, [R1+0x33c] ;  /* 0x00033c00011b7983 */ /* 0x000ea20000300800 */
[----:B------:R-:W-:-:S03]  /*4c0b0*/  IMAD.MOV.U32 R18, RZ, RZ, R5 ;  /* 0x000000ffff127224 */ /* 0x000fc600078e0005 */
[----:B--2---:R-:W-:Y:S04]  /*4c0c0*/  STL.64 [R1+0x40f8], R26 ;  /* 0x0040f81a01007387 */ /* 0x004fe80000100a00 */
[----:B------:R0:W-:Y:S04]  /*4c0d0*/  STL.64 [R1+0x40f0], R24 ;  /* 0x0040f01801007387 */ /* 0x0001e80000100a00 */
[----:B------:R-:W2:Y:S04]  /*4c0e0*/  LDL.LU R5, [R1+0x4100] ;  /* 0x0041000001057983 */ /* 0x000ea80000300800 */
[----:B0-----:R-:W2:Y:S04]  /*4c0f0*/  LDL.LU R24, [R1+0x340] ;  /* 0x0003400001187983 */ /* 0x001ea80000300800 */
[----:B------:R-:W2:Y:S04]  /*4c100*/  LDL.LU R25, [R1+0x344] ;  /* 0x0003440001197983 */ /* 0x000ea80000300800 */
[----:B------:R-:W2:Y:S04]  /*4c110*/  LDL.LU R26, [R1+0x348] ;  /* 0x00034800011a7983 */ /* 0x000ea80000300800 */
[----:B------:R-:W2:Y:S04]  /*4c120*/  LDL.LU R27, [R1+0x34c] ;  /* 0x00034c00011b7983 */ /* 0x000ea80000300800 */
[----:B------:R0:W-:Y:S04]  /*4c130*/  STL.64 [R1+0x40a8], R10 ;  /* 0x0040a80a01007387 */ /* 0x0001e80000100a00 */
[----:B0-----:R-:W2:Y:S04]  /*4c140*/  LDL.64 R10, [R1+0xa8] ;  /* 0x0000a800010a7983 */ /* 0x001ea80000100a00 */
[----:B------:R-:W-:Y:S04]  /*4c150*/  STL.64 [R1+0x4088], R14 ;  /* 0x0040880e01007387 */ /* 0x000fe80000100a00 */
[----:B---3--:R0:W-:Y:S04]  /*4c160*/  STL.64 [R1+0x4080], R12 ;  /* 0x0040800c01007387 */ /* 0x0081e80000100a00 */
[----:B0-----:R-:W3:Y:S04]  /*4c170*/  LDL.LU R12, [R1+0x2f0] ;  /* 0x0002f000010c7983 */ /* 0x001ee80000300800 */
        /* <DEDUP_REMOVED lines=9> */
[----:B------:R-:W-:Y:S04]  /*4c210*/  STL.64 [R1+0x3fc8], R6 ;  /* 0x003fc80601007387 */ /* 0x000fe80000100a00 */
[----:B------:R0:W-:Y:S04]  /*4c220*/  STL.64 [R1+0x3fc0], R4 ;  /* 0x003fc00401007387 */ /* 0x0001e80000100a00 */
[----:B0-----:R-:W3:Y:S04]  /*4c230*/  LDL.LU R4, [R1+0x1e0] ;  /* 0x0001e00001047983 */ /* 0x001ee80000300800 */
[----:B------:R-:W3:Y:S04]  /*4c240*/  LDL.LU R5, [R1+0x1e4] ;  /* 0x0001e40001057983 */ /* 0x000ee80000300800 */
[----:B------:R-:W2:Y:S04]  /*4c250*/  LDL.LU R6, [R1+0x1e8] ;  /* 0x0001e80001067983 */ /* 0x000ea80000300800 */
[----:B------:R-:W2:Y:S01]  /*4c260*/  LDL.LU R7, [R1+0x1ec] ;  /* 0x0001ec0001077983 */ /* 0x000ea20000300800 */
[----:B------:R-:W-:-:S03]  /*4c270*/  IMAD.MOV.U32 R19, RZ, RZ, R0 ;  /* 0x000000ffff137224 */ /* 0x000fc600078e0000 */
[----:B--2---:R-:W-:Y:S04]  /*4c280*/  STL.64 [R1+0x3ff8], R6 ;  /* 0x003ff80601007387 */ /* 0x004fe80000100a00 */
[----:B---3--:R0:W-:Y:S04]  /*4c290*/  STL.64 [R1+0x3ff0], R4 ;  /* 0x003ff00401007387 */ /* 0x0081e80000100a00 */
[----:B0-----:R-:W2:Y:S04]  /*4c2a0*/  LDL.LU R4, [R1+0x200] ;  /* 0x0002000001047983 */ /* 0x001ea80000300800 */
[----:B------:R-:W2:Y:S04]  /*4c2b0*/  LDL.LU R5, [R1+0x204] ;  /* 0x0002040001057983 */ /* 0x000ea80000300800 */
[----:B------:R-:W3:Y:S04]  /*4c2c0*/  LDL.LU R6, [R1+0x208] ;  /* 0x0002080001067983 */ /* 0x000ee80000300800 */
[----:B------:R-:W3:Y:S01]  /*4c2d0*/  LDL.LU R7, [R1+0x20c] ;  /* 0x00020c0001077983 */ /* 0x000ee20000300800 */
[C---:B------:R-:W-:Y:S03]  /*4c2e0*/  HMMA.16816.F32.BF16 R16, R20.reuse, R18, R24 ;  /* 0x000000121410723c */ /* 0x040fe60000041818 */
[----:B---3--:R-:W-:Y:S04]  /*4c2f0*/  STL.64 [R1+0x4018], R6 ;  /* 0x0040180601007387 */ /* 0x008fe80000100a00 */
[----:B--2---:R0:W-:Y:S04]  /*4c300*/  STL.64 [R1+0x4010], R4 ;  /* 0x0040100401007387 */ /* 0x0041e80000100a00 */
[----:B0-----:R-:W2:Y:S04]  /*4c310*/  LDL.LU R4, [R1+0x220] ;  /* 0x0002200001047983 */ /* 0x001ea80000300800 */
[----:B------:R-:W2:Y:S04]  /*4c320*/  LDL.LU R5, [R1+0x224] ;  /* 0x0002240001057983 */ /* 0x000ea80000300800 */
[----:B------:R-:W2:Y:S04]  /*4c330*/  LDL.LU R6, [R1+0x228] ;  /* 0x0002280001067983 */ /* 0x000ea80000300800 */
[----:B------:R-:W2:Y:S04]  /*4c340*/  LDL.LU R7, [R1+0x22c] ;  /* 0x00022c0001077983 */ /* 0x000ea80000300800 */
[----:B------:R-:W3:Y:S04]  /*4c350*/  LDL.LU.64 R26, [R1+0x40f8] ;  /* 0x0040f800011a7983 */ /* 0x000ee80000300a00 */
[----:B------:R-:W3:Y:S04]  /*4c360*/  LDL.LU.64 R24, [R1+0x40f0] ;  /* 0x0040f00001187983 */ /* 0x000ee80000300a00 */
[----:B------:R-:W-:Y:S04]  /*4c370*/  STL.64 [R1+0x5b0], R16 ;  /* 0x0005b01001007387 */ /* 0x000fe80000100a00 */
[----:B------:R0:W-:Y:S04]  /*4c380*/  STL.64 [R1+0x5b8], R18 ;  /* 0x0005b81201007387 */ /* 0x0001e80000100a00 */
[----:B0-----:R-:W3:Y:S02]  /*4c390*/  LDL.LU.64 R18, [R1+0x40e8] ;  /* 0x0040e80001127983 */ /* 0x001ee40000300a00 */
[----:B---3--:R-:W-:Y:S02]  /*4c3a0*/  HMMA.16816.F32.BF16 R16, R20, R18, R24 ;  /* 0x000000121410723c */ /* 0x008fe40000041818 */
[----:B------:R-:W3:-:S15]  /*4c3b0*/  LDL.LU.64 R26, [R1+0x40e0] ;  /* 0x0040e000011a7983 */ /* 0x000ede0000300a00 */
[----:B------:R-:W-:Y:S02]  /*4c3c0*/  NOP ;  /* 0x0000000000007918 */ /* 0x000fe40000000000 */
        /* <DEDUP_REMOVED lines=11> */
[----:B------:R-:W3:Y:S04]  /*4c480*/  LDL.LU.64 R26, [R1+0x40c0] ;  /* 0x0040c000011a7983 */ /* 0x000ee80000300a00 */
[----:B------:R-:W3:Y:S01]  /*4c490*/  LDL.LU.64 R24, [R1+0x40b8] ;  /* 0x0040b80001187983 */ /* 0x000ee20000300a00 */
[----:B------:R-:W-:Y:S01]  /*4c4a0*/  IMAD.MOV.U32 R17, RZ, RZ, R11 ;  /* 0x000000ffff117224 */ /* 0x000fe200078e000b */
[----:B---3--:R-:W-:-:S15]  /*4c4b0*/  HMMA.16816.F32.BF16 R24, R20, R10, R24 ;  /* 0x0000000a1418723c */ /* 0x008fde0000041818 */
[----:B------:R-:W-:-:S04]  /*4c4c0*/  NOP ;  /* 0x0000000000007918 */ /* 0x000fc80000000000 */
[----:B------:R0:W-:Y:S04]  /*4c4d0*/  STL.64 [R1+0x320], R24 ;  /* 0x0003201801007387 */ /* 0x0001e80000100a00 */
[----:B------:R1:W-:Y:S01]  /*4c4e0*/  STL.64 [R1+0x328], R26 ;  /* 0x0003281a01007387 */ /* 0x0003e20000100a00 */
[----:B0-----:R-:W-:-:S03]  /*4c4f0*/  IMAD.MOV.U32 R24, RZ, RZ, R10 ;  /* 0x000000ffff187224 */ /* 0x001fc600078e000a */
[----:B-1----:R-:W3:Y:S04]  /*4c500*/  LDL.LU.64 R26, [R1+0x40b0] ;  /* 0x0040b000011a7983 */ /* 0x002ee80000300a00 */
[----:B------:R-:W2:Y:S02]  /*4c510*/  LDL.LU.64 R10, [R1+0x40a8] ;  /* 0x0040a800010a7983 */ /* 0x000ea40000300a00 */
[----:B--2---:R-:W-:Y:S02]  /*4c520*/  HMMA.16816.F32.BF16 R8, R20, R10, R12 ;  /* 0x0000000a1408723c */ /* 0x004fe4000004180c */
[----:B------:R-:W2:Y:S04]  /*4c530*/  LDL.LU.64 R14, [R1+0x40a0] ;  /* 0x0040a000010e7983 */ /* 0x000ea80000300a00 */
[----:B------:R-:W2:-:S13]  /*4c540*/  LDL.LU.64 R12, [R1+0x4098] ;  /* 0x00409800010c7983 */ /* 0x000e9a0000300a00 */
[----:B------:R-:W-:Y:S04]  /*4c550*/  STL.64 [R1+0x310], R8 ;  /* 0x0003100801007387 */ /* 0x000fe80000100a00 */
[----:B------:R0:W-:Y:S04]  /*4c560*/  STL.64 [R1+0x318], R10 ;  /* 0x0003180a01007387 */ /* 0x0001e80000100a00 */
[----:B0-----:R-:W2:Y:S02]  /*4c570*/  LDL.LU.64 R10, [R1+0x4090] ;  /* 0x00409000010a7983 */ /* 0x001ea40000300a00 */
[----:B--2---:R-:W-:Y:S01]  /*4c580*/  HMMA.16816.F32.BF16 R12, R20, R10, R12 ;  /* 0x0000000a140c723c */ /* 0x004fe2000004180c */
[----:B------:R-:W-:-:S02]  /*4c590*/  IMAD.MOV.U32 R28, RZ, RZ, R10 ;  /* 0x000000ffff1c7224 */ /* 0x000fc400078e000a */
[----:B------:R-:W-:-:S15]  /*4c5a0*/  IMAD.MOV.U32 R25, RZ, RZ, R11 ;  /* 0x000000ffff197224 */ /* 0x000fde00078e000b */
[----:B------:R-:W-:Y:S01]  /*4c5b0*/  NOP ;  /* 0x0000000000007918 */ /* 0x000fe20000000000 */
[----:B------:R-:W-:Y:S04]  /*4c5c0*/  STL.64 [R1+0x300], R12 ;  /* 0x0003000c01007387 */ /* 0x000fe80000100a00 */
[----:B------:R0:W-:Y:S04]  /*4c5d0*/  STL.64 [R1+0x308], R14 ;  /* 0x0003080e01007387 */ /* 0x0001e80000100a00 */
[----:B0-----:R-:W2:Y:S04]  /*4c5e0*/  LDL.LU.64 R14, [R1+0x4088] ;  /* 0x00408800010e7983 */ /* 0x001ea80000300a00 */
[----:B------:R-:W2:Y:S04]  /*4c5f0*/  LDL.LU.64 R12, [R1+0x4080] ;  /* 0x00408000010c7983 */ /* 0x000ea80000300a00 */
[----:B------:R-:W2:Y:S02]  /*4c600*/  LDL.LU.64 R10, [R1+0x4078] ;  /* 0x00407800010a7983 */ /* 0x000ea40000300a00 */
[----:B--2---:R-:W-:Y:S02]  /*4c610*/  HMMA.16816.F32.BF16 R8, R20, R10, R12 ;  /* 0x0000000a1408723c */ /* 0x004fe4000004180c */
[----:B------:R-:W2:-:S15]  /*4c620*/  LDL.LU.64 R14, [R1+0x4070] ;  /* 0x00407000010e7983 */ /* 0x000e9e0000300a00 */
[----:B------:R-:W-:Y:S02]  /*4c630*/  NOP ;  /* 0x0000000000007918 */ /* 0x000fe40000000000 */
[----:B------:R-:W-:Y:S04]  /*4c640*/  STL.64 [R1+0x2f0], R8 ;  /* 0x0002f00801007387 */ /* 0x000fe80000100a00 */
[----:B------:R0:W-:Y:S04]  /*4c650*/  STL.64 [R1+0x2f8], R10 ;  /* 0x0002f80a01007387 */ /* 0x0001e80000100a00 */
[----:B0-----:R-:W3:Y:S04]  /*4c660*/  LDL.LU.64 R10, [R1+0x4068] ;  /* 0x00406800010a7983 */ /* 0x001ee80000300a00 */
[----:B------:R-:W3:Y:S01]  /*4c670*/  LDL.LU.64 R8, [R1+0x4060] ;  /* 0x0040600001087983 */ /* 0x000ee20000300a00 */
[----:B--2---:R-:W-:-:S02]  /*4c680*/  IMAD.MOV.U32 R0, RZ, RZ, R14 ;  /* 0x000000ffff007224 */ /* 0x004fc400078e000e */
[----:B------:R-:W-:Y:S01]  /*4c690*/  IMAD.MOV.U32 R29, RZ, RZ, R15 ;  /* 0x000000ffff1d7224 */ /* 0x000fe200078e000f */
[----:B---3--:R-:W-:-:S15]  /*4c6a0*/  HMMA.16816.F32.BF16 R8, R20, R14, R8 ;  /* 0x0000000e1408723c */ /* 0x008fde0000041808 */
[----:B------:R-:W-:-:S04]  /*4c6b0*/  NOP ;  /* 0x0000000000007918 */ /* 0x000fc80000000000 */
        /* <DEDUP_REMOVED lines=11> */
[----:B------:R-:W3:Y:S02]  /*4c770*/  LDL.LU.64 R12, [R1+0x4030] ;  /* 0x00403000010c7983 */ /* 0x000ee40000300a00 */
[----:B---3--:R-:W-:Y:S02]  /*4c780*/  HMMA.16816.F32.BF16 R20, R20, R18, R12 ;  /* 0x000000121414723c */ /* 0x008fe4000004180c */
[----:B------:R-:W3:Y:S04]  /*4c790*/  LDL.LU.64 R14, [R1+0x4028] ;  /* 0x00402800010e7983 */ /* 0x000ee80000300a00 */
[----:B------:R-:W3:-:S13]  /*4c7a0*/  LDL.LU.64 R12, [R1+0x4020] ;  /* 0x00402000010c7983 */ /* 0x000eda0000300a00 */
[----:B------:R0:W-:Y:S04]  /*4c7b0*/  STL.64 [R1+0x230], R20 ;  /* 0x0002301401007387 */ /* 0x0001e80000100a00 */
[----:B------:R1:W-:Y:S04]  /*4c7c0*/  STL.64 [R1+0x238], R22 ;  /* 0x0002381601007387 */ /* 0x0003e80000100a00 */
[----:B0-----:R-:W4:Y:S04]  /*4c7d0*/  LDL.LU R20, [R1+0x210] ;  /* 0x0002100001147983 */ /* 0x001f280000300800 */
[----:B------:R-:W4:Y:S04]  /*4c7e0*/  LDL.LU R21, [R1+0x214] ;  /* 0x0002140001157983 */ /* 0x000f280000300800 */
[----:B-1----:R-:W4:Y:S04]  /*4c7f0*/  LDL.LU R22, [R1+0x218] ;  /* 0x0002180001167983 */ /* 0x002f280000300800 */
[----:B------:R-:W4:Y:S04]  /*4c800*/  LDL.LU R23, [R1+0x21c] ;  /* 0x00021c0001177983 */ /* 0x000f280000300800 */
[----:B------:R2:W-:Y:S02]  /*4c810*/  STL.64 [R1+0x3ef0], R18 ;  /* 0x003ef01201007387 */ /* 0x0005e40000100a00 */
        /* <DEDUP_REMOVED lines=8> */
[----:B------:R-:W4:Y:S02]  /*4c8a0*/  LDL.LU.64 R10, [R1+0x4008] ;  /* 0x00400800010a7983 */ /* 0x000f240000300a00 */
[----:B----4-:R-:W-:-:S15]  /*4c8b0*/  HMMA.16816.F32.BF16 R20, R12, R10, R20 ;  /* 0x0000000a0c14723c */ /* 0x010fde0000041814 */
[----:B------:R-:W-:-:S04]  /*4c8c0*/  NOP ;  /* 0x0000000000007918 */ /* 0x000fc80000000000 */
[----:B------:R0:W-:Y:S04]  /*4c8d0*/  STL.64 [R1+0x210], R20 ;  /* 0x0002101401007387 */ /* 0x0001e80000100a00 */
[----:B------:R1:W-:Y:S01]  /*4c8e0*/  STL.64 [R1+0x218], R22 ;  /* 0x0002181601007387 */ /* 0x0003e20000100a00 */
[----:B0-----:R-:W-:Y:S02]  /*4c8f0*/  IMAD.MOV.U32 R21, RZ, RZ, R10 ;  /* 0x000000ffff157224 */ /* 0x001fe400078e000a */
[----:B------:R-:W-:Y:S02]  /*4c900*/  IMAD.MOV.U32 R20, RZ, RZ, R11 ;  /* 0x000000ffff147224 */ /* 0x000fe400078e000b */
[----:B------:R-:W2:Y:S02]  /*4c910*/  LDL.LU.64 R10, [R1+0x4000] ;  /* 0x00400000010a7983 */ /* 0x000ea40000300a00 */
[----:B--2---:R-:W-:Y:S01]  /*4c920*/  HMMA.16816.F32.BF16 R4, R12, R10, R4 ;  /* 0x0000000a0c04723c */ /* 0x004fe20000041804 */
[----:B-1----:R-:W-:-:S02]  /*4c930*/  IMAD.MOV.U32 R23, RZ, RZ, R10 ;  /* 0x000000ffff177224 */ /* 0x002fc400078e000a */
[----:B------:R-:W-:-:S15]  /*4c940*/  IMAD.MOV.U32 R22, RZ, RZ, R11 ;  /* 0x000000ffff167224 */ /* 0x000fde00078e000b */
[----:B------:R-:W-:Y:S01]  /*4c950*/  NOP ;  /* 0x0000000000007918 */ /* 0x000fe20000000000 */
[----:B------:R-:W-:Y:S04]  /*4c960*/  STL.64 [R1+0x200], R4 ;  /* 0x0002000401007387 */ /* 0x000fe80000100a00 */
[----:B------:R0:W-:Y:S04]  /*4c970*/  STL.64 [R1+0x208], R6 ;  /* 0x0002080601007387 */ /* 0x0001e80000100a00 */
[----:B0-----:R-:W2:Y:S04]  /*4c980*/  LDL.LU.64 R6, [R1+0x3ff8] ;  /* 0x003ff80001067983 */ /* 0x001ea80000300a00 */
[----:B------:R-:W2:Y:S04]  /*4c990*/  LDL.LU.64 R4, [R1+0x3ff0] ;  /* 0x003ff00001047983 */ /* 0x000ea80000300a00 */
[----:B------:R-:W3:Y:S04]  /*4c9a0*/  LDL.LU.64 R10, [R1+0x3fe8] ;  /* 0x003fe800010a7983 */ /* 0x000ee80000300a00 */
[----:B------:R-:W3:Y:S02]  /*4c9b0*/  LDL.LU.64 R8, [R1+0x3fe0] ;  /* 0x003fe00001087983 */ /* 0x000ee40000300a00 */
[----:B---3--:R-:W-:-:S15]  /*4c9c0*/  HMMA.16816.F32.BF16 R8, R12, R26, R8 ;  /* 0x0000001a0c08723c */ /* 0x008fde0000041808 */
[----:B------:R-:W-:-:S04]  /*4c9d0*/  NOP ;  /* 0x0000000000007918 */ /* 0x000fc80000000000 */
[----:B------:R-:W-:Y:S04]  /*4c9e0*/  STL.64 [R1+0x1f0], R8 ;  /* 0x0001f00801007387 */ /* 0x000fe80000100a00 */
[----:B------:R0:W-:Y:S04]  /*4c9f0*/  STL.64 [R1+0x1f8], R10 ;  /* 0x0001f80a01007387 */ /* 0x0001e80000100a00 */
[----:B0-----:R-:W2:Y:S04]  /*4ca00*/  LDL.LU.64 R10, [R1+0x3fd8] ;  /* 0x003fd800010a7983 */ /* 0x001ea80000300a00 */
[----:B------:R-:W3:Y:S04]  /*4ca10*/  LDL.LU.64 R8, [R1+0x3fd0] ;  /* 0x003fd00001087983 */ /* 0x000ee80000300a00 */
[----:B------:R-:W-:Y:S01]  /*4ca20*/  STL.64 [R1+0x3fa0], R26 ;  /* 0x003fa01a01007387 */ /* 0x000fe20000100a00 */
[----:B--2---:R-:W-:-:S15]  /*4ca30*/  HMMA.16816.F32.BF16 R4, R12, R10, R4 ;  /* 0x0000000a0c04723c */ /* 0x004fde0000041804 */
[----:B------:R-:W-:-:S04]  /*4ca40*/  NOP ;  /* 0x0000000000007918 */ /* 0x000fc80000000000 */
[----:B------:R-:W-:Y:S04]  /*4ca50*/  STL.64 [R1+0x1e0], R4 ;  /* 0x0001e00401007387 */ /* 0x000fe80000100a00 */
[----:B------:R0:W-:Y:S04]  /*4ca60*/  STL.64 [R1+0x1e8], R6 ;  /* 0x0001e80601007387 */ /* 0x0001e80000100a00 */
[----:B0-----:R-:W2:Y:S04]  /*4ca70*/  LDL.LU.64 R6, [R1+0x3fc8] ;  /* 0x003fc80001067983 */ /* 0x001ea80000300a00 */
[----:B------:R-:W4:Y:S04]  /*4ca80*/  LDL.LU.64 R4, [R1+0x3fc0] ;  /* 0x003fc00001047983 */ /* 0x000f280000300a00 */
[----:B------:R-:W-:Y:S04]  /*4ca90*/  STL.64 [R1+0x3e80], R10 ;  /* 0x003e800a01007387 */ /* 0x000fe80000100a00 */
[----:B---3--:R0:W-:Y:S04]  /*4caa0*/  STL.64 [R1+0x3e78], R8 ;  /* 0x003e780801007387 */ /* 0x0081e80000100a00 */
[----:B0-----:R-:W2:Y:S04]  /*4cab0*/  LDL.LU R8, [R1+0x1d0] ;  /* 0x0001d00001087983 */ /* 0x001ea80000300800 */
[----:B------:R-:W2:Y:S04]  /*4cac0*/  LDL.LU R9, [R1+0x1d4] ;  /* 0x0001d40001097983 */ /* 0x000ea80000300800 */
[----:B------:R-:W2:Y:S04]  /*4cad0*/  LDL.LU R10, [R1+0x1d8] ;  /* 0x0001d800010a7983 */ /* 0x000ea80000300800 */
[----:B------:R-:W2:Y:S02]  /*4cae0*/  LDL.LU R11, [R1+0x1dc] ;  /* 0x0001dc00010b7983 */ /* 0x000ea40000300800 */
[----:B--2---:R-:W-:-:S15]  /*4caf0*/  HMMA.16816.F32.BF16 R8, R12, R6, R8 ;  /* 0x000000060c08723c */ /* 0x004fde0000041808 */
[----:B------:R-:W-:-:S04]  /*4cb00*/  NOP ;  /* 0x0000000000007918 */ /* 0x000fc80000000000 */
[----:B------:R0:W-:Y:S04]  /*4cb10*/  STL.64 [R1+0x1d0], R8 ;  /* 0x0001d00801007387 */ /* 0x0001e80000100a00 */
[----:B------:R1:W-:Y:S04]  /*4cb20*/  STL.64 [R1+0x1d8], R10 ;  /* 0x0001d80a01007387 */ /* 0x0003e80000100a00 */
[----:B0-----:R-:W2:Y:S04]  /*4cb30*/  LDL.LU R8, [R1+0xf0] ;  /* 0x0000f00001087983 */ /* 0x001ea80000300800 */
[----:B------:R-:W2:Y:S04]  /*4cb40*/  LDL.LU R9, [R1+0xf4] ;  /* 0x0000f40001097983 */ /* 0x000ea80000300800 */
[----:B-1----:R-:W3:Y:S04]  /*4cb50*/  LDL.LU R10, [R1+0xf8] ;  /* 0x0000f800010a7983 */ /* 0x002ee80000300800 */
[----:B------:R-:W3:Y:S04]  /*4cb60*/  LDL.LU R11, [R1+0xfc] ;  /* 0x0000fc00010b7983 */ /* 0x000ee80000300800 */
[----:B---3--:R0:W-:Y:S04]  /*4cb70*/  STL.64 [R1+0x3e90], R10 ;  /* 0x003e900a01007387 */ /* 0x0081e80000100a00 */
[----:B--2---:R-:W-:Y:S01]  /*4cb80*/  STL.64 [R1+0x3e88], R8 ;  /* 0x003e880801007387 */ /* 0x004fe20000100a00 */
[----:B0-----:R-:W-:-:S02]  /*4cb90*/  IMAD.MOV.U32 R10, RZ, RZ, R23 ;  /* 0x000000ffff0a7224 */ /* 0x001fc400078e0017 */
[----:B------:R-:W-:-:S05]  /*4cba0*/  IMAD.MOV.U32 R11, RZ, RZ, R22 ;  /* 0x000000ffff0b7224 */ /* 0x000fca00078e0016 */
[----:B------:R-:W-:Y:S04]  /*4cbb0*/  STL.64 [R1+0x3ea8], R10 ;  /* 0x003ea80a01007387 */ /* 0x000fe80000100a00 */
[----:B------:R-:W-:Y:S04]  /*4cbc0*/  STL.64 [R1+0x3e70], R6 ;  /* 0x003e700601007387 */ /* 0x000fe80000100a00 */
[----:B----4-:R0:W-:Y:S04]  /*4cbd0*/  STL.64 [R1+0x3e68], R4 ;  /* 0x003e680401007387 */ /* 0x0101e80000100a00 */
[----:B0-----:R-:W2:Y:S04]  /*4cbe0*/  LDL.LU R4, [R1+0xe0] ;  /* 0x0000e00001047983 */ /* 0x001ea80000300800 */
[----:B------:R-:W2:Y:S04]  /*4cbf0*/  LDL.LU R5, [R1+0xe4] ;  /* 0x0000e40001057983 */ /* 0x000ea80000300800 */
[----:B------:R-:W3:Y:S04]  /*4cc00*/  LDL.LU R6, [R1+0xe8] ;  /* 0x0000e80001067983 */ /* 0x000ee80000300800 */
[----:B------:R-:W3:Y:S01]  /*4cc10*/  LDL.LU R7, [R1+0xec] ;  /* 0x0000ec0001077983 */ /* 0x000ee20000300800 */
[----:B------:R-:W-:-:S02]  /*4cc20*/  IMAD.MOV.U32 R10, RZ, RZ, R21 ;  /* 0x000000ffff0a7224 */ /* 0x000fc400078e0015 */
[----:B------:R-:W-:-:S05]  /*4cc30*/  IMAD.MOV.U32 R11, RZ, RZ, R20 ;  /* 0x000000ffff0b7224 */ /* 0x000fca00078e0014 */
[----:B------:R0:W-:Y:S02]  /*4cc40*/  STL.64 [R1+0x3ec0], R10 ;  /* 0x003ec00a01007387 */ /* 0x0001e40000100a00 */
[----:B0-----:R-:W-:Y:S02]  /*4cc50*/  IMAD.MOV.U32 R10, RZ, RZ, R19 ;  /* 0x000000ffff0a7224 */ /* 0x001fe400078e0013 */
[----:B------:R-:W-:Y:S01]  /*4cc60*/  IMAD.MOV.U32 R11, RZ, RZ, R18 ;  /* 0x000000ffff0b7224 */ /* 0x000fe200078e0012 */
[----:B---3--:R-:W-:Y:S04]  /*4cc70*/  STL.64 [R1+0x3ea0], R6 ;  /* 0x003ea00601007387 */ /* 0x008fe80000100a00 */
[----:B--2---:R0:W-:Y:S04]  /*4cc80*/  STL.64 [R1+0x3e98], R4 ;  /* 0x003e980401007387 */ /* 0x0041e80000100a00 */
[----:B0-----:R-:W2:Y:S04]  /*4cc90*/  LDL.LU R4, [R1+0x100] ;  /* 0x0001000001047983 */ /* 0x001ea80000300800 */
[----:B------:R-:W2:Y:S04]  /*4cca0*/  LDL.LU R5, [R1+0x104] ;  /* 0x0001040001057983 */ /* 0x000ea80000300800 */
[----:B------:R-:W3:Y:S04]  /*4ccb0*/  LDL.LU R6, [R1+0x108] ;  /* 0x0001080001067983 */ /* 0x000ee80000300800 */
[----:B------:R-:W3:Y:S04]  /*4ccc0*/  LDL.LU R7, [R1+0x10c] ;  /* 0x00010c0001077983 */ /* 0x000ee80000300800 */
[----:B------:R-:W4:Y:S04]  /*4ccd0*/  LDL.64 R18, [R1+0x58] ;  /* 0x0000580001127983 */ /* 0x000f280000100a00 */
[----:B----4-:R-:W-:Y:S04]  /*4cce0*/  STL.64 [R1+0x3f08], R18 ;  /* 0x003f081201007387 */ /* 0x010fe80000100a00 */
[----:B------:R0:W-:Y:S04]  /*4ccf0*/  STL.64 [R1+0x3ee8], R10 ;  /* 0x003ee80a01007387 */ /* 0x0001e80000100a00 */
[----:B------:R-:W4:Y:S04]  /*4cd00*/  LDL.LU R8, [R1+0x130] ;  /* 0x0001300001087983 */ /* 0x000f280000300800 */
[----:B------:R-:W4:Y:S04]  /*4cd10*/  LDL.LU R9, [R1+0x134] ;  /* 0x0001340001097983 */ /* 0x000f280000300800 */
[----:B0-----:R-:W2:Y:S04]  /*4cd20*/  LDL.LU R10, [R1+0x138] ;  /* 0x00013800010a7983 */ /* 0x001ea80000300800 */
[----:B------:R-:W2:Y:S01]  /*4cd30*/  LDL.LU R11, [R1+0x13c] ;  /* 0x00013c00010b7983 */ /* 0x000ea20000300800 */
[----:B------:R-:W-:Y:S01]  /*4cd40*/  IMAD.MOV.U32 R18, RZ, RZ, R0 ;  /* 0x000000ffff127224 */ /* 0x000fe200078e0000 */
[----:B------:R-:W-:-:S02]  /*4cd50*/  MOV R19, R29 ;  /* 0x0000001d00137202 */ /* 0x000fc40000000f00 */
[----:B------:R-:W3:Y:S04]  /*4cd60*/  LDL.LU R0, [R1+0x3fb8] ;  /* 0x003fb80001007983 */ /* 0x000ee80000300800 */
[----:B------:R-:W-:Y:S04]  /*4cd70*/  STL.64 [R1+0x3f20], R18 ;  /* 0x003f201201007387 */ /* 0x000fe80000100a00 */
[----:B--2---:R-:W-:Y:S04]  /*4cd80*/  STL.64 [R1+0x3f00], R10 ;  /* 0x003f000a01007387 */ /* 0x004fe80000100a00 */
[----:B----4-:R0:W-:Y:S04]  /*4cd90*/  STL.64 [R1+0x3ef8], R8 ;  /* 0x003ef80801007387 */ /* 0x0101e80000100a00 */
[----:B0-----:R-:W2:Y:S04]  /*4cda0*/  LDL.LU R8, [R1+0x140] ;  /* 0x0001400001087983 */ /* 0x001ea80000300800 */
[----:B------:R-:W2:Y:S04]  /*4cdb0*/  LDL.LU R9, [R1+0x144] ;  /* 0x0001440001097983 */ /* 0x000ea80000300800 */
[----:B------:R-:W4:Y:S04]  /*4cdc0*/  LDL.LU R10, [R1+0x148] ;  /* 0x00014800010a7983 */ /* 0x000f280000300800 */
[----:B------:R-:W4:Y:S04]  /*4cdd0*/  LDL.LU R11, [R1+0x14c] ;  /* 0x00014c00010b7983 */ /* 0x000f280000300800 */
[----:B------:R-:W2:Y:S04]  /*4cde0*/  LDL.64 R18, [R1+0x78] ;  /* 0x0000780001127983 */ /* 0x000ea80000100a00 */
[----:B--2---:R0:W-:Y:S02]  /*4cdf0*/  STL.64 [R1+0x3f38], R18 ;  /* 0x003f381201007387 */ /* 0x0041e40000100a00 */
[----:B0-----:R-:W-:-:S02]  /*4ce00*/  IMAD.MOV.U32 R18, RZ, RZ, R28 ;  /* 0x000000ffff127224 */ /* 0x001fc400078e001c */
[----:B------:R-:W-:-:S05]  /*4ce10*/  IMAD.MOV.U32 R19, RZ, RZ, R25 ;  /* 0x000000ffff137224 */ /* 0x000fca00078e0019 */
[----:B------:R-:W-:Y:S04]  /*4ce20*/  STL.64 [R1+0x3f50], R18 ;  /* 0x003f501201007387 */ /* 0x000fe80000100a00 */
[----:B----4-:R-:W-:Y:S04]  /*4ce30*/  STL.64 [R1+0x3f18], R10 ;  /* 0x003f180a01007387 */ /* 0x010fe80000100a00 */
[----:B------:R0:W-:Y:S04]  /*4ce40*/  STL.64 [R1+0x3f10], R8 ;  /* 0x003f100801007387 */ /* 0x0001e80000100a00 */
[----:B0-----:R-:W2:Y:S04]  /*4ce50*/  LDL.LU R8, [R1+0x150] ;  /* 0x0001500001087983 */ /* 0x001ea80000300800 */
[----:B------:R-:W2:Y:S04]  /*4ce60*/  LDL.LU R9, [R1+0x154] ;  /* 0x0001540001097983 */ /* 0x000ea80000300800 */
[----:B------:R-:W4:Y:S04]  /*4ce70*/  LDL.LU R10, [R1+0x158] ;  /* 0x00015800010a7983 */ /* 0x000f280000300800 */
[----:B------:R-:W4:Y:S04]  /*4ce80*/  LDL.LU R11, [R1+0x15c] ;  /* 0x00015c00010b7983 */ /* 0x000f280000300800 */
[----:B------:R-:W2:Y:S04]  /*4ce90*/  LDL.64 R18, [R1+0x98] ;  /* 0x0000980001127983 */ /* 0x000ea80000100a00 */
[----:B--2---:R-:W-:Y:S04]  /*4cea0*/  STL.64 [R1+0x3f68], R18 ;  /* 0x003f681201007387 */ /* 0x004fe80000100a00 */
[----:B----4-:R-:W-:Y:S04]  /*4ceb0*/  STL.64 [R1+0x3f30], R10 ;  /* 0x003f300a01007387 */ /* 0x010fe80000100a00 */
[----:B------:R0:W-:Y:S04]  /*4cec0*/  STL.64 [R1+0x3f28], R8 ;  /* 0x003f280801007387 */ /* 0x0001e80000100a00 */
        /* <DEDUP_REMOVED lines=11> */
[----:B------:R-:W4:Y:S04]  /*4cf80*/  LDL.LU R10, [R1+0x178] ;  /* 0x00017800010a7983 */ /* 0x000f280000300800 */
[----:B------:R-:W4:Y:S04]  /*4cf90*/  LDL.LU R11, [R1+0x17c] ;  /* 0x00017c00010b7983 */ /* 0x000f280000300800 */
[----:B------:R-:W2:Y:S04]  /*4cfa0*/  LDL.LU R24, [R1+0x1b0] ;  /* 0x0001b00001187983 */ /* 0x000ea80000300800 */
[----:B------:R-:W2:Y:S04]  /*4cfb0*/  LDL.LU R25, [R1+0x1b4] ;  /* 0x0001b40001197983 */ /* 0x000ea80000300800 */
[----:B------:R-:W2:Y:S04]  /*4cfc0*/  LDL.LU R26, [R1+0x1b8] ;  /* 0x0001b800011a7983 */ /* 0x000ea80000300800 */
[----:B------:R-:W2:Y:S04]  /*4cfd0*/  LDL.LU R27, [R1+0x1bc] ;  /* 0x0001bc00011b7983 */ /* 0x000ea80000300800 */
[----:B------:R-:W3:Y:S04]  /*4cfe0*/  LDL.LU R20, [R1+0x1c0] ;  /* 0x0001c00001147983 */ /* 0x000ee80000300800 */
[----:B------:R-:W3:Y:S01]  /*4cff0*/  LDL.LU R21, [R1+0x1c4] ;  /* 0x0001c40001157983 */ /* 0x000ee20000300800 */
[----:B------:R-:W-:-:S02]  /*4d000*/  IMAD.MOV.U32 R18, RZ, RZ, R16 ;  /* 0x000000ffff127224 */ /* 0x000fc400078e0010 */
[----:B------:R-:W-:Y:S01]  /*4d010*/  IMAD.MOV.U32 R19, RZ, RZ, R3 ;  /* 0x000000ffff137224 */ /* 0x000fe200078e0003 */
[----:B------:R-:W3:Y:S04]  /*4d020*/  LDL.LU R22, [R1+0x1c8] ;  /* 0x0001c80001167983 */ /* 0x000ee80000300800 */
[----:B------:R-:W3:Y:S04]  /*4d030*/  LDL.LU R23, [R1+0x1cc] ;  /* 0x0001cc0001177983 */ /* 0x000ee80000300800 */
[----:B--2---:R0:W-:Y:S04]  /*4d040*/  STL.64 [R1+0x3fb0], R26 ;  /* 0x003fb01a01007387 */ /* 0x0041e80000100a00 */
[----:B------:R-:W-:Y:S04]  /*4d050*/  STL.64 [R1+0x3fa8], R24 ;  /* 0x003fa81801007387 */ /* 0x000fe80000100a00 */
[----:B0-----:R-:W3:Y:S04]  /*4d060*/  LDL.LU.64 R26, [R1+0x38] ;  /* 0x00003800011a7983 */ /* 0x001ee80000300a00 */
[----:B------:R0:W-:Y:S04]  /*4d070*/  STL.64 [R1+0x3f98], R18 ;  /* 0x003f981201007387 */ /* 0x0001e80000100a00 */
[----:B0-----:R-:W2:Y:S04]  /*4d080*/  LDL.LU.64 R18, [R1+0xc8] ;  /* 0x0000c80001127983 */ /* 0x001ea80000300a00 */
        /* <DEDUP_REMOVED lines=10> */
[----:B------:R-:W4:Y:S04]  /*4d130*/  LDL.LU R10, [R1+0x198] ;  /* 0x00019800010a7983 */ /* 0x000f280000300800 */
[----:B------:R-:W4:Y:S01]  /*4d140*/  LDL.LU R11, [R1+0x19c] ;  /* 0x00019c00010b7983 */ /* 0x000f220000300800 */
[----:B---3--:R-:W-:Y:S03]  /*4d150*/  HMMA.16816.F32.BF16 R20, R12, R26, R20 ;  /* 0x0000001a0c14723c */ /* 0x008fe60000041814 */
[----:B----4-:R-:W-:Y:S04]  /*4d160*/  STL.64 [R1+0x3f90], R10 ;  /* 0x003f900a01007387 */ /* 0x010fe80000100a00 */
[----:B--2---:R0:W-:Y:S04]  /*4d170*/  STL.64 [R1+0x3f88], R8 ;  /* 0x003f880801007387 */ /* 0x0041e80000100a00 */
        /* <DEDUP_REMOVED lines=8> */
[----:B------:R-:W4:Y:S04]  /*4d200*/  LDL.LU R6, [R1+0x118] ;  /* 0x0001180001067983 */ /* 0x000f280000300800 */
[----:B------:R-:W4:Y:S04]  /*4d210*/  LDL.LU R7, [R1+0x11c] ;  /* 0x00011c0001077983 */ /* 0x000f280000300800 */
[----:B----4-:R-:W-:Y:S04]  /*4d220*/  STL.64 [R1+0x3ed0], R6 ;  /* 0x003ed00601007387 */ /* 0x010fe80000100a00 */
[----:B---3--:R0:W-:Y:S04]  /*4d230*/  STL.64 [R1+0x3ec8], R4 ;  /* 0x003ec80401007387 */ /* 0x0081e80000100a00 */
[----:B0-----:R-:W3:Y:S04]  /*4d240*/  LDL.LU R4, [R1+0x120] ;  /* 0x0001200001047983 */ /* 0x001ee80000300800 */
[----:B------:R-:W3:Y:S04]  /*4d250*/  LDL.LU R5, [R1+0x124] ;  /* 0x0001240001057983 */ /* 0x000ee80000300800 */
[----:B------:R-:W3:Y:S01]  /*4d260*/  LDL.LU R6, [R1+0x128] ;  /* 0x0001280001067983 */ /* 0x000ee20000300800 */
[----:B------:R-:W-:-:S03]  /*4d270*/  IMAD.MOV.U32 R7, RZ, RZ, R0 ;  /* 0x000000ffff077224 */ /* 0x000fc600078e0000 */
[----:B------:R0:W-:Y:S04]  /*4d280*/  STL.64 [R1+0x1c0], R20 ;  /* 0x0001c01401007387 */ /* 0x0001e80000100a00 */
[----:B------:R-:W-:Y:S01]  /*4d290*/  STL.64 [R1+0x1c8], R22 ;  /* 0x0001c81601007387 */ /* 0x000fe20000100a00 */
[----:B------:R-:W-:Y:S02]  /*4d2a0*/  IMAD.MOV.U32 R0, RZ, RZ, R27 ;  /* 0x000000ffff007224 */ /* 0x000fe400078e001b */
[----:B0-----:R-:W-:Y:S02]  /*4d2b0*/  IMAD.MOV.U32 R20, RZ, RZ, R26 ;  /* 0x000000ffff147224 */ /* 0x001fe400078e001a */
[----:B------:R-:W4:Y:S04]  /*4d2c0*/  LDL.LU.64 R26, [R1+0x3fb0] ;  /* 0x003fb000011a7983 */ /* 0x000f280000300a00 */
[----:B------:R-:W4:Y:S02]  /*4d2d0*/  LDL.LU.64 R24, [R1+0x3fa8] ;  /* 0x003fa80001187983 */ /* 0x000f240000300a00 */
[----:B----4-:R-:W-:-:S15]  /*4d2e0*/  HMMA.16816.F32.BF16 R24, R12, R18, R24 ;  /* 0x000000120c18723c */ /* 0x010fde0000041818 */
[----:B------:R-:W-:-:S04]  /*4d2f0*/  NOP ;  /* 0x0000000000007918 */ /* 0x000fc80000000000 */
[----:B------:R0:W-:Y:S04]  /*4d300*/  STL.64 [R1+0x1b0], R24 ;  /* 0x0001b01801007387 */ /* 0x0001e80000100a00 */
[----:B------:R1:W-:Y:S01]  /*4d310*/  STL.64 [R1+0x1b8], R26 ;  /* 0x0001b81a01007387 */ /* 0x0003e20000100a00 */
[----:B0-----:R-:W-:-:S03]  /*4d320*/  IMAD.MOV.U32 R25, RZ, RZ, R18 ;  /* 0x000000ffff197224 */ /* 0x001fc600078e0012 */
[----:B-1----:R-:W4:Y:S01]  /*4d330*/  LDL.LU.64 R26, [R1+0x3fa0] ;  /* 0x003fa000011a7983 */ /* 0x002f220000300a00 */
[----:B------:R-:W-:-:S03]  /*4d340*/  IMAD.MOV.U32 R24, RZ, RZ, R19 ;  /* 0x000000ffff187224 */ /* 0x000fc600078e0013 */
[----:B------:R-:W2:Y:S02]  /*4d350*/  LDL.LU.64 R18, [R1+0x3f98] ;  /* 0x003f980001127983 */ /* 0x000ea40000300a00 */
[----:B--2---:R-:W-:Y:S02]  /*4d360*/  HMMA.16816.F32.BF16 R16, R12, R18, R8 ;  /* 0x000000120c10723c */ /* 0x004fe40000041808 */
[----:B------:R-:W2:Y:S04]  /*4d370*/  LDL.LU.64 R10, [R1+0x3f90] ;  /* 0x003f9000010a7983 */ /* 0x000ea80000300a00 */
[----:B------:R-:W2:-:S13]  /*4d380*/  LDL.LU.64 R8, [R1+0x3f88] ;  /* 0x003f880001087983 */ /* 0x000e9a0000300a00 */
[----:B------:R-:W-:Y:S04]  /*4d390*/  STL.64 [R1+0x1a0], R16 ;  /* 0x0001a01001007387 */ /* 0x000fe80000100a00 */
[----:B------:R0:W-:Y:S04]  /*4d3a0*/  STL.64 [R1+0x1a8], R18 ;  /* 0x0001a81201007387 */ /* 0x0001e80000100a00 */
[----:B0-----:R-:W2:Y:S02]  /*4d3b0*/  LDL.LU.64 R18, [R1+0x3f80] ;  /* 0x003f800001127983 */ /* 0x001ea40000300a00 */
[----:B--2---:R-:W-:Y:S02]  /*4d3c0*/  HMMA.16816.F32.BF16 R16, R12, R18, R8 ;  /* 0x000000120c10723c */ /* 0x004fe40000041808 */
[----:B------:R-:W2:Y:S04]  /*4d3d0*/  LDL.LU.64 R10, [R1+0x3f78] ;  /* 0x003f7800010a7983 */ /* 0x000ea80000300a00 */
[----:B------:R-:W2:-:S13]  /*4d3e0*/  LDL.LU.64 R8, [R1+0x3f70] ;  /* 0x003f700001087983 */ /* 0x000e9a0000300a00 */
[----:B------:R-:W-:Y:S04]  /*4d3f0*/  STL.64 [R1+0x190], R16 ;  /* 0x0001901001007387 */ /* 0x000fe80000100a00 */
[----:B------:R0:W-:Y:S04]  /*4d400*/  STL.64 [R1+0x198], R18 ;  /* 0x0001981201007387 */ /* 0x0001e80000100a00 */
[----:B0-----:R-:W2:Y:S02]  /*4d410*/  LDL.LU.64 R18, [R1+0x3f68] ;  /* 0x003f680001127983 */ /* 0x001ea40000300a00 */
[----:B--2---:R-:W-:Y:S01]  /*4d420*/  HMMA.16816.F32.BF16 R8, R12, R18, R8 ;  /* 0x000000120c08723c */ /* 0x004fe20000041808 */
[----:B------:R-:W-:-:S15]  /*4d430*/  IMAD.MOV.U32 R3, RZ, RZ, R19 ;  /* 0x000000ffff037224 */ /* 0x000fde00078e0013 */
[----:B------:R-:W-:-:S03]  /*4d440*/  NOP ;  /* 0x0000000000007918 */ /* 0x000fc60000000000 */
[----:B------:R-:W-:Y:S04]  /*4d450*/  STL.64 [R1+0x180], R8 ;  /* 0x0001800801007387 */ /* 0x000fe80000100a00 */
[----:B------:R0:W-:Y:S04]  /*4d460*/  STL.64 [R1+0x188], R10 ;  /* 0x0001880a01007387 */ /* 0x0001e80000100a00 */
[----:B0-----:R-:W2:Y:S04]  /*4d470*/  LDL.LU.64 R10, [R1+0x3f60] ;  /* 0x003f6000010a7983 */ /* 0x001ea80000300a00 */
[----:B------:R-:W2:Y:S04]  /*4d480*/  LDL.LU.64 R8, [R1+0x3f58] ;  /* 0x003f580001087983 */ /* 0x000ea80000300a00 */
[----:B------:R-:W2:Y:S04]  /*4d490*/  LDL.LU.64 R18, [R1+0x3f50] ;  /* 0x003f500001127983 */ /* 0x000ea80000300a00 */
[----:B------:R-:W-:Y:S01]  /*4d4a0*/  STL [R1+0x3e5c], R3 ;  /* 0x003e5c0301007387 */ /* 0x000fe20000100800 */
[----:B--2---:R-:W-:Y:S03]  /*4d4b0*/  HMMA.16816.F32.BF16 R16, R12, R18, R8 ;  /* 0x000000120c10723c */ /* 0x004fe60000041808 */
[----:B------:R-:W2:Y:S04]  /*4d4c0*/  LDL.LU.64 R10, [R1+0x3f48] ;  /* 0x003f4800010a7983 */ /* 0x000ea80000300a00 */
[----:B------:R-:W2:-:S12]  /*4d4d0*/  LDL.LU.64 R8, [R1+0x3f40] ;  /* 0x003f400001087983 */ /* 0x000e980000300a00 */
        /* <DEDUP_REMOVED lines=25> */
[----:B------:R-:W2:Y:S02]  /*4d670*/  LDL.LU.64 R18, [R1+0x3ef0] ;  /* 0x003ef00001127983 */ /* 0x000ea40000300a00 */
[----:B--2---:R-:W-:Y:S02]  /*4d680*/  HMMA.16816.F32.BF16 R12, R12, R18, R8 ;  /* 0x000000120c0c723c */ /* 0x004fe40000041808 */
[----:B------:R-:W3:Y:S01]  /*4d690*/  LDL.LU.64 R10, [R1+0x3ee8] ;  /* 0x003ee800010a7983 */ /* 0x000ee20000300a00 */
[----:B------:R-:W-:-:S02]  /*4d6a0*/  IMAD.MOV.U32 R28, RZ, RZ, R18 ;  /* 0x000000ffff1c7224 */ /* 0x000fc400078e0012 */
[----:B------:R-:W-:-:S14]  /*4d6b0*/  IMAD.MOV.U32 R29, RZ, RZ, R19 ;  /* 0x000000ffff1d7224 */ /* 0x000fdc00078e0013 */
[----:B------:R0:W-:Y:S04]  /*4d6c0*/  STL.64 [R1+0x560], R12 ;  /* 0x0005600c01007387 */ /* 0x0001e80000100a00 */
[----:B------:R1:W-:Y:S04]  /*4d6d0*/  STL.64 [R1+0x568], R14 ;  /* 0x0005680e01007387 */ /* 0x0003e80000100a00 */
[----:B------:R-:W3:Y:S04]  /*4d6e0*/  LDL.LU.64 R18, [R1+0x3ee0] ;  /* 0x003ee00001127983 */ /* 0x000ee80000300a00 */
[----:B------:R-:W3:Y:S04]  /*4d6f0*/  LDL.LU.64 R16, [R1+0x3ed8] ;  /* 0x003ed80001107983 */ /* 0x000ee80000300a00 */
[----:B0-----:R-:W2:Y:S04]  /*4d700*/  LDL.LU R12, [R1+0xd0] ;  /* 0x0000d000010c7983 */ /* 0x001ea80000300800 */
[----:B------:R-:W2:Y:S04]  /*4d710*/  LDL.LU R13, [R1+0xd4] ;  /* 0x0000d400010d7983 */ /* 0x000ea80000300800 */
[----:B-1----:R-:W2:Y:S04]  /*4d720*/  LDL.LU R14, [R1+0xd8] ;  /* 0x0000d800010e7983 */ /* 0x002ea80000300800 */
[----:B------:R-:W2:Y:S01]  /*4d730*/  LDL.LU R15, [R1+0xdc] ;  /* 0x0000dc00010f7983 */ /* 0x000ea20000300800 */
[----:B---3--:R-:W-:Y:S03]  /*4d740*/  HMMA.16816.F32.BF16 R8, R16, R10, R4 ;  /* 0x0000000a1008723c */ /* 0x008fe60000041804 */
[----:B------:R-:W3:Y:S04]  /*4d750*/  LDL.LU.64 R6, [R1+0x3ed0] ;  /* 0x003ed00001067983 */ /* 0x000ee80000300a00 */
[----:B------:R-:W3:-:S12]  /*4d760*/  LDL.LU.64 R4, [R1+0x3ec8] ;  /* 0x003ec80001047983 */ /* 0x000ed80000300a00 */
        /* <DEDUP_REMOVED lines=14> */
[----:B0-----:R-:W4:Y:S04]  /*4d850*/  LDL.LU.64 R10, [R1+0x3e90] ;  /* 0x003e9000010a7983 */ /* 0x001f280000300a00 */
[----:B------:R-:W4:Y:S02]  /*4d860*/  LDL.LU.64 R8, [R1+0x3e88] ;  /* 0x003e880001087983 */ /* 0x000f240000300a00 */
[----:B----4-:R-:W-:-:S15]  /*4d870*/  HMMA.16816.F32.BF16 R8, R16, R26, R8 ;  /* 0x0000001a1008723c */ /* 0x010fde0000041808 */
[----:B------:R-:W-:-:S04]  /*4d880*/  NOP ;  /* 0x0000000000007918 */ /* 0x000fc80000000000 */
[----:B------:R-:W-:Y:S04]  /*4d890*/  STL.64 [R1+0x4f0], R8 ;  /* 0x0004f00801007387 */ /* 0x000fe80000100a00 */
[----:B------:R0:W-:Y:S04]  /*4d8a0*/  STL.64 [R1+0x4f8], R10 ;  /* 0x0004f80a01007387 */ /* 0x0001e80000100a00 */
[----:B0-----:R-:W3:Y:S04]  /*4d8b0*/  LDL.LU.64 R10, [R1+0x3e80] ;  /* 0x003e8000010a7983 */ /* 0x001ee80000300a00 */
[----:B------:R-:W4:Y:S01]  /*4d8c0*/  LDL.LU.64 R8, [R1+0x3e78] ;  /* 0x003e780001087983 */ /* 0x000f220000300a00 */
[----:B------:R-:W0:Y:S01]  /*4d8d0*/  S2R R23, SR_TID.X ;  /* 0x0000000000177919 */ /* 0x000e220000002100 */
[----:B---3--:R-:W-:-:S15]  /*4d8e0*/  HMMA.16816.F32.BF16 R4, R16, R10, R4 ;  /* 0x0000000a1004723c */ /* 0x008fde0000041804 */
[----:B------:R-:W-:-:S04]  /*4d8f0*/  NOP ;  /* 0x0000000000007918 */ /* 0x000fc80000000000 */
[----:B------:R-:W-:Y:S04]  /*4d900*/  STL.64 [R1+0x4e0], R4 ;  /* 0x0004e00401007387 */ /* 0x000fe80000100a00 */
[----:B------:R1:W-:Y:S04]  /*4d910*/  STL.64 [R1+0x4e8], R6 ;  /* 0x0004e80601007387 */ /* 0x0003e80000100a00 */
[----:B-1----:R-:W2:Y:S04]  /*4d920*/  LDL.LU.64 R6, [R1+0x3e70] ;  /* 0x003e700001067983 */ /* 0x002ea80000300a00 */
[----:B------:R-:W3:Y:S01]  /*4d930*/  LDL.LU.64 R4, [R1+0x3e68] ;  /* 0x003e680001047983 */ /* 0x000ee20000300a00 */
[C---:B0-----:R-:W-:Y:S01]  /*4d940*/  IMAD.SHL.U32 R22, R23.reuse, 0x40, RZ ;  /* 0x0000004017167824 */ /* 0x041fe200078e00ff */
[----:B------:R-:W-:-:S05]  /*4d950*/  LOP3.LUT R21, R23, 0x7, RZ, 0xc0, !PT ;  /* 0x0000000717157812 */ /* 0x000fca00078ec0ff */
[----:B------:R-:W-:Y:S01]  /*4d960*/  IMAD R21, R21, 0x110, RZ ;  /* 0x0000011015157824 */ /* 0x000fe200078e02ff */
[----:B--2---:R-:W-:Y:S01]  /*4d970*/  HMMA.16816.F32.BF16 R12, R16, R6, R12 ;  /* 0x00000006100c723c */ /* 0x004fe2000004180c */
[----:B------:R-:W-:Y:S01]  /*4d980*/  IMAD.MOV.U32 R6, RZ, RZ, R20 ;  /* 0x000000ffff067224 */ /* 0x000fe200078e0014 */
[C---:B------:R-:W-:Y:S01]  /*4d990*/  LOP3.LUT R20, R23.reuse, 0x7, RZ, 0xc0, !PT ;  /* 0x0000000717147812 */ /* 0x040fe200078ec0ff */
[----:B------:R-:W-:Y:S02]  /*4d9a0*/  IMAD.MOV.U32 R7, RZ, RZ, R0 ;  /* 0x000000ffff077224 */ /* 0x000fe400078e0000 */
[C---:B------:R-:W-:Y:S02]  /*4d9b0*/  IMAD.SHL.U32 R0, R23.reuse, 0x2, RZ ;  /* 0x0000000217007824 */ /* 0x040fe400078e00ff */
[----:B------:R-:W-:Y:S02]  /*4d9c0*/  IMAD.SHL.U32 R23, R23, 0x2, RZ ;  /* 0x0000000217177824 */ /* 0x000fe400078e00ff */
[----:B------:R-:W-:-:S05]  /*4d9d0*/  IMAD R20, R20, 0x90, RZ ;  /* 0x0000009014147824 */ /* 0x000fca00078e02ff */
[----:B------:R-:W-:Y:S02]  /*4d9e0*/  LOP3.LUT R23, R20, 0x10, R23, 0x78, !PT ;  /* 0x0000001014177812 */ /* 0x000fe400078e7817 */
[----:B------:R-:W-:Y:S02]  /*4d9f0*/  LOP3.LUT R0, R21, 0x30, R0, 0x78, !PT ;  /* 0x0000003015007812 */ /* 0x000fe400078e7800 */
[--C-:B------:R-:W-:Y:S02]  /*4da00*/  LOP3.LUT R23, R23, 0x400, R22.reuse, 0xf8, !PT ;  /* 0x0000040017177812 */ /* 0x100fe400078ef816 */
[----:B------:R-:W-:-:S04]  /*4da10*/  LOP3.LUT R0, R0, 0x800, R22, 0xf8, !PT ;  /* 0x0000080000007812 */ /* 0x000fc800078ef816 */
[----:B------:R-:W0:Y:S01]  /*4da20*/  LDSM.16.MT88.4 R20, [R23+UR5+0x11000] ;  /* 0x011000051714783b */ /* 0x000e220008004200 */
[----:B------:R-:W-:-:S03]  /*4da30*/  LOP3.LUT R0, R0, 0x40, RZ, 0x3c, !PT ;  /* 0x0000004000007812 */ /* 0x000fc600078e3cff */
[----:B------:R-:W-:Y:S04]  /*4da40*/  STL.64 [R1+0x4d0], R12 ;  /* 0x0004d00c01007387 */ /* 0x000fe80000100a00 */
[----:B------:R-:W-:Y:S04]  /*4da50*/  STL.64 [R1+0x4d8], R14 ;  /* 0x0004d80e01007387 */ /* 0x000fe80000100a00 */
[----:B------:R-:W1:Y:S04]  /*4da60*/  LDSM.16.M88.4 R12, [R0+UR5] ;  /* 0x00000005000c783b */ /* 0x000e680008000200 */
[----:B0-----:R-:W-:Y:S04]  /*4da70*/  STL.64 [R1+0x3dd0], R22 ;  /* 0x003dd01601007387 */ /* 0x001fe80000100a00 */
[----:B------:R-:W-:Y:S04]  /*4da80*/  STL.64 [R1+0x3dc8], R20 ;  /* 0x003dc81401007387 */ /* 0x000fe80000100a00 */
[----:B------:R-:W0:Y:S04]  /*4da90*/  LDSM.16.M88.4 R20, [R0+UR5+0x1000] ;  /* 0x001000050014783b */ /* 0x000e280008000200 */
[----:B-1----:R-:W-:Y:S04]  /*4daa0*/  STL.64 [R1+0x20], R12 ;  /* 0x0000200c01007387 */ /* 0x002fe80000100a00 */
[----:B------:R-:W-:Y:S04]  /*4dab0*/  STL.64 [R1+0x28], R14 ;  /* 0x0000280e01007387 */ /* 0x000fe80000100a00 */
[----:B------:R-:W1:Y:S04]  /*4dac0*/  LDSM.16.M88.4 R12, [R0+UR5+0x2000] ;  /* 0x00200005000c783b */ /* 0x000e680008000200 */
[----:B0-----:R-:W-:Y:S04]  /*4dad0*/  STL.64 [R1+0x10], R20 ;  /* 0x0000101401007387 */ /* 0x001fe80000100a00 */
[----:B------:R0:W-:Y:S02]  /*4dae0*/  STL.64 [R1+0x18], R22 ;  /* 0x0000181601007387 */ /* 0x0001e40000100a00 */
[----:B0-----:R-:W-:-:S02]  /*4daf0*/  IMAD.MOV.U32 R22, RZ, RZ, R25 ;  /* 0x000000ffff167224 */ /* 0x001fc400078e0019 */
[----:B------:R-:W-:Y:S02]  /*4db00*/  IMAD.MOV.U32 R23, RZ, RZ, R24 ;  /* 0x000000ffff177224 */ /* 0x000fe400078e0018 */
[----:B------:R-:W0:Y:S04]  /*4db10*/  LDSM.16.M88.4 R24, [R0+UR5+0x3000] ;  /* 0x003000050018783b */ /* 0x000e280008000200 */
[----:B-1----:R-:W-:Y:S04]  /*4db20*/  STL.64 [R1], R12 ;  /* 0x0000000c01007387 */ /* 0x002fe80000100a00 */
[----:B------:R-:W-:Y:S04]  /*4db30*/  STL.64 [R1+0x8], R14 ;  /* 0x0000080e01007387 */ /* 0x000fe80000100a00 */
[----:B------:R-:W1:Y:S04]  /*4db40*/  LDSM.16.M88.4 R12, [R0+UR5+0x4000] ;  /* 0x00400005000c783b */ /* 0x000e680008000200 */
[----:B0-----:R-:W-:Y:S04]  /*4db50*/  STL [R1+0x38d8], R26 ;  /* 0x0038d81a01007387 */ /* 0x001fe80000100800 */
[----:B------:R-:W-:Y:S04]  /*4db60*/  STL [R1+0x38d4], R27 ;  /* 0x0038d41b01007387 */ /* 0x000fe80000100800 */
[----:B------:R0:W-:Y:S04]  /*4db70*/  STL.64 [R1+0x3da0], R24 ;  /* 0x003da01801007387 */ /* 0x0001e80000100a00 */
[----:B0-----:R-:W2:Y:S04]  /*4db80*/  LDL.LU R24, [R1+0x440] ;  /* 0x0004400001187983 */ /* 0x001ea80000300800 */
[----:B------:R-:W2:Y:S04]  /*4db90*/  LDL.LU R25, [R1+0x444] ;  /* 0x0004440001197983 */ /* 0x000ea80000300800 */
[----:B------:R-:W2:Y:S04]  /*4dba0*/  LDL.LU R26, [R1+0x448] ;  /* 0x00044800011a7983 */ /* 0x000ea80000300800 */
[----:B------:R-:W2:Y:S04]  /*4dbb0*/  LDL.LU R27, [R1+0x44c] ;  /* 0x00044c00011b7983 */ /* 0x000ea80000300800 */
[----:B-1----:R3:W-:Y:S04]  /*4dbc0*/  STL [R1+0x38ac], R14 ;  /* 0x0038ac0e01007387 */ /* 0x0027e80000100800 */
[----:B------:R0:W-:Y:S04]  /*4dbd0*/  STL [R1+0x38a8], R15 ;  /* 0x0038a80f01007387 */ /* 0x0001e80000100800 */
[----:B------:R4:W-:Y:S01]  /*4dbe0*/  STL.64 [R1+0x3d88], R12 ;  /* 0x003d880c01007387 */ /* 0x0009e20000100a00 */
[----:B---3--:R-:W-:-:S02]  /*4dbf0*/  IMAD.MOV.U32 R14, RZ, RZ, R5 ;  /* 0x000000ffff0e7224 */ /* 0x008fc400078e0005 */
[----:B0-----:R-:W-:Y:S02]  /*4dc00*/  IMAD.MOV.U32 R15, RZ, RZ, R4 ;  /* 0x000000ffff0f7224 */ /* 0x001fe400078e0004 */
[----:B----4-:R-:W-:Y:S02]  /*4dc10*/  IMAD.MOV.U32 R12, RZ, RZ, R9 ;  /* 0x000000ffff0c7224 */ /* 0x010fe400078e0009 */
[----:B------:R-:W-:Y:S02]  /*4dc20*/  IMAD.MOV.U32 R13, RZ, RZ, R8 ;  /* 0x000000ffff0d7224 */ /* 0x000fe400078e0008 */
[----:B------:R-:W0:Y:S05]  /*4dc30*/  LDSM.16.M88.4 R8, [R0+UR5+0x5000] ;  /* 0x005000050008783b */ /* 0x000e2a0008000200 */
[----:B------:R-:W-:Y:S01]  /*4dc40*/  HMMA.16816.F32.BF16 R12, R16, R6, R12 ;  /* 0x00000006100c723c */ /* 0x000fe2000004180c */
[----:B------:R-:W1:Y:S04]  /*4dc50*/  LDSM.16.M88.4 R4, [R0+UR5+0x6000] ;  /* 0x006000050004783b */ /* 0x000e680008000200 */
[----:B0-----:R0:W-:Y:S04]  /*4dc60*/  STL [R1+0x391c], R10 ;  /* 0x00391c0a01007387 */ /* 0x0011e80000100800 */
[----:B------:R3:W-:Y:S10]  /*4dc70*/  STL [R1+0x3918], R11 ;  /* 0x0039180b01007387 */ /* 0x0007f40000100800 */
[----:B------:R-:W-:Y:S04]  /*4dc80*/  STL.64 [R1+0x490], R12 ;  /* 0x0004900c01007387 */ /* 0x000fe80000100a00 */
[----:B------:R-:W-:Y:S04]  /*4dc90*/  STL.64 [R1+0x498], R14 ;  /* 0x0004980e01007387 */ /* 0x000fe80000100a00 */
[----:B------:R-:W-:Y:S04]  /*4dca0*/  LDSM.16.M88.4 R12, [R0+UR5+0x8000] ;  /* 0x00800005000c783b */ /* 0x000fe80008000200 */
[----:B-1----:R-:W-:Y:S04]  /*4dcb0*/  STL.64 [R1+0x30], R4 ;  /* 0x0000300401007387 */ /* 0x002fe80000100a00 */
[----:B------:R-:W-:Y:S01]  /*4dcc0*/  STL.64 [R1+0x38], R6 ;  /* 0x0000380601007387 */ /* 0x000fe20000100a00 */
[----:B0-----:R-:W-:-:S02]  /*4dcd0*/  IMAD.MOV.U32 R10, RZ, RZ, R5 ;  /* 0x000000ffff0a7224 */ /* 0x001fc400078e0005 */
[----:B---3--:R-:W-:Y:S02]  /*4dce0*/  IMAD.MOV.U32 R11, RZ, RZ, R4 ;  /* 0x000000ffff0b7224 */ /* 0x008fe400078e0004 */
[----:B------:R-:W0:Y:S04]  /*4dcf0*/  LDSM.16.M88.4 R4, [R0+UR5+0x7000] ;  /* 0x007000050004783b */ /* 0x000e280008000200 */
[----:B------:R-:W-:Y:S04]  /*4dd00*/  STL.64 [R1+0x3d98], R10 ;  /* 0x003d980a01007387 */ /* 0x000fe80000100a00 */
[----:B------:R-:W-:Y:S04]  /*4dd10*/  STL.64 [R1+0x3d90], R8 ;  /* 0x003d900801007387 */ /* 0x000fe80000100a00 */
[----:B------:R-:W1:Y:S04]  /*4dd20*/  LDSM.16.M88.4 R8, [R0+UR5+0x9000] ;  /* 0x009000050008783b */ /* 0x000e680008000200 */
[----:B0-----:R-:W-:Y:S04]  /*4dd30*/  STL.64 [R1+0x150], R4 ;  /* 0x0001500401007387 */ /* 0x001fe80000100a00 */
[----:B------:R-:W-:Y:S04]  /*4dd40*/  STL.64 [R1+0x158], R6 ;  /* 0x0001580601007387 */ /* 0x000fe80000100a00 */
[----:B------:R-:W0:Y:S04]  /*4dd50*/  LDSM.16.M88.4 R4, [R0+UR5+0xa000] ;  /* 0x00a000050004783b */ /* 0x000e280008000200 */
[----:B------:R-:W-:Y:S04]  /*4dd60*/  STL.64 [R1+0x140], R12 ;  /* 0x0001400c01007387 */ /* 0x000fe80000100a00 */
[----:B------:R-:W-:Y:S04]  /*4dd70*/  STL.64 [R1+0x148], R14 ;  /* 0x0001480e01007387 */ /* 0x000fe80000100a00 */
[----:B------:R-:W3:Y:S04]  /*4dd80*/  LDSM.16.M88.4 R12, [R0+UR5+0xb000] ;  /* 0x00b00005000c783b */ /* 0x000ee80008000200 */
[----:B-1----:R-:W-:Y:S04]  /*4dd90*/  STL.64 [R1+0x130], R8 ;  /* 0x0001300801007387 */ /* 0x002fe80000100a00 */
[----:B------:R-:W-:Y:S04]  /*4dda0*/  STL.64 [R1+0x138], R10 ;  /* 0x0001380a01007387 */ /* 0x000fe80000100a00 */
[----:B------:R-:W1:Y:S04]  /*4ddb0*/  LDSM.16.M88.4 R8, [R0+UR5+0xc000] ;  /* 0x00c000050008783b */ /* 0x000e680008000200 */
[----:B0-----:R-:W-:Y:S04]  /*4ddc0*/  STL.64 [R1+0x120], R4 ;  /* 0x0001200401007387 */ /* 0x001fe80000100a00 */
[----:B------:R-:W-:Y:S04]  /*4ddd0*/  STL.64 [R1+0x128], R6 ;  /* 0x0001280601007387 */ /* 0x000fe80000100a00 */
[----:B------:R-:W0:Y:S04]  /*4dde0*/  LDSM.16.M88.4 R4, [R0+UR5+0xd000] ;  /* 0x00d000050004783b */ /* 0x000e280008000200 */
[----:B---3--:R-:W-:Y:S04]  /*4ddf0*/  STL.64 [R1+0x110], R12 ;  /* 0x0001100c01007387 */ /* 0x008fe80000100a00 */
[----:B------:R-:W-:Y:S04]  /*4de00*/  STL.64 [R1+0x118], R14 ;  /* 0x0001180e01007387 */ /* 0x000fe80000100a00 */
[----:B-1----:R-:W-:Y:S04]  /*4de10*/  STL.64 [R1+0x100], R8 ;  /* 0x0001000801007387 */ /* 0x002fe80000100a00 */
[----:B------:R-:W-:Y:S04]  /*4de20*/  STL.64 [R1+0x108], R10 ;  /* 0x0001080a01007387 */ /* 0x000fe80000100a00 */
[----:B------:R-:W1:Y:S04]  /*4de30*/  LDSM.16.M88.4 R12, [R0+UR5+0xe000] ;  /* 0x00e00005000c783b */ /* 0x000e680008000200 */
[----:B------:R-:W-:Y:S04]  /*4de40*/  LDSM.16.M88.4 R8, [R0+UR5+0xf000] ;  /* 0x00f000050008783b */ /* 0x000fe80008000200 */
[----:B0-----:R-:W-:Y:S04]  /*4de50*/  STL.64 [R1+0xf0], R4 ;  /* 0x0000f00401007387 */ /* 0x001fe80000100a00 */
[----:B------:R-:W-:Y:S04]  /*4de60*/  STL.64 [R1+0xf8], R6 ;  /* 0x0000f80601007387 */ /* 0x000fe80000100a00 */
[----:B------:R-:W0:Y:S04]  /*4de70*/  LDSM.16.MT88.4 R4, [R2+UR5+0x11000] ;  /* 0x011000050204783b */ /* 0x000e280008004200 */
[----:B-1----:R-:W-:Y:S04]  /*4de80*/  STL.64 [R1+0xe0], R12 ;  /* 0x0000e00c01007387 */ /* 0x002fe80000100a00 */
[----:B------:R-:W-:Y:S04]  /*4de90*/  STL.64 [R1+0xe8], R14 ;  /* 0x0000e80e01007387 */ /* 0x000fe80000100a00 */
[----:B0-----:R-:W-:Y:S04]  /*4dea0*/  STL.64 [R1+0x3cc8], R6 ;  /* 0x003cc80601007387 */ /* 0x001fe80000100a00 */
[----:B------:R-:W-:Y:S04]  /*4deb0*/  STL.64 [R1+0xd0], R8 ;  /* 0x0000d00801007387 */ /* 0x000fe80000100a00 */
[----:B------:R2:W-:Y:S04]  /*4dec0*/  STL.64 [R1+0xd8], R10 ;  /* 0x0000d80a01007387 */ /* 0x0005e80000100a00 */
[----:B------:R-:W-:Y:S04]  /*4ded0*/  STL.64 [R1+0x3cc0], R4 ;  /* 0x003cc00401007387 */ /* 0x000fe80000100a00 */
[----:B------:R-:W-:Y:S01]  /*4dee0*/  STL [R1+0x39e8], R2 ;  /* 0x0039e80201007387 */ /* 0x000fe20000100800 */
[----:B--2---:R-:W-:-:S15]  /*4def0*/  HMMA.16816.F32.BF16 R8, R16, R22, R24 ;  /* 0x000000161008723c */ /* 0x004fde0000041818 */
[----:B------:R-:W-:-:S04]  /*4df00*/  NOP ;  /* 0x0000000000007918 */ /* 0x000fc80000000000 */
[----:B------:R-:W-:Y:S04]  /*4df10*/  STL.64 [R1+0x4c0], R8 ;  /* 0x0004c00801007387 */ /* 0x000fe80000100a00 */
[----:B------:R-:W-:Y:S04]  /*4df20*/  STL [R1+0x4c8], R10 ;  /* 0x0004c80a01007387 */ /* 0x000fe80000100800 */
[----:B------:R-:W2:Y:S01]  /*4df30*/  LDL.LU R14, [R1+0x58] ;  /* 0x00005800010e7983 */ /* 0x000ea20000300800 */
[----:B------:R-:W-:-:S03]  /*4df40*/  IMAD.MOV.U32 R15, RZ, RZ, R3 ;  /* 0x000000ffff0f7224 */ /* 0x000fc600078e0003 */
[----:B------:R-:W3:Y:S04]  /*4df50*/  LDL.LU R3, [R1+0x3e60] ;  /* 0x003e600001037983 */ /* 0x000ee80000300800 */
[----:B--2---:R0:W-:Y:S04]  /*4df60*/  STL.64 [R1+0x3de8], R14 ;  /* 0x003de80e01007387 */ /* 0x0041e80000100a00 */
[----:B------:R-:W2:Y:S04]  /*4df70*/  LDL.LU R20, [R1+0x570] ;  /* 0x0005700001147983 */ /* 0x000ea80000300800 */
[----:B------:R-:W2:Y:S04]  /*4df80*/  LDL.LU R21, [R1+0x574] ;  /* 0x0005740001157983 */ /* 0x000ea80000300800 */
[----:B------:R-:W4:Y:S04]  /*4df90*/  LDL.LU R22, [R1+0x578] ;  /* 0x0005780001167983 */ /* 0x000f280000300800 */
[----:B------:R-:W4:Y:S04]  /*4dfa0*/  LDL.LU R23, [R1+0x57c] ;  /* 0x00057c0001177983 */ /* 0x000f280000300800 */
[----:B0-----:R-:W2:Y:S04]  /*4dfb0*/  LDL.LU R14, [R1+0x68] ;  /* 0x00006800010e7983 */ /* 0x001ea80000300800 */
[----:B------:R-:W2:Y:S04]  /*4dfc0*/  LDL.LU R15, [R1+0x6c] ;  /* 0x00006c00010f7983 */ /* 0x000ea80000300800 */
[----:B--2---:R-:W-:Y:S04]  /*4dfd0*/  STL.64 [R1+0x3e00], R14 ;  /* 0x003e000e01007387 */ /* 0x004fe80000100a00 */
[----:B----4-:R-:W-:Y:S04]  /*4dfe0*/  STL.64 [R1+0x3de0], R22 ;  /* 0x003de01601007387 */ /* 0x010fe80000100a00 */
[----:B------:R0:W-:Y:S04]  /*4dff0*/  STL.64 [R1+0x3dd8], R20 ;  /* 0x003dd81401007387 */ /* 0x0001e80000100a00 */
[----:B0-----:R-:W2:Y:S04]  /*4e000*/  LDL.LU R20, [R1+0x580] ;  /* 0x0005800001147983 */ /* 0x001ea80000300800 */
[----:B------:R-:W2:Y:S04]  /*4e010*/  LDL.LU R21, [R1+0x584] ;  /* 0x0005840001157983 */ /* 0x000ea80000300800 */
[----:B------:R-:W4:Y:S04]  /*4e020*/  LDL.LU R22, [R1+0x588] ;  /* 0x0005880001167983 */ /* 0x000f280000300800 */
[----:B------:R-:W4:Y:S04]  /*4e030*/  LDL.LU R23, [R1+0x58c] ;  /* 0x00058c0001177983 */ /* 0x000f280000300800 */
[----:B------:R-:W2:Y:S01]  /*4e040*/  LDL.LU R14, [R1+0x78] ;  /* 0x00007800010e7983 */ /* 0x000ea20000300800 */
[----:B---3--:R-:W-:-:S03]  /*4e050*/  IMAD.MOV.U32 R15, RZ, RZ, R3 ;  /* 0x000000ffff0f7224 */ /* 0x008fc600078e0003 */
[----:B------:R-:W3:Y:S04]  /*4e060*/  LDL.LU R3, [R1+0x3e5c] ;  /* 0x003e5c0001037983 */ /* 0x000ee80000300800 */
[----:B------:R-:W2:Y:S04]  /*4e070*/  LDL.LU R26, [R1+0xa8] ;  /* 0x0000a800011a7983 */ /* 0x000ea80000300800 */
[----:B------:R-:W2:Y:S01]  /*4e080*/  LDL.LU R27, [R1+0xac] ;  /* 0x0000ac00011b7983 */ /* 0x000ea20000300800 */
[----:B------:R-:W-:-:S03]  /*4e090*/  IMAD.MOV.U32 R0, RZ, RZ, R11 ;  /* 0x000000ffff007224 */ /* 0x000fc600078e000b */
[----:B--2---:R0:W-:Y:S04]  /*4e0a0*/  STL.64 [R1+0x3e50], R26 ;  /* 0x003e501a01007387 */ /* 0x0041e80000100a00 */
        /* <DEDUP_REMOVED lines=8> */
[----:B0-----:R-:W2:Y:S04]  /*4e130*/  LDL.LU R26, [R1+0x458] ;  /* 0x00045800011a7983 */ /* 0x001ea80000300800 */
[----:B------:R-:W2:Y:S04]  /*4e140*/  LDL.LU R27, [R1+0x45c] ;  /* 0x00045c00011b7983 */ /* 0x000ea80000300800 */
[----:B------:R0:W-:Y:S04]  /*4e150*/  STL.64 [R1+0x3e18], R14 ;  /* 0x003e180e01007387 */ /* 0x0001e80000100a00 */
        /* <DEDUP_REMOVED lines=22> */
[----:B------:R-:W4:Y:S04]  /*4e2c0*/  LDL.LU R22, [R1+0x518] ;  /* 0x0005180001167983 */ /* 0x000f280000300800 */
[----:B------:R-:W4:Y:S01]  /*4e2d0*/  LDL.LU R23, [R1+0x51c] ;  /* 0x00051c0001177983 */ /* 0x000f220000300800 */
[C---:B------:R-:W-:Y:S03]  /*4e2e0*/  HMMA.16816.F32.BF16 R4, R16.reuse, R6, R24 ;  /* 0x000000061004723c */ /* 0x040fe60000041818 */
[----:B----4-:R-:W-:Y:S04]  /*4e2f0*/  STL.64 [R1+0x3e40], R22 ;  /* 0x003e401601007387 */ /* 0x010fe80000100a00 */
[----:B--2---:R0:W-:Y:S04]  /*4e300*/  STL.64 [R1+0x3e38], R20 ;  /* 0x003e381401007387 */ /* 0x0041e80000100a00 */
[----:B0-----:R-:W2:Y:S04]  /*4e310*/  LDL.LU R20, [R1+0x470] ;  /* 0x0004700001147983 */ /* 0x001ea80000300800 */
[----:B------:R-:W2:Y:S04]  /*4e320*/  LDL.LU R21, [R1+0x474] ;  /* 0x0004740001157983 */ /* 0x000ea80000300800 */
[----:B------:R-:W2:Y:S04]  /*4e330*/  LDL.LU R22, [R1+0x478] ;  /* 0x0004780001167983 */ /* 0x000ea80000300800 */
[----:B------:R-:W2:Y:S04]  /*4e340*/  LDL.LU R23, [R1+0x47c] ;  /* 0x00047c0001177983 */ /* 0x000ea80000300800 */
[----:B------:R-:W-:Y:S04]  /*4e350*/  STL [R1+0x39ec], R0 ;  /* 0x0039ec0001007387 */ /* 0x000fe80000100800 */
[----:B------:R-:W4:Y:S04]  /*4e360*/  LDL.LU.64 R26, [R1+0x3e50] ;  /* 0x003e5000011a7983 */ /* 0x000f280000300a00 */
[----:B------:R-:W-:Y:S04]  /*4e370*/  STL.64 [R1+0x4b0], R4 ;  /* 0x0004b00401007387 */ /* 0x000fe80000100a00 */
[----:B------:R4:W-:Y:S02]  /*4e380*/  STL.64 [R1+0x4b8], R6 ;  /* 0x0004b80601007387 */ /* 0x0009e40000100a00 */
[----:B----4-:R-:W-:-:S15]  /*4e390*/  HMMA.16816.F32.BF16 R4, R16, R26, R8 ;  /* 0x0000001a1004723c */ /* 0x010fde0000041808 */
[----:B------:R-:W-:-:S04]  /*4e3a0*/  NOP ;  /* 0x0000000000007918 */ /* 0x000fc80000000000 */
[----:B------:R0:W-:Y:S04]  /*4e3b0*/  STL.64 [R1+0x4a0], R4 ;  /* 0x0004a00401007387 */ /* 0x0001e80000100a00 */
[----:B------:R1:W-:Y:S01]  /*4e3c0*/  STL [R1+0x4a8], R6 ;  /* 0x0004a80601007387 */ /* 0x0003e20000100800 */
[----:B------:R-:W-:-:S03]  /*4e3d0*/  MOV R0, R7 ;  /* 0x0000000700007202 */ /* 0x000fc60000000f00 */
[----:B0-----:R-:W4:Y:S04]  /*4e3e0*/  LDL.LU R4, [R1+0x2b0] ;  /* 0x0002b00001047983 */ /* 0x001f280000300800 */
[----:B------:R-:W4:Y:S04]  /*4e3f0*/  LDL.LU R5, [R1+0x2b4] ;  /* 0x0002b40001057983 */ /* 0x000f280000300800 */
[----:B-1----:R-:W4:Y:S04]  /*4e400*/  LDL.LU R6, [R1+0x2b8] ;  /* 0x0002b80001067983 */ /* 0x002f280000300800 */
[----:B------:R-:W4:Y:S04]  /*4e410*/  LDL.LU R7, [R1+0x2bc] ;  /* 0x0002bc0001077983 */ /* 0x000f280000300800 */
[----:B------:R-:W2:Y:S04]  /*4e420*/  LDL.LU R8, [R1+0x290] ;  /* 0x0002900001087983 */ /* 0x000ea80000300800 */
[----:B------:R-:W2:Y:S04]  /*4e430*/  LDL.LU R9, [R1+0x294] ;  /* 0x0002940001097983 */ /* 0x000ea80000300800 */
[----:B------:R-:W2:Y:S04]  /*4e440*/  LDL.LU R10, [R1+0x298] ;  /* 0x00029800010a7983 */ /* 0x000ea80000300800 */
[----:B------:R-:W2:Y:S04]  /*4e450*/  LDL.LU R11, [R1+0x29c] ;  /* 0x00029c00010b7983 */ /* 0x000ea80000300800 */
[----:B--2---:R-:W-:Y:S04]  /*4e460*/  STL.64 [R1+0x3db0], R10 ;  /* 0x003db00a01007387 */ /* 0x004fe80000100a00 */
[----:B------:R0:W-:Y:S04]  /*4e470*/  STL.64 [R1+0x3da8], R8 ;  /* 0x003da80801007387 */ /* 0x0001e80000100a00 */
[----:B0-----:R-:W2:Y:S01]  /*4e480*/  LDL.64 R8, [R1+0x10] ;  /* 0x0000100001087983 */ /* 0x001ea20000100a00 */
[----:B------:R-:W-:-:S02]  /*4e490*/  IMAD.MOV.U32 R10, RZ, RZ, R28 ;  /* 0x000000ffff0a7224 */ /* 0x000fc400078e001c */
[----:B------:R-:W-:Y:S01]  /*4e4a0*/  IMAD.MOV.U32 R11, RZ, RZ, R29 ;  /* 0x000000ffff0b7224 */ /* 0x000fe200078e001d */
[C---:B------:R-:W-:Y:S01]  /*4e4b0*/  HMMA.16816.F32.BF16 R12, R16.reuse, R14, R20 ;  /* 0x0000000e100c723c */ /* 0x040fe20000041814 */
[----:B--2---:R-:W-:Y:S04]  /*4e4c0*/  STL.64 [R1+0x3db8], R8 ;  /* 0x003db80801007387 */ /* 0x004fe80000100a00 */
[----:B------:R-:W2:Y:S04]  /*4e4d0*/  LDL.LU R28, [R1+0x3e4c] ;  /* 0x003e4c00011c7983 */ /* 0x000ea80000300800 */
[----:B------:R-:W2:Y:S04]  /*4e4e0*/  LDL.LU R29, [R1+0x3e48] ;  /* 0x003e4800011d7983 */ /* 0x000ea80000300800 */
[----:B------:R-:W2:Y:S04]  /*4e4f0*/  LDL.64 R24, [R1] ;  /* 0x0000000001187983 */ /* 0x000ea80000100a00 */
[----:B--2---:R0:W-:Y:S04]  /*4e500*/  STL.64 [R1+0x3dc0], R24 ;  /* 0x003dc01801007387 */ /* 0x0041e80000100a00 */
[----:B0-----:R-:W4:Y:S04]  /*4e510*/  LDL.64 R24, [R1+0x20] ;  /* 0x0000200001187983 */ /* 0x001f280000100a00 */
[----:B------:R-:W-:Y:S04]  /*4e520*/  STL [R1+0x39f4], R0 ;  /* 0x0039f40001007387 */ /* 0x000fe80000100800 */
[----:B------:R-:W2:Y:S04]  /*4e530*/  LDL.LU.64 R22, [R1+0x3e40] ;  /* 0x003e400001167983 */ /* 0x000ea80000300a00 */
[----:B------:R-:W2:Y:S04]  /*4e540*/  LDL.LU.64 R20, [R1+0x3e38] ;  /* 0x003e380001147983 */ /* 0x000ea80000300a00 */
        /* <DEDUP_REMOVED lines=24> */
[----:B------:R0:W-:Y:S04]  /*4e6d0*/  STL.64 [R1+0x440], R12 ;  /* 0x0004400c01007387 */ /* 0x0001e80000100a00 */
[----:B------:R1:W-:Y:S04]  /*4e6e0*/  STL.64 [R1+0x448], R14 ;  /* 0x0004480e01007387 */ /* 0x0003e80000100a00 */
[----:B0-----:R-:W3:Y:S04]  /*4e6f0*/  LDL.LU R12, [R1+0x280] ;  /* 0x00028000010c7983 */ /* 0x001ee80000300800 */
[----:B------:R-:W3:Y:S04]  /*4e700*/  LDL.LU R13, [R1+0x284] ;  /* 0x00028400010d7983 */ /* 0x000ee80000300800 */
[----:B-1----:R-:W3:Y:S04]  /*4e710*/  LDL.LU R14, [R1+0x288] ;  /* 0x00028800010e7983 */ /* 0x002ee80000300800 */
[----:B------:R-:W3:Y:S01]  /*4e720*/  LDL.LU R15, [R1+0x28c] ;  /* 0x00028c00010f7983 */ /* 0x000ee20000300800 */
[----:B--2---:R-:W-:Y:S03]  /*4e730*/  HMMA.16816.F32.BF16 R8, R16, R10, R20 ;  /* 0x0000000a1008723c */ /* 0x004fe60000041814 */
[----:B------:R-:W4:Y:S04]  /*4e740*/  LDL.LU.64 R22, [R1+0x3dd0] ;  /* 0x003dd00001167983 */ /* 0x000f280000300a00 */
[----:B------:R-:W4:Y:S04]  /*4e750*/  LDL.LU.64 R20, [R1+0x3dc8] ;  /* 0x003dc80001147983 */ /* 0x000f280000300a00 */
[----:B------:R-:W2:Y:S08]  /*4e760*/  LDL.LU R16, [R1+0x260] ;  /* 0x0002600001107983 */ /* 0x000eb00000300800 */
[----:B------:R-:W-:Y:S04]  /*4e770*/  STL.64 [R1+0x2c0], R8 ;  /* 0x0002c00801007387 */ /* 0x000fe80000100a00 */
[----:B------:R4:W-:Y:S04]  /*4e780*/  STL.64 [R1+0x2c8], R10 ;  /* 0x0002c80a01007387 */ /* 0x0009e80000100a00 */
[----:B------:R-:W2:Y:S04]  /*4e790*/  LDL.LU R17, [R1+0x264] ;  /* 0x0002640001117983 */ /* 0x000ea80000300800 */
[----:B------:R-:W2:Y:S04]  /*4e7a0*/  LDL.LU R18, [R1+0x268] ;  /* 0x0002680001127983 */ /* 0x000ea80000300800 */
[----:B------:R-:W2:Y:S01]  /*4e7b0*/  LDL.LU R19, [R1+0x26c] ;  /* 0x00026c0001137983 */ /* 0x000ea20000300800 */
[----:B----4-:R-:W-:Y:S01]  /*4e7c0*/  HMMA.16816.F32.BF16 R8, R20, R24, R4 ;  /* 0x000000181408723c */ /* 0x010fe20000041804 */
[----:B------:R-:W-:-:S02]  /*4e7d0*/  IMAD.MOV.U32 R7, RZ, RZ, R24 ;  /* 0x000000ffff077224 */ /* 0x000fc400078e0018 */
[----:B------:R-:W-:Y:S01]  /*4e7e0*/  IMAD.MOV.U32 R6, RZ, RZ, R25 ;  /* 0x000000ffff067224 */ /* 0x000fe200078e0019 */
[----:B--2---:R-:W-:Y:S04]  /*4e7f0*/  STL.64 [R1+0x3d80], R18 ;  /* 0x003d801201007387 */ /* 0x004fe80000100a00 */
[----:B------:R0:W-:Y:S04]  /*4e800*/  STL.64 [R1+0x3d78], R16 ;  /* 0x003d781001007387 */ /* 0x0001e80000100a00 */
[----:B0-----:R-:W2:Y:S04]  /*4e810*/  LDL.LU R16, [R1+0x270] ;  /* 0x0002700001107983 */ /* 0x001ea80000300800 */
[----:B------:R-:W2:Y:S04]  /*4e820*/  LDL.LU R17, [R1+0x274] ;  /* 0x0002740001117983 */ /* 0x000ea80000300800 */
[----:B------:R-:W2:Y:S04]  /*4e830*/  LDL.LU R18, [R1+0x278] ;  /* 0x0002780001127983 */ /* 0x000ea80000300800 */
[----:B------:R-:W2:Y:S04]  /*4e840*/  LDL.LU R19, [R1+0x27c] ;  /* 0x00027c0001137983 */ /* 0x000ea80000300800 */
[----:B------:R-:W4:Y:S04]  /*4e850*/  LDL.LU.64 R24, [R1+0x3dc0] ;  /* 0x003dc00001187983 */ /* 0x000f280000300a00 */
[----:B------:R0:W-:Y:S04]  /*4e860*/  STL.64 [R1+0x2b0], R8 ;  /* 0x0002b00801007387 */ /* 0x0001e80000100a00 */
[----:B------:R-:W-:Y:S04]  /*4e870*/  STL [R1+0x2b8], R10 ;  /* 0x0002b80a01007387 */ /* 0x000fe80000100800 */
[----:B0-----:R-:W2:Y:S04]  /*4e880*/  LDL.LU.64 R8, [R1+0x3db8] ;  /* 0x003db80001087983 */ /* 0x001ea80000300a00 */
[----:B------:R0:W-:Y:S04]  /*4e890*/  STL [R1+0x3d24], R6 ;  /* 0x003d240601007387 */ /* 0x0001e80000100800 */
[----:B------:R1:W-:Y:S04]  /*4e8a0*/  STL [R1+0x3d20], R7 ;  /* 0x003d200701007387 */ /* 0x0003e80000100800 */
[----:B------:R-:W2:Y:S04]  /*4e8b0*/  LDL.LU R4, [R1+0x2a0] ;  /* 0x0002a00001047983 */ /* 0x000ea80000300800 */
[----:B------:R-:W2:Y:S04]  /*4e8c0*/  LDL.LU R5, [R1+0x2a4] ;  /* 0x0002a40001057983 */ /* 0x000ea80000300800 */
[----:B0-----:R-:W2:Y:S04]  /*4e8d0*/  LDL.LU R6, [R1+0x2a8] ;  /* 0x0002a80001067983 */ /* 0x001ea80000300800 */
[----:B-1----:R-:W2:Y:S01]  /*4e8e0*/  LDL.LU R7, [R1+0x2ac] ;  /* 0x0002ac0001077983 */ /* 0x002ea20000300800 */
[----:B------:R-:W-:-:S05]  /*4e8f0*/  IMAD.MOV.U32 R2, RZ, RZ, R11 ;  /* 0x000000ffff027224 */ /* 0x000fca00078e000b */
[----:B------:R-:W-:Y:S01]  /*4e900*/  STL [R1+0x39f0], R2 ;  /* 0x0039f00201007387 */ /* 0x000fe20000100800 */
[----:B--2---:R-:W-:-:S15]  /*4e910*/  HMMA.16816.F32.BF16 R4, R20, R8, R4 ;  /* 0x000000081404723c */ /* 0x004fde0000041804 */
[----:B------:R-:W-:-:S04]  /*4e920*/  NOP ;  /* 0x0000000000007918 */ /* 0x000fc80000000000 */
[----:B------:R0:W-:Y:S04]  /*4e930*/  STL.64 [R1+0x2a0], R4 ;  /* 0x0002a00401007387 */ /* 0x0001e80000100a00 */
[----:B------:R4:W-:Y:S04]  /*4e940*/  STL.64 [R1+0x2a8], R6 ;  /* 0x0002a80601007387 */ /* 0x0009e80000100a00 */
[----:B------:R-:W2:Y:S01]  /*4e950*/  LDL.LU.64 R10, [R1+0x3db0] ;  /* 0x003db000010a7983 */ /* 0x000ea20000300a00 */
[----:B0-----:R-:W-:Y:S02]  /*4e960*/  IMAD.MOV.U32 R5, RZ, RZ, R8 ;  /* 0x000000ffff057224 */ /* 0x001fe400078e0008 */
[----:B------:R-:W-:-:S02]  /*4e970*/  IMAD.MOV.U32 R4, RZ, RZ, R9 ;  /* 0x000000ffff047224 */ /* 0x000fc400078e0009 */
[----:B------:R-:W2:Y:S01]  /*4e980*/  LDL.LU.64 R8, [R1+0x3da8] ;  /* 0x003da80001087983 */ /* 0x000ea20000300a00 */
[----:B----4-:R-:W-:Y:S02]  /*4e990*/  IMAD.MOV.U32 R6, RZ, RZ, R24 ;  /* 0x000000ffff067224 */ /* 0x010fe400078e0018 */
[----:B------:R-:W-:Y:S01]  /*4e9a0*/  IMAD.MOV.U32 R7, RZ, RZ, R25 ;  /* 0x000000ffff077224 */ /* 0x000fe200078e0019 */
[----:B--2---:R-:W-:Y:S01]  /*4e9b0*/  HMMA.16816.F32.BF16 R8, R20, R24, R8 ;  /* 0x000000181408723c */ /* 0x004fe20000041808 */
[----:B------:R-:W3:-:S15]  /*4e9c0*/  LDL.LU.64 R24, [R1+0x3da0] ;  /* 0x003da00001187983 */ /* 0x000ede0000300a00 */
[----:B------:R-:W-:-:S03]  /*4e9d0*/  NOP ;  /* 0x0000000000007918 */ /* 0x000fc60000000000 */
[----:B------:R-:W-:Y:S01]  /*4e9e0*/  IMAD.MOV.U32 R26, RZ, RZ, R10 ;  /* 0x000000ffff1a7224 */ /* 0x000fe200078e000a */
[----:B------:R0:W-:Y:S01]  /*4e9f0*/  STL.64 [R1+0x290], R8 ;  /* 0x0002900801007387 */ /* 0x0001e20000100a00 */
[----:B------:R-:W-:-:S03]  /*4ea00*/  IMAD.MOV.U32 R27, RZ, RZ, R11 ;  /* 0x000000ffff1b7224 */ /* 0x000fc600078e000b */
[----:B------:R-:W2:Y:S04]  /*4ea10*/  LDL.LU.64 R10, [R1+0x3d98] ;  /* 0x003d9800010a7983 */ /* 0x000ea80000300a00 */
[----:B0-----:R-:W4:Y:S04]  /*4ea20*/  LDL.LU.64 R8, [R1+0x3d90] ;  /* 0x003d900001087983 */ /* 0x001f280000300a00 */
[----:B------:R-:W-:Y:S04]  /*4ea30*/  STL.64 [R1+0x3d30], R6 ;  /* 0x003d300601007387 */ /* 0x000fe80000100a00 */
[----:B------:R-:W-:Y:S01]  /*4ea40*/  STL.64 [R1+0x3d28], R4 ;  /* 0x003d280401007387 */ /* 0x000fe20000100a00 */
[----:B---3--:R-:W-:-:S15]  /*4ea50*/  HMMA.16816.F32.BF16 R12, R20, R24, R12 ;  /* 0x00000018140c723c */ /* 0x008fde000004180c */
[----:B------:R-:W-:-:S04]  /*4ea60*/  NOP ;  /* 0x0000000000007918 */ /* 0x000fc80000000000 */
[----:B------:R0:W-:Y:S04]  /*4ea70*/  STL.64 [R1+0x280], R12 ;  /* 0x0002800c01007387 */ /* 0x0001e80000100a00 */
[----:B0-----:R-:W3:Y:S01]  /*4ea80*/  LDL.LU.64 R12, [R1+0x3d88] ;  /* 0x003d8800010c7983 */ /* 0x001ee20000300a00 */
[----:B--2---:R-:W-:Y:S02]  /*4ea90*/  IMAD.MOV.U32 R4, RZ, RZ, R11 ;  /* 0x000000ffff047224 */ /* 0x004fe400078e000b */
[----:B------:R-:W-:Y:S02]  /*4eaa0*/  IMAD.MOV.U32 R5, RZ, RZ, R10 ;  /* 0x000000ffff057224 */ /* 0x000fe400078e000a */
[----:B------:R-:W-:Y:S02]  /*4eab0*/  IMAD.MOV.U32 R11, RZ, RZ, R15 ;  /* 0x000000ffff0b7224 */ /* 0x000fe400078e000f */
[----:B------:R-:W-:Y:S01]  /*4eac0*/  IMAD.MOV.U32 R10, RZ, RZ, R14 ;  /* 0x000000ffff0a7224 */ /* 0x000fe200078e000e */
[----:B------:R-:W-:Y:S04]  /*4ead0*/  STL.64 [R1+0x3c88], R26 ;  /* 0x003c881a01007387 */ /* 0x000fe80000100a00 */
[----:B------:R0:W-:Y:S04]  /*4eae0*/  STL.64 [R1+0x3c80], R24 ;  /* 0x003c801801007387 */ /* 0x0001e80000100a00 */
[----:B0-----:R-:W2:Y:S04]  /*4eaf0*/  LDL.64 R24, [R1+0x150] ;  /* 0x0001500001187983 */ /* 0x001ea80000100a00 */
[----:B------:R-:W-:Y:S04]  /*4eb00*/  STL [R1+0x3934], R11 ;  /* 0x0039340b01007387 */ /* 0x000fe80000100800 */
[----:B------:R-:W-:Y:S01]  /*4eb10*/  STL [R1+0x3930], R10 ;  /* 0x0039300a01007387 */ /* 0x000fe20000100800 */
[----:B---3--:R-:W-:-:S15]  /*4eb20*/  HMMA.16816.F32.BF16 R16, R20, R12, R16 ;  /* 0x0000000c1410723c */ /* 0x008fde0000041810 */
[----:B------:R-:W-:-:S04]  /*4eb30*/  NOP ;  /* 0x0000000000007918 */ /* 0x000fc80000000000 */
[----:B------:R-:W-:Y:S04]  /*4eb40*/  STL.64 [R1+0x270], R16 ;  /* 0x0002701001007387 */ /* 0x000fe80000100a00 */
[----:B------:R0:W-:Y:S04]  /*4eb50*/  STL.64 [R1+0x278], R18 ;  /* 0x0002781201007387 */ /* 0x0001e80000100a00 */
[----:B0-----:R-:W4:Y:S04]  /*4eb60*/  LDL.LU.64 R18, [R1+0x3d80] ;  /* 0x003d800001127983 */ /* 0x001f280000300a00 */
[----:B------:R-:W4:Y:S04]  /*4eb70*/  LDL.LU.64 R16, [R1+0x3d78] ;  /* 0x003d780001107983 */ /* 0x000f280000300a00 */
[----:B------:R0:W-:Y:S04]  /*4eb80*/  STL.64 [R1+0x3d68], R12 ;  /* 0x003d680c01007387 */ /* 0x0001e80000100a00 */
[----:B0-----:R-:W3:Y:S04]  /*4eb90*/  LDL.LU R12, [R1+0x250] ;  /* 0x00025000010c7983 */ /* 0x001ee80000300800 */
[----:B------:R-:W3:Y:S04]  /*4eba0*/  LDL.LU R13, [R1+0x254] ;  /* 0x00025400010d7983 */ /* 0x000ee80000300800 */
[----:B------:R-:W3:Y:S01]  /*4ebb0*/  LDL.LU R14, [R1+0x258] ;  /* 0x00025800010e7983 */ /* 0x000ee20000300800 */
[----:B------:R-:W-:Y:S01]  /*4ebc0*/  IMAD.MOV.U32 R15, RZ, RZ, R29 ;  /* 0x000000ffff0f7224 */ /* 0x000fe200078e001d */
[----:B----4-:R-:W-:-:S15]  /*4ebd0*/  HMMA.16816.F32.BF16 R16, R20, R8, R16 ;  /* 0x000000081410723c */ /* 0x010fde0000041810 */
[----:B------:R-:W-:-:S04]  /*4ebe0*/  NOP ;  /* 0x0000000000007918 */ /* 0x000fc80000000000 */
[----:B------:R-:W-:Y:S04]  /*4ebf0*/  STL.64 [R1+0x260], R16 ;  /* 0x0002601001007387 */ /* 0x000fe80000100a00 */
[----:B------:R-:W-:Y:S01]  /*4ec00*/  STL [R1+0x268], R18 ;  /* 0x0002681201007387 */ /* 0x000fe20000100800 */
[----:B------:R-:W-:-:S03]  /*4ec10*/  IMAD.MOV.U32 R29, RZ, RZ, R19 ;  /* 0x000000ffff1d7224 */ /* 0x000fc600078e0013 */
[----:B------:R-:W0:Y:S01]  /*4ec20*/  LDSM.16.MT88.4 R16, [R28+UR5+0x11000] ;  /* 0x011000051c10783b */ /* 0x000e220008004200 */
[----:B---3--:R-:W-:Y:S03]  /*4ec30*/  HMMA.16816.F32.BF16 R4, R20, R4, R12 ;  /* 0x000000041404723c */ /* 0x008fe6000004180c */
[----:B------:R-:W-:Y:S04]  /*4ec40*/  STL [R1+0x38a0], R29 ;  /* 0x0038a01d01007387 */ /* 0x000fe80000100800 */
[----:B0-----:R-:W-:Y:S04]  /*4ec50*/  STL.64 [R1+0x3b80], R18 ;  /* 0x003b801201007387 */ /* 0x001fe80000100a00 */
[----:B------:R0:W-:Y:S04]  /*4ec60*/  STL.64 [R1+0x3b78], R16 ;  /* 0x003b781001007387 */ /* 0x0001e80000100a00 */
[----:B0-----:R-:W2:Y:S04]  /*4ec70*/  LDL.LU R16, [R1+0x420] ;  /* 0x0004200001107983 */ /* 0x001ea80000300800 */
[----:B------:R-:W2:Y:S04]  /*4ec80*/  LDL.LU R17, [R1+0x424] ;  /* 0x0004240001117983 */ /* 0x000ea80000300800 */
[----:B------:R-:W2:Y:S04]  /*4ec90*/  LDL.LU R18, [R1+0x428] ;  /* 0x0004280001127983 */ /* 0x000ea80000300800 */
[----:B------:R-:W2:Y:S04]  /*4eca0*/  LDL.LU R19, [R1+0x42c] ;  /* 0x00042c0001137983 */ /* 0x000ea80000300800 */
[----:B------:R-:W-:Y:S04]  /*4ecb0*/  STL [R1+0x38a4], R28 ;  /* 0x0038a41c01007387 */ /* 0x000fe80000100800 */
[----:B------:R-:W3:Y:S04]  /*4ecc0*/  LDL.64 R12, [R1+0x140] ;  /* 0x00014000010c7983 */ /* 0x000ee80000100a00 */
[----:B------:R0:W-:Y:S04]  /*4ecd0*/  STL.64 [R1+0x250], R4 ;  /* 0x0002500401007387 */ /* 0x0001e80000100a00 */
[----:B------:R1:W-:Y:S04]  /*4ece0*/  STL.64 [R1+0x258], R6 ;  /* 0x0002580601007387 */ /* 0x0003e80000100a00 */
[----:B0-----:R-:W4:Y:S04]  /*4ecf0*/  LDL.LU R4, [R1+0x3f0] ;  /* 0x0003f00001047983 */ /* 0x001f280000300800 */
[----:B------:R-:W4:Y:S04]  /*4ed00*/  LDL.LU R5, [R1+0x3f4] ;  /* 0x0003f40001057983 */ /* 0x000f280000300800 */
[----:B-1----:R-:W2:Y:S01]  /*4ed10*/  LDL.LU R6, [R1+0x3f8] ;  /* 0x0003f80001067983 */ /* 0x002ea20000300800 */
[----:B------:R-:W-:-:S03]  /*4ed20*/  IMAD.MOV.U32 R7, RZ, RZ, R3 ;  /* 0x000000ffff077224 */ /* 0x000fc600078e0003 */
[----:B------:R-:W3:Y:S04]  /*4ed30*/  LDL.LU R3, [R1+0x3d70] ;  /* 0x003d700001037983 */ /* 0x000ee80000300800 */
[----:B--2---:R-:W-:Y:S04]  /*4ed40*/  STL.64 [R1+0x3d50], R6 ;  /* 0x003d500601007387 */ /* 0x004fe80000100a00 */
[----:B----4-:R0:W-:Y:S04]  /*4ed50*/  STL.64 [R1+0x3d48], R4 ;  /* 0x003d480401007387 */ /* 0x0101e80000100a00 */
[----:B0-----:R-:W2:Y:S01]  /*4ed60*/  LDL.64 R4, [R1+0x130] ;  /* 0x0001300001047983 */ /* 0x001ea20000100a00 */
[----:B------:R-:W-:Y:S01]  /*4ed70*/  HMMA.16816.F32.BF16 R16, R20, R24, R16 ;  /* 0x000000181410723c */ /* 0x000fe20000041810 */
[----:B---3--:R-:W-:-:S15]  /*4ed80*/  IMAD.MOV.U32 R7, RZ, RZ, R3 ;  /* 0x000000ffff077224 */ /* 0x008fde00078e0003 */
[----:B------:R-:W-:-:S03]  /*4ed90*/  NOP ;  /* 0x0000000000007918 */ /* 0x000fc60000000000 */
[----:B------:R-:W-:Y:S02]  /*4eda0*/  IMAD.MOV.U32 R28, RZ, RZ, R17 ;  /* 0x000000ffff1c7224 */ /* 0x000fe400078e0011 */
[----:B------:R-:W-:Y:S02]  /*4edb0*/  IMAD.MOV.U32 R29, RZ, RZ, R18 ;  /* 0x000000ffff1d7224 */ /* 0x000fe400078e0012 */
[----:B------:R-:W-:Y:S01]  /*4edc0*/  IMAD.MOV.U32 R3, RZ, RZ, R19 ;  /* 0x000000ffff037224 */ /* 0x000fe200078e0013 */
[----:B--2---:R0:W-:Y:S04]  /*4edd0*/  STL.64 [R1+0x3d60], R4 ;  /* 0x003d600401007387 */ /* 0x0041e80000100a00 */
[----:B0-----:R-:W2:Y:S04]  /*4ede0*/  LDL.LU R4, [R1+0x410] ;  /* 0x0004100001047983 */ /* 0x001ea80000300800 */
[----:B------:R-:W2:Y:S04]  /*4edf0*/  LDL.LU R5, [R1+0x414] ;  /* 0x0004140001057983 */ /* 0x000ea80000300800 */
[----:B------:R-:W2:Y:S04]  /*4ee00*/  LDL.LU R6, [R1+0x418] ;  /* 0x0004180001067983 */ /* 0x000ea80000300800 */
[----:B------:R0:W-:Y:S04]  /*4ee10*/  STL [R1+0x430], R16 ;  /* 0x0004301001007387 */ /* 0x0001e80000100800 */
[----:B0-----:R-:W3:Y:S04]  /*4ee20*/  LDL.LU R16, [R1+0x3e0] ;  /* 0x0003e00001107983 */ /* 0x001ee80000300800 */
[----:B------:R-:W3:Y:S04]  /*4ee30*/  LDL.LU R17, [R1+0x3e4] ;  /* 0x0003e40001117983 */ /* 0x000ee80000300800 */
[----:B------:R-:W4:Y:S04]  /*4ee40*/  LDL.LU R18, [R1+0x3e8] ;  /* 0x0003e80001127983 */ /* 0x000f280000300800 */
[----:B------:R-:W4:Y:S04]  /*4ee50*/  LDL.LU R19, [R1+0x3ec] ;  /* 0x0003ec0001137983 */ /* 0x000f280000300800 */
[----:B----4-:R-:W-:Y:S04]  /*4ee60*/  STL.64 [R1+0x3d40], R18 ;  /* 0x003d401201007387 */ /* 0x010fe80000100a00 */
[----:B---3--:R0:W-:Y:S04]  /*4ee70*/  STL.64 [R1+0x3d38], R16 ;  /* 0x003d381001007387 */ /* 0x0081e80000100a00 */
[----:B0-----:R-:W3:Y:S01]  /*4ee80*/  LDL.64 R16, [R1+0x120] ;  /* 0x0001200001107983 */ /* 0x001ee20000100a00 */
[----:B--2---:R-:W-:Y:S01]  /*4ee90*/  HMMA.16816.F32.BF16 R4, R20, R12, R4 ;  /* 0x0000000c1404723c */ /* 0x004fe20000041804 */
[----:B------:R-:W-:-:S02]  /*4eea0*/  IMAD.MOV.U32 R0, RZ, RZ, R25 ;  /* 0x000000ffff007224 */ /* 0x000fc400078e0019 */
[----:B------:R-:W-:Y:S02]  /*4eeb0*/  IMAD.MOV.U32 R2, RZ, RZ, R24 ;  /* 0x000000ffff027224 */ /* 0x000fe400078e0018 */
[----:B------:R-:W-:Y:S02]  /*4eec0*/  IMAD.MOV.U32 R11, RZ, RZ, R12 ;  /* 0x000000ffff0b7224 */ /* 0x000fe400078e000c */
[----:B------:R-:W-:-:S12]  /*4eed0*/  IMAD.MOV.U32 R10, RZ, RZ, R13 ;  /* 0x000000ffff0a7224 */ /* 0x000fd800078e000d */
[----:B------:R-:W-:Y:S01]  /*4eee0*/  IMAD.MOV.U32 R14, RZ, RZ, R5 ;  /* 0x000000ffff0e7224 */ /* 0x000fe200078e0005 */
[----:B---3--:R0:W-:Y:S04]  /*4eef0*/  STL.64 [R1+0x3d58], R16 ;  /* 0x003d581001007387 */ /* 0x0081e80000100a00 */
[----:B0-----:R-:W2:Y:S04]  /*4ef00*/  LDL.LU R16, [R1+0x400] ;  /* 0x0004000001107983 */ /* 0x001ea80000300800 */
[----:B------:R-:W2:Y:S04]  /*4ef10*/  LDL.LU R17, [R1+0x404] ;  /* 0x0004040001117983 */ /* 0x000ea80000300800 */
[----:B------:R-:W2:Y:S04]  /*4ef20*/  LDL.LU R18, [R1+0x408] ;  /* 0x0004080001127983 */ /* 0x000ea80000300800 */
[----:B------:R-:W2:Y:S04]  /*4ef30*/  LDL.LU R19, [R1+0x40c] ;  /* 0x00040c0001137983 */ /* 0x000ea80000300800 */
[----:B------:R-:W3:Y:S04]  /*4ef40*/  LDL.64 R24, [R1+0x110] ;  /* 0x0001100001187983 */ /* 0x000ee80000100a00 */
[----:B------:R-:W-:Y:S04]  /*4ef50*/  STL [R1+0x3c4c], R0 ;  /* 0x003c4c0001007387 */ /* 0x000fe80000100800 */
[----:B------:R-:W-:Y:S04]  /*4ef60*/  STL [R1+0x3c48], R2 ;  /* 0x003c480201007387 */ /* 0x000fe80000100800 */
[----:B------:R-:W-:Y:S04]  /*4ef70*/  STL [R1+0x38b8], R3 ;  /* 0x0038b80301007387 */ /* 0x000fe80000100800 */
[----:B------:R-:W-:Y:S04]  /*4ef80*/  STL [R1+0x38b4], R29 ;  /* 0x0038b41d01007387 */ /* 0x000fe80000100800 */
[----:B------:R-:W-:Y:S04]  /*4ef90*/  STL [R1+0x38b0], R28 ;  /* 0x0038b01c01007387 */ /* 0x000fe80000100800 */
[----:B------:R-:W4:Y:S04]  /*4efa0*/  LDL.LU.64 R12, [R1+0x3d68] ;  /* 0x003d6800010c7983 */ /* 0x000f280000300a00 */
[----:B------:R0:W-:Y:S04]  /*4efb0*/  STL [R1+0x420], R4 ;  /* 0x0004200401007387 */ /* 0x0001e80000100800 */
[----:B------:R-:W-:Y:S04]  /*4efc0*/  STL [R1+0x42c], R7 ;  /* 0x00042c0701007387 */ /* 0x000fe80000100800 */
[----:B0-----:R-:W2:Y:S01]  /*4efd0*/  LDL.LU.64 R4, [R1+0x3d60] ;  /* 0x003d600001047983 */ /* 0x001ea20000300a00 */
[----:B------:R-:W-:-:S03]  /*4efe0*/  IMAD.MOV.U32 R15, RZ, RZ, R6 ;  /* 0x000000ffff0f7224 */ /* 0x000fc600078e0006 */
[----:B------:R-:W-:Y:S04]  /*4eff0*/  STL [R1+0x3c54], R10 ;  /* 0x003c540a01007387 */ /* 0x000fe80000100800 */
[----:B------:R-:W-:Y:S04]  /*4f000*/  STL [R1+0x3c50], R11 ;  /* 0x003c500b01007387 */ /* 0x000fe80000100800 */
[----:B------:R-:W-:Y:S04]  /*4f010*/  STL [R1+0x38c0], R15 ;  /* 0x0038c00f01007387 */ /* 0x000fe80000100800 */
[----:B------:R-:W-:Y:S01]  /*4f020*/  STL [R1+0x38bc], R14 ;  /* 0x0038bc0e01007387 */ /* 0x000fe20000100800 */
[----:B--2---:R-:W-:Y:S01]  /*4f030*/  HMMA.16816.F32.BF16 R16, R20, R4, R16 ;  /* 0x000000041410723c */ /* 0x004fe20000041810 */
[----:B------:R-:W-:-:S02]  /*4f040*/  IMAD.MOV.U32 R0, RZ, RZ, R4 ;  /* 0x000000ffff007224 */ /* 0x000fc400078e0004 */
[----:B------:R-:W-:-:S15]  /*4f050*/  IMAD.MOV.U32 R2, RZ, RZ, R5 ;  /* 0x000000ffff027224 */ /* 0x000fde00078e0005 */
[----:B------:R-:W-:Y:S01]  /*4f060*/  NOP ;  /* 0x0000000000007918 */ /* 0x000fe20000000000 */
[----:B------:R0:W-:Y:S04]  /*4f070*/  STL.64 [R1+0x410], R16 ;  /* 0x0004101001007387 */ /* 0x0001e80000100a00 */
[----:B------:R1:W-:Y:S04]  /*4f080*/  STL.64 [R1+0x418], R18 ;  /* 0x0004181201007387 */ /* 0x0003e80000100a00 */
[----:B0-----:R-:W2:Y:S04]  /*4f090*/  LDL.LU.64 R16, [R1+0x3d58] ;  /* 0x003d580001107983 */ /* 0x001ea80000300a00 */
[----:B------:R-:W3:Y:S04]  /*4f0a0*/  LDL.LU.64 R6, [R1+0x3d50] ;  /* 0x003d500001067983 */ /* 0x000ee80000300a00 */
[----:B------:R-:W3:Y:S04]  /*4f0b0*/  LDL.LU.64 R4, [R1+0x3d48] ;  /* 0x003d480001047983 */ /* 0x000ee80000300a00 */
[----:B------:R0:W-:Y:S04]  /*4f0c0*/  STL [R1+0x3c5c], R2 ;  /* 0x003c5c0201007387 */ /* 0x0001e80000100800 */
[----:B------:R0:W-:Y:S04]  /*4f0d0*/  STL [R1+0x3c58], R0 ;  /* 0x003c580001007387 */ /* 0x0001e80000100800 */
[----:B-1----:R-:W4:Y:S01]  /*4f0e0*/  LDL.LU.64 R18, [R1+0x3d40] ;  /* 0x003d400001127983 */ /* 0x002f220000300a00 */
[----:B--2---:R-:W-:-:S02]  /*4f0f0*/  IMAD.MOV.U32 R10, RZ, RZ, R16 ;  /* 0x000000ffff0a7224 */ /* 0x004fc400078e0010 */
[----:B------:R-:W-:Y:S01]  /*4f100*/  IMAD.MOV.U32 R11, RZ, RZ, R17 ;  /* 0x000000ffff0b7224 */ /* 0x000fe200078e0011 */
[----:B---3--:R-:W-:Y:S01]  /*4f110*/  HMMA.16816.F32.BF16 R4, R20, R16, R4 ;  /* 0x000000101404723c */ /* 0x008fe20000041804 */
[----:B------:R-:W4:-:S15]  /*4f120*/  LDL.LU.64 R16, [R1+0x3d38] ;  /* 0x003d380001107983 */ /* 0x000f1e0000300a00 */
[----:B------:R-:W-:-:S03]  /*4f130*/  NOP ;  /* 0x0000000000007918 */ /* 0x000fc60000000000 */
[----:B------:R-:W-:Y:S02]  /*4f140*/  IMAD.MOV.U32 R29, RZ, RZ, R6 ;  /* 0x000000ffff1d7224 */ /* 0x000fe400078e0006 */
[----:B------:R-:W-:Y:S02]  /*4f150*/  IMAD.MOV.U32 R28, RZ, RZ, R7 ;  /* 0x000000ffff1c7224 */ /* 0x000fe400078e0007 */
[----:B------:R-:W2:Y:S01]  /*4f160*/  LDL.LU.64 R6, [R1+0x3d30] ;  /* 0x003d300001067983 */ /* 0x000ea20000300a00 */
[----:B------:R-:W-:Y:S01]  /*4f170*/  IMAD.MOV.U32 R14, RZ, RZ, R4 ;  /* 0x000000ffff0e7224 */ /* 0x000fe200078e0004 */
[----:B------:R-:W-:Y:S02]  /*4f180*/  MOV R3, R5 ;  /* 0x0000000500037202 */ /* 0x000fe40000000f00 */
[----:B------:R-:W3:Y:S04]  /*4f190*/  LDL.LU.64 R4, [R1+0x3d28] ;  /* 0x003d280001047983 */ /* 0x000ee80000300a00 */
[----:B------:R-:W-:Y:S04]  /*4f1a0*/  STL [R1+0x3c64], R11 ;  /* 0x003c640b01007387 */ /* 0x000fe80000100800 */
[----:B------:R-:W-:Y:S04]  /*4f1b0*/  STL [R1+0x3c60], R10 ;  /* 0x003c600a01007387 */ /* 0x000fe80000100800 */
[----:B------:R-:W-:Y:S04]  /*4f1c0*/  STL.64 [R1+0x3d18], R8 ;  /* 0x003d180801007387 */ /* 0x000fe80000100a00 */
[----:B------:R-:W-:Y:S04]  /*4f1d0*/  STL [R1+0x38d0], R28 ;  /* 0x0038d01c01007387 */ /* 0x000fe80000100800 */
[----:B------:R-:W-:Y:S04]  /*4f1e0*/  STL [R1+0x38cc], R29 ;  /* 0x0038cc1d01007387 */ /* 0x000fe80000100800 */
[----:B------:R-:W-:Y:S04]  /*4f1f0*/  STL [R1+0x38c8], R3 ;  /* 0x0038c80301007387 */ /* 0x000fe80000100800 */
[----:B------:R-:W-:Y:S01]  /*4f200*/  STL [R1+0x38c4], R14 ;  /* 0x0038c40e01007387 */ /* 0x000fe20000100800 */
[----:B0-----:R-:W-:-:S02]  /*4f210*/  IMAD.MOV.U32 R2, RZ, RZ, R24 ;  /* 0x000000ffff027224 */ /* 0x001fc400078e0018 */
[----:B------:R-:W-:Y:S01]  /*4f220*/  IMAD.MOV.U32 R0, RZ, RZ, R25 ;  /* 0x000000ffff007224 */ /* 0x000fe200078e0019 */
[----:B----4-:R-:W-:-:S15]  /*4f230*/  HMMA.16816.F32.BF16 R16, R20, R24, R16 ;  /* 0x000000181410723c */ /* 0x010fde0000041810 */
[----:B------:R-:W-:-:S04]  /*4f240*/  NOP ;  /* 0x0000000000007918 */ /* 0x000fc80000000000 */
[----:B------:R2:W-:Y:S04]  /*4f250*/  STL.64 [R1+0x3f0], R16 ;  /* 0x0003f01001007387 */ /* 0x0005e80000100a00 */
[----:B------:R-:W-:Y:S01]  /*4f260*/  STL [R1+0x3f8], R18 ;  /* 0x0003f81201007387 */ /* 0x000fe20000100800 */
[----:B--2---:R-:W-:Y:S02]  /*4f270*/  IMAD.MOV.U32 R16, RZ, RZ, R6 ;  /* 0x000000ffff107224 */ /* 0x004fe400078e0006 */
[----:B------:R-:W-:Y:S01]  /*4f280*/  IMAD.MOV.U32 R17, RZ, RZ, R7 ;  /* 0x000000ffff117224 */ /* 0x000fe200078e0007 */
[----:B------:R-:W2:Y:S04]  /*4f290*/  LDL.LU R6, [R1+0x3d24] ;  /* 0x003d240001067983 */ /* 0x000ea80000300800 */
[----:B------:R-:W4:Y:S04]  /*4f2a0*/  LDL.LU R7, [R1+0x3d20] ;  /* 0x003d200001077983 */ /* 0x000f280000300800 */
[----:B------:R3:W-:Y:S04]  /*4f2b0*/  STL.64 [R1+0x3c90], R16 ;  /* 0x003c901001007387 */ /* 0x0007e80000100a00 */
[----:B------:R-:W2:Y:S04]  /*4f2c0*/  LDL.LU R24, [R1+0x380] ;  /* 0x0003800001187983 */ /* 0x000ea80000300800 */
[----:B------:R-:W2:Y:S04]  /*4f2d0*/  LDL.LU R25, [R1+0x384] ;  /* 0x0003840001197983 */ /* 0x000ea80000300800 */
[----:B------:R-:W2:Y:S04]  /*4f2e0*/  LDL.LU R26, [R1+0x388] ;  /* 0x00038800011a7983 */ /* 0x000ea80000300800 */
[----:B------:R-:W2:Y:S01]  /*4f2f0*/  LDL.LU R27, [R1+0x38c] ;  /* 0x00038c00011b7983 */ /* 0x000ea20000300800 */
[----:B---3--:R-:W-:-:S02]  /*4f300*/  IMAD.MOV.U32 R16, RZ, RZ, R5 ;  /* 0x000000ffff107224 */ /* 0x008fc400078e0005 */
[----:B------:R-:W-:Y:S01]  /*4f310*/  IMAD.MOV.U32 R17, RZ, RZ, R4 ;  /* 0x000000ffff117224 */ /* 0x000fe200078e0004 */
[----:B--2---:R-:W-:Y:S04]  /*4f320*/  STL.64 [R1+0x3ca0], R26 ;  /* 0x003ca01a01007387 */ /* 0x004fe80000100a00 */
[----:B------:R0:W-:Y:S04]  /*4f330*/  STL.64 [R1+0x3c98], R24 ;  /* 0x003c981801007387 */ /* 0x0001e80000100a00 */
[----:B------:R-:W-:Y:S04]  /*4f340*/  STL.64 [R1+0x3ca8], R16 ;  /* 0x003ca81001007387 */ /* 0x000fe80000100a00 */
[----:B0-----:R-:W2:Y:S04]  /*4f350*/  LDL.LU R24, [R1+0x390] ;  /* 0x0003900001187983 */ /* 0x001ea80000300800 */
[----:B------:R-:W2:Y:S04]  /*4f360*/  LDL.LU R25, [R1+0x394] ;  /* 0x0003940001197983 */ /* 0x000ea80000300800 */
[----:B------:R-:W3:Y:S04]  /*4f370*/  LDL.LU R26, [R1+0x398] ;  /* 0x00039800011a7983 */ /* 0x000ee80000300800 */
[----:B------:R-:W3:Y:S04]  /*4f380*/  LDL.LU R27, [R1+0x39c] ;  /* 0x00039c00011b7983 */ /* 0x000ee80000300800 */
[----:B------:R-:W2:Y:S04]  /*4f390*/  LDL R4, [R1+0xd0] ;  /* 0x0000d00001047983 */ /* 0x000ea80000100800 */
[----:B------:R-:W2:Y:S04]  /*4f3a0*/  LDL R5, [R1+0xd4] ;  /* 0x0000d40001057983 */ /* 0x000ea80000100800 */
[----:B------:R-:W3:Y:S04]  /*4f3b0*/  LDL.LU R8, [R1+0x3d0] ;  /* 0x0003d00001087983 */ /* 0x000ee80000300800 */
[----:B------:R-:W4:Y:S04]  /*4f3c0*/  LDL.LU R9, [R1+0x3d4] ;  /* 0x0003d40001097983 */ /* 0x000f280000300800 */
[----:B------:R-:W4:Y:S04]  /*4f3d0*/  LDL.LU R10, [R1+0x3d8] ;  /* 0x0003d800010a7983 */ /* 0x000f280000300800 */
[----:B------:R-:W4:Y:S04]  /*4f3e0*/  LDL.LU R11, [R1+0x3dc] ;  /* 0x0003dc00010b7983 */ /* 0x000f280000300800 */
[----:B--2---:R0:W-:Y:S04]  /*4f3f0*/  STL.64 [R1+0x3cd8], R4 ;  /* 0x003cd80401007387 */ /* 0x0041e80000100a00 */
[----:B---3--:R-:W-:Y:S04]  /*4f400*/  STL.64 [R1+0x3cb8], R26 ;  /* 0x003cb81a01007387 */ /* 0x008fe80000100a00 */
[----:B------:R-:W-:Y:S04]  /*4f410*/  STL.64 [R1+0x3cb0], R24 ;  /* 0x003cb01801007387 */ /* 0x000fe80000100a00 */
[----:B0-----:R-:W2:Y:S01]  /*4f420*/  LDL.64 R4, [R1+0xe0] ;  /* 0x0000e00001047983 */ /* 0x001ea20000100a00 */
[----:B------:R-:W-:-:S02]  /*4f430*/  IMAD.MOV.U32 R17, RZ, RZ, R6 ;  /* 0x000000ffff117224 */ /* 0x000fc400078e0006 */
[----:B----4-:R-:W-:Y:S01]  /*4f440*/  IMAD.MOV.U32 R16, RZ, RZ, R7 ;  /* 0x000000ffff107224 */ /* 0x010fe200078e0007 */
[----:B--2---:R0:W-:Y:S04]  /*4f450*/  STL.64 [R1+0x3cf0], R4 ;  /* 0x003cf00401007387 */ /* 0x0041e80000100a00 */
[----:B0-----:R-:W2:Y:S04]  /*4f460*/  LDL.LU R4, [R1+0x3c0] ;  /* 0x0003c00001047983 */ /* 0x001ea80000300800 */
[----:B------:R-:W2:Y:S04]  /*4f470*/  LDL.LU R5, [R1+0x3c4] ;  /* 0x0003c40001057983 */ /* 0x000ea80000300800 */
[----:B------:R-:W3:Y:S04]  /*4f480*/  LDL.LU R6, [R1+0x3c8] ;  /* 0x0003c80001067983 */ /* 0x000ee80000300800 */
[----:B------:R-:W3:Y:S01]  /*4f490*/  LDL.LU R7, [R1+0x3cc] ;  /* 0x0003cc0001077983 */ /* 0x000ee20000300800 */
[----:B------:R-:W-:-:S03]  /*4f4a0*/  IMAD.MOV.U32 R15, RZ, RZ, R19 ;  /* 0x000000ffff0f7224 */ /* 0x000fc600078e0013 */
[----:B---3--:R-:W-:Y:S04]  /*4f4b0*/  STL.64 [R1+0x3d10], R6 ;  /* 0x003d100601007387 */ /* 0x008fe80000100a00 */
[----:B--2---:R0:W-:Y:S04]  /*4f4c0*/  STL.64 [R1+0x3d08], R4 ;  /* 0x003d080401007387 */ /* 0x0041e80000100a00 */
[----:B0-----:R-:W2:Y:S04]  /*4f4d0*/  LDL.64 R4, [R1+0x100] ;  /* 0x0001000001047983 */ /* 0x001ea80000100a00 */
        /* <DEDUP_REMOVED lines=9> */
[----:B------:R-:W4:Y:S04]  /*4f570*/  LDL.LU R18, [R1+0x3b8] ;  /* 0x0003b80001127983 */ /* 0x000f280000300800 */
[----:B------:R-:W4:Y:S01]  /*4f580*/  LDL.LU R19, [R1+0x3bc] ;  /* 0x0003bc0001137983 */ /* 0x000f220000300800 */
[----:B--2---:R-:W-:Y:S03]  /*4f590*/  HMMA.16816.F32.BF16 R8, R20, R4, R8 ;  /* 0x000000041408723c */ /* 0x004fe60000041808 */
[----:B----4-:R-:W-:Y:S04]  /*4f5a0*/  STL.64 [R1+0x3d00], R18 ;  /* 0x003d001201007387 */ /* 0x010fe80000100a00 */
[----:B---3--:R0:W-:Y:S04]  /*4f5b0*/  STL.64 [R1+0x3cf8], R16 ;  /* 0x003cf81001007387 */ /* 0x0081e80000100a00 */
[----:B0-----:R-:W2:Y:S04]  /*4f5c0*/  LDL.64 R16, [R1+0xf0] ;  /* 0x0000f00001107983 */ /* 0x001ea80000100a00 */
[----:B------:R-:W3:Y:S04]  /*4f5d0*/  LDL.LU R24, [R1+0x3a0] ;  /* 0x0003a00001187983 */ /* 0x000ee80000300800 */
[----:B------:R-:W3:Y:S04]  /*4f5e0*/  LDL.LU R25, [R1+0x3a4] ;  /* 0x0003a40001197983 */ /* 0x000ee80000300800 */
[----:B------:R-:W3:Y:S04]  /*4f5f0*/  LDL.LU R26, [R1+0x3a8] ;  /* 0x0003a800011a7983 */ /* 0x000ee80000300800 */
[----:B------:R-:W3:Y:S04]  /*4f600*/  LDL.LU R27, [R1+0x3ac] ;  /* 0x0003ac00011b7983 */ /* 0x000ee80000300800 */
[----:B------:R-:W-:Y:S04]  /*4f610*/  STL [R1+0x3c68], R2 ;  /* 0x003c680201007387 */ /* 0x000fe80000100800 */
[----:B------:R0:W-:Y:S04]  /*4f620*/  STL [R1+0x39f8], R15 ;  /* 0x0039f80f01007387 */ /* 0x0001e80000100800 */
[----:B------:R1:W-:Y:S04]  /*4f630*/  STL.64 [R1+0x3e0], R8 ;  /* 0x0003e00801007387 */ /* 0x0003e80000100a00 */
[----:B------:R4:W-:Y:S01]  /*4f640*/  STL.64 [R1+0x3e8], R10 ;  /* 0x0003e80a01007387 */ /* 0x0009e20000100a00 */
[----:B0-----:R-:W-:-:S03]  /*4f650*/  IMAD.MOV.U32 R15, RZ, RZ, R5 ;  /* 0x000000ffff0f7224 */ /* 0x001fc600078e0005 */
[----:B-1----:R-:W3:Y:S01]  /*4f660*/  LDL.LU.64 R8, [R1+0x3d18] ;  /* 0x003d180001087983 */ /* 0x002ee20000300a00 */
[----:B----4-:R-:W-:-:S03]  /*4f670*/  IMAD.MOV.U32 R10, RZ, RZ, R4 ;  /* 0x000000ffff0a7224 */ /* 0x010fc600078e0004 */
[----:B------:R-:W4:Y:S04]  /*4f680*/  LDL.LU.64 R6, [R1+0x3d10] ;  /* 0x003d100001067983 */ /* 0x000f280000300a00 */
[----:B------:R-:W4:Y:S04]  /*4f690*/  LDL.LU.64 R4, [R1+0x3d08] ;  /* 0x003d080001047983 */ /* 0x000f280000300a00 */
[----:B------:R-:W3:Y:S01]  /*4f6a0*/  LDL.LU.64 R18, [R1+0x3d00] ;  /* 0x003d000001127983 */ /* 0x000ee20000300a00 */
[----:B--2---:R-:W-:Y:S02]  /*4f6b0*/  IMAD.MOV.U32 R2, RZ, RZ, R16 ;  /* 0x000000ffff027224 */ /* 0x004fe400078e0010 */
[----:B------:R-:W-:Y:S01]  /*4f6c0*/  IMAD.MOV.U32 R11, RZ, RZ, R17 ;  /* 0x000000ffff0b7224 */ /* 0x000fe200078e0011 */
[----:B----4-:R-:W-:Y:S01]  /*4f6d0*/  HMMA.16816.F32.BF16 R4, R20, R16, R4 ;  /* 0x000000101404723c */ /* 0x010fe20000041804 */
[----:B------:R-:W2:-:S15]  /*4f6e0*/  LDL.LU.64 R16, [R1+0x3cf8] ;  /* 0x003cf80001107983 */ /* 0x000e9e0000300a00 */
[----:B------:R-:W-:-:S03]  /*4f6f0*/  NOP ;  /* 0x0000000000007918 */ /* 0x000fc60000000000 */
[----:B------:R-:W-:Y:S02]  /*4f700*/  IMAD.MOV.U32 R28, RZ, RZ, R4 ;  /* 0x000000ffff1c7224 */ /* 0x000fe400078e0004 */
[----:B------:R-:W-:Y:S02]  /*4f710*/  IMAD.MOV.U32 R29, RZ, RZ, R5 ;  /* 0x000000ffff1d7224 */ /* 0x000fe400078e0005 */
[----:B------:R-:W2:Y:S04]  /*4f720*/  LDL.LU.64 R4, [R1+0x3cf0] ;  /* 0x003cf00001047983 */ /* 0x000ea80000300a00 */
[----:B------:R-:W-:Y:S01]  /*4f730*/  STL.64 [R1+0x3c78], R10 ;  /* 0x003c780a01007387 */ /* 0x000fe20000100a00 */
[----:B------:R-:W-:-:S03]  /*4f740*/  IMAD.MOV.U32 R14, RZ, RZ, R7 ;  /* 0x000000ffff0e7224 */ /* 0x000fc600078e0007 */
[----:B---3--:R0:W-:Y:S01]  /*4f750*/  STL.64 [R1+0x3c70], R8 ;  /* 0x003c700801007387 */ /* 0x0081e20000100a00 */
[----:B------:R-:W-:-:S03]  /*4f760*/  IMAD.MOV.U32 R3, RZ, RZ, R6 ;  /* 0x000000ffff037224 */ /* 0x000fc600078e0006 */
[----:B0-----:R-:W3:Y:S04]  /*4f770*/  LDL.LU R8, [R1+0x370] ;  /* 0x0003700001087983 */ /* 0x001ee80000300800 */
[----:B------:R-:W3:Y:S04]  /*4f780*/  LDL.LU R9, [R1+0x374] ;  /* 0x0003740001097983 */ /* 0x000ee80000300800 */
[----:B------:R-:W3:Y:S04]  /*4f790*/  LDL.LU R10, [R1+0x378] ;  /* 0x00037800010a7983 */ /* 0x000ee80000300800 */
[----:B------:R-:W3:Y:S04]  /*4f7a0*/  LDL.LU R11, [R1+0x37c] ;  /* 0x00037c00010b7983 */ /* 0x000ee80000300800 */
[----:B------:R0:W-:Y:S04]  /*4f7b0*/  STL [R1+0x3a08], R14 ;  /* 0x003a080e01007387 */ /* 0x0001e80000100800 */
[----:B------:R1:W-:Y:S04]  /*4f7c0*/  STL [R1+0x3a04], R3 ;  /* 0x003a040301007387 */ /* 0x0003e80000100800 */
[----:B------:R-:W-:Y:S04]  /*4f7d0*/  STL [R1+0x3a00], R29 ;  /* 0x003a001d01007387 */ /* 0x000fe80000100800 */
[----:B------:R-:W-:Y:S01]  /*4f7e0*/  STL [R1+0x39fc], R28 ;  /* 0x0039fc1c01007387 */ /* 0x000fe20000100800 */
[----:B--2---:R-:W-:Y:S01]  /*4f7f0*/  HMMA.16816.F32.BF16 R16, R20, R4, R16 ;  /* 0x000000041410723c */ /* 0x004fe20000041810 */
[----:B0-----:R-:W-:-:S02]  /*4f800*/  IMAD.MOV.U32 R14, RZ, RZ, R4 ;  /* 0x000000ffff0e7224 */ /* 0x001fc400078e0004 */
[----:B-1----:R-:W-:-:S15]  /*4f810*/  IMAD.MOV.U32 R3, RZ, RZ, R5 ;  /* 0x000000ffff037224 */ /* 0x002fde00078e0005 */
[----:B------:R-:W-:Y:S01]  /*4f820*/  NOP ;  /* 0x0000000000007918 */ /* 0x000fe20000000000 */
[----:B------:R-:W-:Y:S04]  /*4f830*/  STL.64 [R1+0x3c0], R16 ;  /* 0x0003c01001007387 */ /* 0x000fe80000100a00 */
[----:B------:R0:W-:Y:S04]  /*4f840*/  STL.64 [R1+0x3c8], R18 ;  /* 0x0003c81201007387 */ /* 0x0001e80000100a00 */
[----:B0-----:R-:W2:Y:S04]  /*4f850*/  LDL.LU.64 R18, [R1+0x3ce8] ;  /* 0x003ce80001127983 */ /* 0x001ea80000300a00 */
[----:B------:R-:W2:Y:S04]  /*4f860*/  LDL.LU.64 R16, [R1+0x3ce0] ;  /* 0x003ce00001107983 */ /* 0x000ea80000300a00 */
[----:B------:R-:W2:Y:S02]  /*4f870*/  LDL.LU.64 R4, [R1+0x3cd8] ;  /* 0x003cd80001047983 */ /* 0x000ea40000300a00 */
[----:B--2---:R-:W-:Y:S02]  /*4f880*/  HMMA.16816.F32.BF16 R20, R20, R4, R16 ;  /* 0x000000041414723c */ /* 0x004fe40000041810 */
[----:B------:R-:W2:Y:S04]  /*4f890*/  LDL.LU.64 R16, [R1+0x3cd0] ;  /* 0x003cd00001107983 */ /* 0x000ea80000300a00 */
[----:B------:R-:W2:Y:S04]  /*4f8a0*/  LDL.LU.64 R6, [R1+0x3cc8] ;  /* 0x003cc80001067983 */ /* 0x000ea80000300a00 */
[----:B------:R-:W2:Y:S09]  /*4f8b0*/  LDL.LU.64 R4, [R1+0x3cc0] ;  /* 0x003cc00001047983 */ /* 0x000eb20000300a00 */
[----:B------:R0:W-:Y:S04]  /*4f8c0*/  STL.64 [R1+0x240], R20 ;  /* 0x0002401401007387 */ /* 0x0001e80000100a00 */
[----:B------:R1:W-:Y:S04]  /*4f8d0*/  STL.64 [R1+0x248], R22 ;  /* 0x0002481601007387 */ /* 0x0003e80000100a00 */
[----:B0-----:R-:W4:Y:S04]  /*4f8e0*/  LDL.LU R20, [R1+0x350] ;  /* 0x0003500001147983 */ /* 0x001f280000300800 */
[----:B------:R-:W4:Y:S04]  /*4f8f0*/  LDL.LU R21, [R1+0x354] ;  /* 0x0003540001157983 */ /* 0x000f280000300800 */
[----:B-1----:R-:W4:Y:S04]  /*4f900*/  LDL.LU R22, [R1+0x358] ;  /* 0x0003580001167983 */ /* 0x002f280000300800 */
[----:B------:R-:W4:Y:S01]  /*4f910*/  LDL.LU R23, [R1+0x35c] ;  /* 0x00035c0001177983 */ /* 0x000f220000300800 */
        /* <DEDUP_REMOVED lines=14> */
[----:B------:R-:W3:-:S13]  /*4fa00*/  LDL.LU.64 R24, [R1+0x3c80] ;  /* 0x003c800001187983 */ /* 0x000eda0000300a00 */
[----:B------:R-:W-:Y:S04]  /*4fa10*/  STL.64 [R1+0x390], R16 ;  /* 0x0003901001007387 */ /* 0x000fe80000100a00 */
[----:B------:R-:W-:Y:S01]  /*4fa20*/  STL.64 [R1+0x398], R18 ;  /* 0x0003981201007387 */ /* 0x000fe20000100a00 */
[----:B---3--:R-:W-:-:S15]  /*4fa30*/  HMMA.16816.F32.BF16 R8, R4, R24, R8 ;  /* 0x000000180408723c */ /* 0x008fde0000041808 */
[----:B------:R-:W-:-:S04]  /*4fa40*/  NOP ;  /* 0x0000000000007918 */ /* 0x000fc80000000000 */
[----:B------:R-:W-:Y:S04]  /*4fa50*/  STL.64 [R1+0x380], R8 ;  /* 0x0003800801007387 */ /* 0x000fe80000100a00 */
[----:B------:R0:W-:Y:S04]  /*4fa60*/  STL.64 [R1+0x388], R10 ;  /* 0x0003880a01007387 */ /* 0x0001e80000100a00 */
[----:B0-----:R-:W3:Y:S04]  /*4fa70*/  LDL.LU.64 R10, [R1+0x3c78] ;  /* 0x003c7800010a7983 */ /* 0x001ee80000300a00 */
[----:B------:R-:W4:Y:S04]  /*4fa80*/  LDL.LU.64 R8, [R1+0x3c70] ;  /* 0x003c700001087983 */ /* 0x000f280000300a00 */
[----:B--2---:R-:W-:Y:S04]  /*4fa90*/  STL.64 [R1+0x3b48], R26 ;  /* 0x003b481a01007387 */ /* 0x004fe80000100a00 */
[----:B------:R0:W-:Y:S04]  /*4faa0*/  STL.64 [R1+0x3b40], R24 ;  /* 0x003b401801007387 */ /* 0x0001e80000100a00 */
[----:B0-----:R-:W2:Y:S04]  /*4fab0*/  LDL.LU R24, [R1+0x360] ;  /* 0x0003600001187983 */ /* 0x001ea80000300800 */
[----:B------:R-:W2:Y:S04]  /*4fac0*/  LDL.LU R25, [R1+0x364] ;  /* 0x0003640001197983 */ /* 0x000ea80000300800 */
[----:B------:R-:W2:Y:S04]  /*4fad0*/  LDL.LU R26, [R1+0x368] ;  /* 0x00036800011a7983 */ /* 0x000ea80000300800 */
[----:B------:R-:W2:Y:S01]  /*4fae0*/  LDL.LU R27, [R1+0x36c] ;  /* 0x00036c00011b7983 */ /* 0x000ea20000300800 */
[----:B------:R-:W0:Y:S02]  /*4faf0*/  S2R R19, SR_TID.X ;  /* 0x0000000000137919 */ /* 0x000e240000002100 */
[C---:B0-----:R-:W-:Y:S01]  /*4fb00*/  LOP3.LUT R17, R19.reuse, 0x7, RZ, 0xc0, !PT ;  /* 0x0000000713117812 */ /* 0x041fe200078ec0ff */
[----:B------:R-:W-:-:S02]  /*4fb10*/  IMAD.SHL.U32 R18, R19, 0x40, RZ ;  /* 0x0000004013127824 */ /* 0x000fc400078e00ff */
[----:B------:R-:W-:Y:S02]  /*4fb20*/  IMAD.SHL.U32 R19, R19, 0x2, RZ ;  /* 0x0000000213137824 */ /* 0x000fe400078e00ff */
[----:B------:R-:W-:-:S05]  /*4fb30*/  IMAD R17, R17, 0x90, RZ ;  /* 0x0000009011117824 */ /* 0x000fca00078e02ff */
[----:B------:R-:W-:-:S04]  /*4fb40*/  LOP3.LUT R19, R17, 0x10, R19, 0x78, !PT ;  /* 0x0000001011137812 */ /* 0x000fc800078e7813 */
[----:B------:R-:W-:-:S04]  /*4fb50*/  LOP3.LUT R19, R19, 0x400, R18, 0xf8, !PT ;  /* 0x0000040013137812 */ /* 0x000fc800078ef812 */
[----:B------:R-:W-:Y:S01]  /*4fb60*/  LOP3.LUT R19, R19, 0x60, RZ, 0x3c, !PT ;  /* 0x0000006013137812 */ /* 0x000fe200078e3cff */
[----:B--2---:R-:W-:-:S15]  /*4fb70*/  HMMA.16816.F32.BF16 R24, R4, R12, R24 ;  /* 0x0000000c0418723c */ /* 0x004fde0000041818 */
[----:B------:R-:W-:-:S04]  /*4fb80*/  NOP ;  /* 0x0000000000007918 */ /* 0x000fc80000000000 */
[----:B------:R-:W-:Y:S04]  /*4fb90*/  STL.64 [R1+0x370], R24 ;  /* 0x0003701801007387 */ /* 0x000fe80000100a00 */
[----:B------:R4:W-:Y:S02]  /*4fba0*/  STL.64 [R1+0x378], R26 ;  /* 0x0003781a01007387 */ /* 0x0009e40000100a00 */
[----:B----4-:R-:W-:Y:S02]  /*4fbb0*/  HMMA.16816.F32.BF16 R24, R4, R8, R20 ;  /* 0x000000080418723c */ /* 0x010fe40000041814 */
[----:B------:R-:W-:Y:S04]  /*4fbc0*/  STL.64 [R1+0x3b38], R12 ;  /* 0x003b380c01007387 */ /* 0x000fe80000100a00 */
[----:B------:R-:W-:Y:S04]  /*4fbd0*/  STL.64 [R1+0x3b70], R8 ;  /* 0x003b700801007387 */ /* 0x000fe80000100a00 */
[----:B------:R0:W1:Y:S09]  /*4fbe0*/  LDSM.16.MT88.4 R20, [R19+UR5+0x11000] ;  /* 0x011000051314783b */ /* 0x0000720008004200 */
[----:B------:R-:W-:Y:S04]  /*4fbf0*/  STL.64 [R1+0x360], R24 ;  /* 0x0003601801007387 */ /* 0x000fe80000100a00 */
[----:B------:R-:W-:Y:S04]  /*4fc00*/  STL.64 [R1+0x368], R26 ;  /* 0x0003681a01007387 */ /* 0x000fe80000100a00 */
[----:B------:R-:W2:Y:S04]  /*4fc10*/  LDL.LU R16, [R1+0x230] ;  /* 0x0002300001107983 */ /* 0x000ea80000300800 */
[----:B------:R-:W2:Y:S04]  /*4fc20*/  LDL.LU R17, [R1+0x234] ;  /* 0x0002340001117983 */ /* 0x000ea80000300800 */
[----:B------:R-:W4:Y:S04]  /*4fc30*/  LDL.LU R18, [R1+0x238] ;  /* 0x0002380001127983 */ /* 0x000f280000300800 */
[----:B0-----:R-:W4:Y:S04]  /*4fc40*/  LDL.LU R19, [R1+0x23c] ;  /* 0x00023c0001137983 */ /* 0x001f280000300800 */
[----:B----4-:R-:W-:Y:S04]  /*4fc50*/  STL.64 [R1+0x3b90], R18 ;  /* 0x003b901201007387 */ /* 0x010fe80000100a00 */
[----:B--2---:R0:W-:Y:S02]  /*4fc60*/  STL.64 [R1+0x3b88], R16 ;  /* 0x003b881001007387 */ /* 0x0041e40000100a00 */
[----:B0-----:R-:W-:-:S02]  /*4fc70*/  IMAD.MOV.U32 R16, RZ, RZ, R14 ;  /* 0x000000ffff107224 */ /* 0x001fc400078e000e */
[----:B------:R-:W-:-:S05]  /*4fc80*/  IMAD.MOV.U32 R17, RZ, RZ, R3 ;  /* 0x000000ffff117224 */ /* 0x000fca00078e0003 */
[----:B------:R0:W-:Y:S02]  /*4fc90*/  STL.64 [R1+0x3ba0], R16 ;  /* 0x003ba01001007387 */ /* 0x0001e40000100a00 */
[----:B0-----:R-:W-:Y:S02]  /*4fca0*/  IMAD.MOV.U32 R16, RZ, RZ, R2 ;  /* 0x000000ffff107224 */ /* 0x001fe400078e0002 */
[----:B---3--:R-:W-:Y:S01]  /*4fcb0*/  IMAD.MOV.U32 R17, RZ, RZ, R11 ;  /* 0x000000ffff117224 */ /* 0x008fe200078e000b */
[----:B------:R-:W2:Y:S04]  /*4fcc0*/  LDL.LU R2, [R1+0x3c68] ;  /* 0x003c680001027983 */ /* 0x000ea80000300800 */
[----:B------:R-:W3:Y:S04]  /*4fcd0*/  LDL.LU R11, [R1+0x3c64] ;  /* 0x003c6400010b7983 */ /* 0x000ee80000300800 */
[----:B------:R-:W-:Y:S04]  /*4fce0*/  STL.64 [R1+0x3bb8], R16 ;  /* 0x003bb81001007387 */ /* 0x000fe80000100a00 */
[----:B-1----:R-:W-:Y:S04]  /*4fcf0*/  STL.64 [R1+0x3aa0], R22 ;  /* 0x003aa01601007387 */ /* 0x002fe80000100a00 */
[----:B------:R0:W-:Y:S04]  /*4fd00*/  STL.64 [R1+0x3a98], R20 ;  /* 0x003a981401007387 */ /* 0x0001e80000100a00 */
[----:B0-----:R-:W4:Y:S01]  /*4fd10*/  LDL.LU.64 R20, [R1+0xd0] ;  /* 0x0000d00001147983 */ /* 0x001f220000300a00 */
[----:B------:R-:W-:-:S02]  /*4fd20*/  IMAD.MOV.U32 R16, RZ, RZ, R10 ;  /* 0x000000ffff107224 */ /* 0x000fc400078e000a */
[----:B------:R-:W-:Y:S01]  /*4fd30*/  IMAD.MOV.U32 R17, RZ, RZ, R15 ;  /* 0x000000ffff117224 */ /* 0x000fe200078e000f */
[----:B----4-:R0:W-:Y:S04]  /*4fd40*/  STL.64 [R1+0x3b98], R20 ;  /* 0x003b981401007387 */ /* 0x0101e80000100a00 */
[----:B0-----:R-:W4:Y:S04]  /*4fd50*/  LDL.LU R20, [R1+0x2d0] ;  /* 0x0002d00001147983 */ /* 0x001f280000300800 */
[----:B------:R-:W4:Y:S04]  /*4fd60*/  LDL.LU R21, [R1+0x2d4] ;  /* 0x0002d40001157983 */ /* 0x000f280000300800 */
[----:B------:R-:W2:Y:S04]  /*4fd70*/  LDL.LU R22, [R1+0x2d8] ;  /* 0x0002d80001167983 */ /* 0x000ea80000300800 */
[----:B------:R-:W2:Y:S04]  /*4fd80*/  LDL.LU R23, [R1+0x2dc] ;  /* 0x0002dc0001177983 */ /* 0x000ea80000300800 */
[----:B------:R-:W3:Y:S04]  /*4fd90*/  LDL.LU R10, [R1+0x3c60] ;  /* 0x003c6000010a7983 */ /* 0x000ee80000300800 */
[----:B------:R-:W-:Y:S04]  /*4fda0*/  STL.64 [R1+0x3bd0], R16 ;  /* 0x003bd01001007387 */ /* 0x000fe80000100a00 */
[----:B--2---:R-:W-:Y:S04]  /*4fdb0*/  STL.64 [R1+0x3bb0], R22 ;  /* 0x003bb01601007387 */ /* 0x004fe80000100a00 */
[----:B----4-:R0:W-:Y:S04]  /*4fdc0*/  STL.64 [R1+0x3ba8], R20 ;  /* 0x003ba81401007387 */ /* 0x0101e80000100a00 */
[----:B0-----:R-:W2:Y:S04]  /*4fdd0*/  LDL.LU R20, [R1+0x2e0] ;  /* 0x0002e00001147983 */ /* 0x001ea80000300800 */
[----:B------:R-:W2:Y:S04]  /*4fde0*/  LDL.LU R21, [R1+0x2e4] ;  /* 0x0002e40001157983 */ /* 0x000ea80000300800 */
[----:B------:R-:W4:Y:S04]  /*4fdf0*/  LDL.LU R22, [R1+0x2e8] ;  /* 0x0002e80001167983 */ /* 0x000f280000300800 */
[----:B------:R-:W4:Y:S01]  /*4fe00*/  LDL.LU R23, [R1+0x2ec] ;  /* 0x0002ec0001177983 */ /* 0x000f220000300800 */
[----:B------:R-:W-:-:S02]  /*4fe10*/  IMAD.MOV.U32 R16, RZ, RZ, R2 ;  /* 0x000000ffff107224 */ /* 0x000fc400078e0002 */
[----:B------:R-:W-:Y:S01]  /*4fe20*/  IMAD.MOV.U32 R17, RZ, RZ, R0 ;  /* 0x000000ffff117224 */ /* 0x000fe200078e0000 */
[----:B------:R-:W2:Y:S04]  /*4fe30*/  LDL.LU R2, [R1+0x3c5c] ;  /* 0x003c5c0001027983 */ /* 0x000ea80000300800 */
[----:B------:R-:W2:Y:S04]  /*4fe40*/  LDL.LU R0, [R1+0x3c58] ;  /* 0x003c580001007983 */ /* 0x000ea80000300800 */
[----:B------:R3:W-:Y:S02]  /*4fe50*/  STL.64 [R1+0x3be8], R16 ;  /* 0x003be81001007387 */ /* 0x0007e40000100a00 */
[----:B---3--:R-:W-:-:S02]  /*4fe60*/  IMAD.MOV.U32 R16, RZ, RZ, R10 ;  /* 0x000000ffff107224 */ /* 0x008fc400078e000a */
[----:B------:R-:W-:Y:S01]  /*4fe70*/  IMAD.MOV.U32 R17, RZ, RZ, R11 ;  /* 0x000000ffff117224 */ /* 0x000fe200078e000b */
[----:B------:R-:W3:Y:S04]  /*4fe80*/  LDL.LU R10, [R1+0x3c54] ;  /* 0x003c5400010a7983 */ /* 0x000ee80000300800 */
[----:B------:R-:W3:Y:S04]  /*4fe90*/  LDL.LU R11, [R1+0x3c50] ;  /* 0x003c5000010b7983 */ /* 0x000ee80000300800 */
[----:B------:R-:W-:Y:S04]  /*4fea0*/  STL.64 [R1+0x3c00], R16 ;  /* 0x003c001001007387 */ /* 0x000fe80000100a00 */
[----:B----4-:R-:W-:Y:S04]  /*4feb0*/  STL.64 [R1+0x3bc8], R22 ;  /* 0x003bc81601007387 */ /* 0x010fe80000100a00 */
[----:B--2---:R0:W-:Y:S04]  /*4fec0*/  STL.64 [R1+0x3bc0], R20 ;  /* 0x003bc01401007387 */ /* 0x0041e80000100a00 */
[----:B0-----:R-:W2:Y:S04]  /*4fed0*/  LDL.LU R20, [R1+0x2f0] ;  /* 0x0002f00001147983 */ /* 0x001ea80000300800 */
[----:B------:R-:W2:Y:S04]  /*4fee0*/  LDL.LU R21, [R1+0x2f4] ;  /* 0x0002f40001157983 */ /* 0x000ea80000300800 */
[----:B------:R-:W4:Y:S04]  /*4fef0*/  LDL.LU R22, [R1+0x2f8] ;  /* 0x0002f80001167983 */ /* 0x000f280000300800 */
[----:B------:R-:W4:Y:S01]  /*4ff00*/  LDL.LU R23, [R1+0x2fc] ;  /* 0x0002fc0001177983 */ /* 0x000f220000300800 */
[----:B------:R-:W-:Y:S01]  /*4ff10*/  MOV R16, R0 ;  /* 0x0000000000107202 */ /* 0x000fe20000000f00 */
[----:B------:R-:W-:-:S02]  /*4ff20*/  IMAD.MOV.U32 R17, RZ, RZ, R2 ;  /* 0x000000ffff117224 */ /* 0x000fc400078e0002 */
[----:B------:R-:W2:Y:S04]  /*4ff30*/  LDL.LU R0, [R1+0x3c4c] ;  /* 0x003c4c0001007983 */ /* 0x000ea80000300800 */
[----:B------:R-:W3:Y:S04]  /*4ff40*/  LDL.LU R2, [R1+0x3c48] ;  /* 0x003c480001027983 */ /* 0x000ee80000300800 */
[----:B------:R-:W3:Y:S04]  /*4ff50*/  LDL R24, [R1+0x30] ;  /* 0x0000300001187983 */ /* 0x000ee80000100800 */
[----:B------:R-:W3:Y:S04]  /*4ff60*/  LDL R25, [R1+0x34] ;  /* 0x0000340001197983 */ /* 0x000ee80000100800 */
[----:B------:R-:W3:Y:S04]  /*4ff70*/  LDL.LU R12, [R1+0x5b0] ;  /* 0x0005b000010c7983 */ /* 0x000ee80000300800 */
[----:B------:R-:W3:Y:S04]  /*4ff80*/  LDL.LU R13, [R1+0x5b4] ;  /* 0x0005b400010d7983 */ /* 0x000ee80000300800 */
        /* <DEDUP_REMOVED lines=9> */
[----:B---3--:R-:W-:-:S02]  /*50020*/  IMAD.MOV.U32 R16, RZ, RZ, R11 ;  /* 0x000000ffff107224 */ /* 0x008fc400078e000b */
[----:B------:R-:W-:-:S05]  /*50030*/  IMAD.MOV.U32 R17, RZ, RZ, R10 ;  /* 0x000000ffff117224 */ /* 0x000fca00078e000a */
[----:B------:R-:W-:Y:S04]  /*50040*/  STL.64 [R1+0x3c30], R16 ;  /* 0x003c301001007387 */ /* 0x000fe80000100a00 */
[----:B----4-:R-:W-:Y:S04]  /*50050*/  STL.64 [R1+0x3bf8], R22 ;  /* 0x003bf81601007387 */ /* 0x010fe80000100a00 */
[----:B--2---:R0:W-:Y:S04]  /*50060*/  STL.64 [R1+0x3bf0], R20 ;  /* 0x003bf01401007387 */ /* 0x0041e80000100a00 */
[----:B0-----:R-:W2:Y:S04]  /*50070*/  LDL.LU R20, [R1+0x310] ;  /* 0x0003100001147983 */ /* 0x001ea80000300800 */
[----:B------:R-:W2:Y:S04]  /*50080*/  LDL.LU R21, [R1+0x314] ;  /* 0x0003140001157983 */ /* 0x000ea80000300800 */
[----:B------:R-:W3:Y:S04]  /*50090*/  LDL.LU R22, [R1+0x318] ;  /* 0x0003180001167983 */ /* 0x000ee80000300800 */
[----:B------:R-:W3:Y:S04]  /*500a0*/  LDL.LU R23, [R1+0x31c] ;  /* 0x00031c0001177983 */ /* 0x000ee80000300800 */
[----:B---3--:R-:W-:Y:S04]  /*500b0*/  STL.64 [R1+0x3c10], R22 ;  /* 0x003c101601007387 */ /* 0x008fe80000100a00 */
[----:B--2---:R0:W-:Y:S04]  /*500c0*/  STL.64 [R1+0x3c08], R20 ;  /* 0x003c081401007387 */ /* 0x0041e80000100a00 */
[----:B0-----:R-:W2:Y:S04]  /*500d0*/  LDL.LU R20, [R1+0x320] ;  /* 0x0003200001147983 */ /* 0x001ea80000300800 */
[----:B------:R-:W2:Y:S04]  /*500e0*/  LDL.LU R21, [R1+0x324] ;  /* 0x0003240001157983 */ /* 0x000ea80000300800 */
[----:B------:R-:W3:Y:S04]  /*500f0*/  LDL.LU R22, [R1+0x328] ;  /* 0x0003280001167983 */ /* 0x000ee80000300800 */
[----:B------:R-:W3:Y:S01]  /*50100*/  LDL.LU R23, [R1+0x32c] ;  /* 0x00032c0001177983 */ /* 0x000ee20000300800 */
[----:B------:R-:W-:Y:S03]  /*50110*/  HMMA.16816.F32.BF16 R12, R4, R24, R12 ;  /* 0x00000018040c723c */ /* 0x000fe6000004180c */
[----:B---3--:R-:W-:Y:S04]  /*50120*/  STL.64 [R1+0x3c28], R22 ;  /* 0x003c281601007387 */ /* 0x008fe80000100a00 */
        /* <DEDUP_REMOVED lines=9> */
[----:B------:R-:W2:Y:S04]  /*501c0*/  LDL.LU R22, [R1+0x348] ;  /* 0x0003480001167983 */ /* 0x000ea80000300800 */
[----:B------:R-:W2:Y:S04]  /*501d0*/  LDL.LU R23, [R1+0x34c] ;  /* 0x00034c0001177983 */ /* 0x000ea80000300800 */
[----:B------:R-:W3:Y:S04]  /*501e0*/  LDL.LU R8, [R1+0x220] ;  /* 0x0002200001087983 */ /* 0x000ee80000300800 */
[----:B------:R-:W-:Y:S04]  /*501f0*/  STL.64 [R1+0x350], R12 ;  /* 0x0003500c01007387 */ /* 0x000fe80000100a00 */
[----:B------:R-:W-:Y:S04]  /*50200*/  STL.64 [R1+0x358], R14 ;  /* 0x0003580e01007387 */ /* 0x000fe80000100a00 */
[----:B------:R-:W3:Y:S04]  /*50210*/  LDL.LU R9, [R1+0x224] ;  /* 0x0002240001097983 */ /* 0x000ee80000300800 */
[----:B------:R-:W3:Y:S04]  /*50220*/  LDL.LU R10, [R1+0x228] ;  /* 0x00022800010a7983 */ /* 0x000ee80000300800 */
[----:B------:R-:W3:Y:S04]  /*50230*/  LDL.LU R11, [R1+0x22c] ;  /* 0x00022c00010b7983 */ /* 0x000ee80000300800 */
[----:B------:R-:W4:Y:S04]  /*50240*/  LDL.LU.64 R24, [R1] ;  /* 0x0000000001187983 */ /* 0x000f280000300a00 */
[----:B----4-:R0:W-:Y:S04]  /*50250*/  STL.64 [R1+0x3b60], R24 ;  /* 0x003b601801007387 */ /* 0x0101e80000100a00 */
[----:B0-----:R-:W4:Y:S01]  /*50260*/  LDL.LU.64 R24, [R1+0x10] ;  /* 0x0000100001187983 */ /* 0x001f220000300a00 */
[----:B------:R-:W-:-:S02]  /*50270*/  IMAD.MOV.U32 R16, RZ, RZ, R2 ;  /* 0x000000ffff107224 */ /* 0x000fc400078e0002 */
[----:B------:R-:W-:Y:S01]  /*50280*/  IMAD.MOV.U32 R17, RZ, RZ, R0 ;  /* 0x000000ffff117224 */ /* 0x000fe200078e0000 */
[----:B----4-:R0:W-:Y:S04]  /*50290*/  STL.64 [R1+0x3b68], R24 ;  /* 0x003b681801007387 */ /* 0x0101e80000100a00 */
[----:B0-----:R-:W3:Y:S04]  /*502a0*/  LDL.LU.64 R24, [R1+0x20] ;  /* 0x0000200001187983 */ /* 0x001ee80000300a00 */
[----:B------:R-:W4:Y:S04]  /*502b0*/  LDL.LU R12, [R1+0x1f0] ;  /* 0x0001f000010c7983 */ /* 0x000f280000300800 */
[----:B------:R-:W4:Y:S04]  /*502c0*/  LDL.LU R13, [R1+0x1f4] ;  /* 0x0001f400010d7983 */ /* 0x000f280000300800 */
[----:B------:R-:W3:Y:S04]  /*502d0*/  LDL.LU R14, [R1+0x1f8] ;  /* 0x0001f800010e7983 */ /* 0x000ee80000300800 */
[----:B------:R-:W3:Y:S01]  /*502e0*/  LDL.LU R15, [R1+0x1fc] ;  /* 0x0001fc00010f7983 */ /* 0x000ee20000300800 */
[C---:B--2---:R-:W-:Y:S03]  /*502f0*/  HMMA.16816.F32.BF16 R16, R4.reuse, R16, R20 ;  /* 0x000000100410723c */ /* 0x044fe60000041814 */
[----:B---3--:R-:W-:Y:S04]  /*50300*/  STL.64 [R1+0x3b58], R14 ;  /* 0x003b580e01007387 */ /* 0x008fe80000100a00 */
[----:B----4-:R0:W-:Y:S04]  /*50310*/  STL.64 [R1+0x3b50], R12 ;  /* 0x003b500c01007387 */ /* 0x0101e80000100a00 */
[----:B0-----:R-:W2:Y:S04]  /*50320*/  LDL.LU R12, [R1+0x200] ;  /* 0x00020000010c7983 */ /* 0x001ea80000300800 */
[----:B------:R-:W2:Y:S04]  /*50330*/  LDL.LU R13, [R1+0x204] ;  /* 0x00020400010d7983 */ /* 0x000ea80000300800 */
[----:B------:R-:W2:Y:S04]  /*50340*/  LDL.LU R14, [R1+0x208] ;  /* 0x00020800010e7983 */ /* 0x000ea80000300800 */
[----:B------:R-:W2:Y:S04]  /*50350*/  LDL.LU R15, [R1+0x20c] ;  /* 0x00020c00010f7983 */ /* 0x000ea80000300800 */
[----:B------:R-:W3:Y:S04]  /*50360*/  LDL.LU.64 R22, [R1+0x3c40] ;  /* 0x003c400001167983 */ /* 0x000ee80000300a00 */
[----:B------:R-:W3:Y:S04]  /*50370*/  LDL.LU.64 R20, [R1+0x3c38] ;  /* 0x003c380001147983 */ /* 0x000ee80000300a00 */
[----:B------:R0:W-:Y:S04]  /*50380*/  STL.64 [R1+0x340], R16 ;  /* 0x0003401001007387 */ /* 0x0001e80000100a00 */
[----:B------:R3:W-:Y:S04]  /*50390*/  STL.64 [R1+0x348], R18 ;  /* 0x0003481201007387 */ /* 0x0007e80000100a00 */
[----:B0-----:R-:W3:Y:S02]  /*503a0*/  LDL.LU.64 R16, [R1+0x3c30] ;  /* 0x003c300001107983 */ /* 0x001ee40000300a00 */
[----:B---3--:R-:W-:Y:S02]  /*503b0*/  HMMA.16816.F32.BF16 R16, R4, R16, R20 ;  /* 0x000000100410723c */ /* 0x008fe40000041814 */
[----:B------:R-:W3:Y:S04]  /*503c0*/  LDL.LU.64 R22, [R1+0x3c28] ;  /* 0x003c280001167983 */ /* 0x000ee80000300a00 */
[----:B------:R-:W3:-:S13]  /*503d0*/  LDL.LU.64 R20, [R1+0x3c20] ;  /* 0x003c200001147983 */ /* 0x000eda0000300a00 */
        /* <DEDUP_REMOVED lines=34> */
[----:B------:R-:W3:-:S15]  /*50600*/  LDL.LU.64 R20, [R1+0x3b98] ;  /* 0x003b980001147983 */ /* 0x000ede0000300a00 */
        /* <DEDUP_REMOVED lines=14> */
[----:B------:R0:W-:Y:S04]  /*506f0*/  STL.64 [R1+0x3ab0], R20 ;  /* 0x003ab01401007387 */ /* 0x0001e80000100a00 */
[----:B0-----:R-:W2:Y:S04]  /*50700*/  LDL.LU R20, [R1+0x210] ;  /* 0x0002100001147983 */ /* 0x001ea80000300800 */
[----:B------:R-:W2:Y:S04]  /*50710*/  LDL.LU R21, [R1+0x214] ;  /* 0x0002140001157983 */ /* 0x000ea80000300800 */
[----:B------:R-:W2:Y:S04]  /*50720*/  LDL.LU R22, [R1+0x218] ;  /* 0x0002180001167983 */ /* 0x000ea80000300800 */
[----:B------:R-:W2:Y:S01]  /*50730*/  LDL.LU R23, [R1+0x21c] ;  /* 0x00021c0001177983 */ /* 0x000ea20000300800 */
[----:B---3--:R-:W-:-:S15]  /*50740*/  HMMA.16816.F32.BF16 R8, R16, R24, R8 ;  /* 0x000000181008723c */ /* 0x008fde0000041808 */
[----:B------:R-:W-:-:S04]  /*50750*/  NOP ;  /* 0x0000000000007918 */ /* 0x000fc80000000000 */
[----:B------:R0:W-:Y:S04]  /*50760*/  STL.64 [R1+0x220], R8 ;  /* 0x0002200801007387 */ /* 0x0001e80000100a00 */
[----:B------:R1:W-:Y:S04]  /*50770*/  STL.64 [R1+0x228], R10 ;  /* 0x0002280a01007387 */ /* 0x0003e80000100a00 */
[----:B0-----:R-:W4:Y:S01]  /*50780*/  LDL.LU.64 R8, [R1+0x3b70] ;  /* 0x003b700001087983 */ /* 0x001f220000300a00 */
[----:B-1----:R-:W-:Y:S02]  /*50790*/  IMAD.MOV.U32 R11, RZ, RZ, R24 ;  /* 0x000000ffff0b7224 */ /* 0x002fe400078e0018 */
[----:B------:R-:W-:-:S02]  /*507a0*/  IMAD.MOV.U32 R10, RZ, RZ, R25 ;  /* 0x000000ffff0a7224 */ /* 0x000fc400078e0019 */
[----:B------:R-:W2:Y:S04]  /*507b0*/  LDL.LU.64 R24, [R1+0x3b68] ;  /* 0x003b680001187983 */ /* 0x000ea80000300a00 */
[----:B------:R-:W-:Y:S04]  /*507c0*/  STL [R1+0x3adc], R10 ;  /* 0x003adc0a01007387 */ /* 0x000fe80000100800 */
[----:B------:R-:W-:Y:S01]  /*507d0*/  STL [R1+0x3ad8], R11 ;  /* 0x003ad80b01007387 */ /* 0x000fe20000100800 */
[----:B--2---:R-:W-:-:S15]  /*507e0*/  HMMA.16816.F32.BF16 R20, R16, R24, R20 ;  /* 0x000000181014723c */ /* 0x004fde0000041814 */
[----:B------:R-:W-:-:S04]  /*507f0*/  NOP ;  /* 0x0000000000007918 */ /* 0x000fc80000000000 */
[----:B------:R0:W-:Y:S04]  /*50800*/  STL.64 [R1+0x210], R20 ;  /* 0x0002101401007387 */ /* 0x0001e80000100a00 */
[----:B------:R-:W-:Y:S01]  /*50810*/  STL.64 [R1+0x218], R22 ;  /* 0x0002181601007387 */ /* 0x000fe20000100a00 */
[----:B0-----:R-:W-:Y:S02]  /*50820*/  IMAD.MOV.U32 R21, RZ, RZ, R24 ;  /* 0x000000ffff157224 */ /* 0x001fe400078e0018 */
[----:B------:R-:W-:Y:S02]  /*50830*/  IMAD.MOV.U32 R20, RZ, RZ, R25 ;  /* 0x000000ffff147224 */ /* 0x000fe400078e0019 */
[----:B------:R-:W2:Y:S04]  /*50840*/  LDL.LU.64 R24, [R1+0x3b60] ;  /* 0x003b600001187983 */ /* 0x000ea80000300a00 */
[----:B------:R0:W-:Y:S04]  /*50850*/  STL.64 [R1+0x3ad0], R20 ;  /* 0x003ad01401007387 */ /* 0x0001e80000100a00 */
[----:B0-----:R-:W3:Y:S04]  /*50860*/  LDL.LU R20, [R1+0x1e0] ;  /* 0x0001e00001147983 */ /* 0x001ee80000300800 */
[----:B------:R-:W3:Y:S04]  /*50870*/  LDL.LU R21, [R1+0x1e4] ;  /* 0x0001e40001157983 */ /* 0x000ee80000300800 */
[----:B------:R-:W3:Y:S04]  /*50880*/  LDL.LU R22, [R1+0x1e8] ;  /* 0x0001e80001167983 */ /* 0x000ee80000300800 */
[----:B------:R-:W3:Y:S01]  /*50890*/  LDL.LU R23, [R1+0x1ec] ;  /* 0x0001ec0001177983 */ /* 0x000ee20000300800 */
        /* <DEDUP_REMOVED lines=8> */
[----:B------:R-:W2:Y:S04]  /*50920*/  LDL.LU.64 R26, [R1+0x3b48] ;  /* 0x003b4800011a7983 */ /* 0x000ea80000300a00 */
[----:B------:R-:W2:Y:S02]  /*50930*/  LDL.LU.64 R24, [R1+0x3b40] ;  /* 0x003b400001187983 */ /* 0x000ea40000300a00 */
[----:B--2---:R-:W-:-:S15]  /*50940*/  HMMA.16816.F32.BF16 R12, R16, R24, R12 ;  /* 0x00000018100c723c */ /* 0x004fde000004180c */
[----:B------:R-:W-:-:S04]  /*50950*/  NOP ;  /* 0x0000000000007918 */ /* 0x000fc80000000000 */
[----:B------:R0:W-:Y:S04]  /*50960*/  STL.64 [R1+0x1f0], R12 ;  /* 0x0001f00c01007387 */ /* 0x0001e80000100a00 */
[----:B------:R-:W-:Y:S04]  /*50970*/  STL.64 [R1+0x1f8], R14 ;  /* 0x0001f80e01007387 */ /* 0x000fe80000100a00 */
[----:B0-----:R-:W3:Y:S01]  /*50980*/  LDL.LU.64 R12, [R1+0x3b38] ;  /* 0x003b3800010c7983 */ /* 0x001ee20000300a00 */
[C---:B----4-:R-:W-:Y:S03]  /*50990*/  HMMA.16816.F32.BF16 R4, R16.reuse, R8, R4 ;  /* 0x000000081004723c */ /* 0x050fe60000041804 */
[----:B------:R-:W-:Y:S04]  /*509a0*/  STL.64 [R1+0x3a50], R26 ;  /* 0x003a501a01007387 */ /* 0x000fe80000100a00 */
[----:B------:R-:W-:Y:S01]  /*509b0*/  STL.64 [R1+0x3a48], R24 ;  /* 0x003a481801007387 */ /* 0x000fe20000100a00 */
[----:B---3--:R-:W-:Y:S03]  /*509c0*/  HMMA.16816.F32.BF16 R20, R16, R12, R20 ;  /* 0x0000000c1014723c */ /* 0x008fe60000041814 */
[----:B------:R0:W-:-:S15]  /*509d0*/  STL.64 [R1+0x3b30], R12 ;  /* 0x003b300c01007387 */ /* 0x0001de0000100a00 */
[----:B------:R-:W-:Y:S01]  /*509e0*/  NOP ;  /* 0x0000000000007918 */ /* 0x000fe20000000000 */
[----:B------:R-:W-:Y:S04]  /*509f0*/  STL.64 [R1+0x1e0], R20 ;  /* 0x0001e01401007387 */ /* 0x000fe80000100a00 */
[----:B------:R-:W-:Y:S04]  /*50a00*/  STL.64 [R1+0x1e8], R22 ;  /* 0x0001e81601007387 */ /* 0x000fe80000100a00 */
[----:B0-----:R-:W2:Y:S04]  /*50a10*/  LDL.LU R12, [R1+0x1c0] ;  /* 0x0001c000010c7983 */ /* 0x001ea80000300800 */
[----:B------:R0:W-:Y:S04]  /*50a20*/  STL.64 [R1+0x1d0], R4 ;  /* 0x0001d00401007387 */ /* 0x0001e80000100a00 */
[----:B------:R-:W-:Y:S04]  /*50a30*/  STL.64 [R1+0x1d8], R6 ;  /* 0x0001d80601007387 */ /* 0x000fe80000100a00 */
[----:B------:R-:W2:Y:S04]  /*50a40*/  LDL.LU R13, [R1+0x1c4] ;  /* 0x0001c400010d7983 */ /* 0x000ea80000300800 */
[----:B------:R-:W2:Y:S04]  /*50a50*/  LDL.LU R14, [R1+0x1c8] ;  /* 0x0001c800010e7983 */ /* 0x000ea80000300800 */
[----:B------:R-:W2:Y:S04]  /*50a60*/  LDL.LU R15, [R1+0x1cc] ;  /* 0x0001cc00010f7983 */ /* 0x000ea80000300800 */
[----:B0-----:R-:W2:Y:S04]  /*50a70*/  LDL.LU.64 R4, [R1+0x30] ;  /* 0x0000300001047983 */ /* 0x001ea80000300a00 */
[----:B------:R-:W3:Y:S04]  /*50a80*/  LDL.LU.64 R24, [R1+0x110] ;  /* 0x0001100001187983 */ /* 0x000ee80000300a00 */
[----:B---3--:R0:W-:Y:S04]  /*50a90*/  STL.64 [R1+0x3af0], R24 ;  /* 0x003af01801007387 */ /* 0x0081e80000100a00 */
[----:B0-----:R-:W3:Y:S04]  /*50aa0*/  LDL.LU.64 R24, [R1+0x120] ;  /* 0x0001200001187983 */ /* 0x001ee80000300a00 */
[----:B---3--:R0:W-:Y:S04]  /*50ab0*/  STL.64 [R1+0x3b08], R24 ;  /* 0x003b081801007387 */ /* 0x0081e80000100a00 */
[----:B------:R-:W3:Y:S04]  /*50ac0*/  LDL.LU R20, [R1+0x160] ;  /* 0x0001600001147983 */ /* 0x000ee80000300800 */
[----:B------:R-:W3:Y:S04]  /*50ad0*/  LDL.LU R21, [R1+0x164] ;  /* 0x0001640001157983 */ /* 0x000ee80000300800 */
[----:B------:R-:W4:Y:S04]  /*50ae0*/  LDL.LU R22, [R1+0x168] ;  /* 0x0001680001167983 */ /* 0x000f280000300800 */
[----:B------:R-:W4:Y:S04]  /*50af0*/  LDL.LU R23, [R1+0x16c] ;  /* 0x00016c0001177983 */ /* 0x000f280000300800 */
[----:B0-----:R-:W2:Y:S04]  /*50b00*/  LDL.LU.64 R24, [R1+0x130] ;  /* 0x0001300001187983 */ /* 0x001ea80000300a00 */
[----:B--2---:R0:W-:Y:S04]  /*50b10*/  STL.64 [R1+0x3b10], R24 ;  /* 0x003b101801007387 */ /* 0x0041e80000100a00 */
[----:B0-----:R-:W2:Y:S04]  /*50b20*/  LDL.LU.64 R24, [R1+0x140] ;  /* 0x0001400001187983 */ /* 0x001ea80000300a00 */
[----:B--2---:R0:W-:Y:S04]  /*50b30*/  STL.64 [R1+0x3b28], R24 ;  /* 0x003b281801007387 */ /* 0x0041e80000100a00 */
[----:B0-----:R-:W2:Y:S04]  /*50b40*/  LDL.LU.64 R24, [R1+0x150] ;  /* 0x0001500001187983 */ /* 0x001ea80000300a00 */
[----:B----4-:R-:W-:Y:S04]  /*50b50*/  STL.64 [R1+0x3ae8], R22 ;  /* 0x003ae81601007387 */ /* 0x010fe80000100a00 */
[----:B---3--:R0:W-:Y:S04]  /*50b60*/  STL.64 [R1+0x3ae0], R20 ;  /* 0x003ae01401007387 */ /* 0x0081e80000100a00 */
[----:B0-----:R-:W3:Y:S04]  /*50b70*/  LDL.LU R20, [R1+0x170] ;  /* 0x0001700001147983 */ /* 0x001ee80000300800 */
[----:B------:R-:W3:Y:S04]  /*50b80*/  LDL.LU R21, [R1+0x174] ;  /* 0x0001740001157983 */ /* 0x000ee80000300800 */
[----:B------:R-:W4:Y:S04]  /*50b90*/  LDL.LU R22, [R1+0x178] ;  /* 0x0001780001167983 */ /* 0x000f280000300800 */
[----:B------:R-:W4:Y:S01]  /*50ba0*/  LDL.LU R23, [R1+0x17c] ;  /* 0x00017c0001177983 */ /* 0x000f220000300800 */
[----:B------:R-:W0:Y:S01]  /*50bb0*/  S2R R0, SR_TID.X ;  /* 0x0000000000007919 */ /* 0x000e220000002100 */
[----:B------:R-:W-:Y:S02]  /*50bc0*/  HMMA.16816.F32.BF16 R12, R16, R4, R12 ;  /* 0x00000004100c723c */ /* 0x000fe4000004180c */
[----:B----4-:R-:W-:Y:S04]  /*50bd0*/  STL.64 [R1+0x3b00], R22 ;  /* 0x003b001601007387 */ /* 0x010fe80000100a00 */
[----:B---3--:R1:W-:Y:S04]  /*50be0*/  STL.64 [R1+0x3af8], R20 ;  /* 0x003af81401007387 */ /* 0x0083e80000100a00 */
[----:B-1----:R-:W3:Y:S04]  /*50bf0*/  LDL.LU R20, [R1+0x180] ;  /* 0x0001800001147983 */ /* 0x002ee80000300800 */
[----:B------:R-:W3:Y:S04]  /*50c00*/  LDL.LU R21, [R1+0x184] ;  /* 0x0001840001157983 */ /* 0x000ee80000300800 */
[----:B------:R-:W4:Y:S04]  /*50c10*/  LDL.LU R22, [R1+0x188] ;  /* 0x0001880001167983 */ /* 0x000f280000300800 */
[----:B------:R-:W4:Y:S01]  /*50c20*/  LDL.LU R23, [R1+0x18c] ;  /* 0x00018c0001177983 */ /* 0x000f220000300800 */
[C---:B0-----:R-:W-:Y:S01]  /*50c30*/  LOP3.LUT R3, R0.reuse, 0x7, RZ, 0xc0, !PT ;  /* 0x0000000700037812 */ /* 0x041fe200078ec0ff */
[----:B------:R-:W-:-:S02]  /*50c40*/  IMAD.SHL.U32 R2, R0, 0x40, RZ ;  /* 0x0000004000027824 */ /* 0x000fc400078e00ff */
[----:B------:R-:W-:Y:S02]  /*50c50*/  IMAD.SHL.U32 R0, R0, 0x2, RZ ;  /* 0x0000000200007824 */ /* 0x000fe400078e00ff */
[----:B------:R-:W-:-:S05]  /*50c60*/  IMAD R3, R3, 0x90, RZ ;  /* 0x0000009003037824 */ /* 0x000fca00078e02ff */
[----:B------:R-:W-:-:S04]  /*50c70*/  LOP3.LUT R0, R3, 0x10, R0, 0x78, !PT ;  /* 0x0000001003007812 */ /* 0x000fc800078e7800 */
[----:B------:R-:W-:Y:S01]  /*50c80*/  LOP3.LUT R0, R0, 0x400, R2, 0xf8, !PT ;  /* 0x0000040000007812 */ /* 0x000fe200078ef802 */
[----:B------:R-:W-:Y:S01]  /*50c90*/  IMAD.MOV.U32 R28, RZ, RZ, R4 ;  /* 0x000000ffff1c7224 */ /* 0x000fe200078e0004 */
[----:B----4-:R-:W-:Y:S04]  /*50ca0*/  STL.64 [R1+0x3b20], R22 ;  /* 0x003b201601007387 */ /* 0x010fe80000100a00 */
[----:B---3--:R0:W-:Y:S04]  /*50cb0*/  STL.64 [R1+0x3b18], R20 ;  /* 0x003b181401007387 */ /* 0x0081e80000100a00 */
[----:B0-----:R-:W3:Y:S04]  /*50cc0*/  LDL.LU R20, [R1+0x1a0] ;  /* 0x0001a00001147983 */ /* 0x001ee80000300800 */
[----:B------:R-:W3:Y:S04]  /*50cd0*/  LDL.LU R21, [R1+0x1a4] ;  /* 0x0001a40001157983 */ /* 0x000ee80000300800 */
[----:B------:R-:W3:Y:S04]  /*50ce0*/  LDL.LU R22, [R1+0x1a8] ;  /* 0x0001a80001167983 */ /* 0x000ee80000300800 */
[----:B------:R-:W3:Y:S04]  /*50cf0*/  LDL.LU R23, [R1+0x1ac] ;  /* 0x0001ac0001177983 */ /* 0x000ee80000300800 */
[----:B------:R-:W-:Y:S04]  /*50d00*/  STL.64 [R1+0x3aa8], R8 ;  /* 0x003aa80801007387 */ /* 0x000fe80000100a00 */
[----:B------:R0:W-:Y:S04]  /*50d10*/  STL.64 [R1+0x1c0], R12 ;  /* 0x0001c00c01007387 */ /* 0x0001e80000100a00 */
[----:B------:R1:W-:Y:S04]  /*50d20*/  STL.64 [R1+0x1c8], R14 ;  /* 0x0001c80e01007387 */ /* 0x0003e80000100a00 */
[----:B0-----:R-:W4:Y:S01]  /*50d30*/  LDL.LU.64 R12, [R1+0x3b30] ;  /* 0x003b3000010c7983 */ /* 0x001f220000300a00 */
[----:B-1----:R-:W-:-:S03]  /*50d40*/  IMAD.MOV.U32 R15, RZ, RZ, R5 ;  /* 0x000000ffff0f7224 */ /* 0x002fc600078e0005 */
[----:B------:R-:W0:Y:S04]  /*50d50*/  LDSM.16.MT88.4 R4, [R0+UR5+0x11800] ;  /* 0x011800050004783b */ /* 0x000e280008004200 */
[----:B------:R-:W-:Y:S04]  /*50d60*/  STL [R1+0x3a10], R15 ;  /* 0x003a100f01007387 */ /* 0x000fe80000100800 */
[----:B------:R-:W-:Y:S04]  /*50d70*/  STL [R1+0x3a0c], R28 ;  /* 0x003a0c1c01007387 */ /* 0x000fe80000100800 */
[----:B0-----:R-:W-:Y:S04]  /*50d80*/  STL.64 [R1+0x3928], R6 ;  /* 0x0039280601007387 */ /* 0x001fe80000100a00 */
[----:B------:R0:W-:Y:S04]  /*50d90*/  STL.64 [R1+0x3920], R4 ;  /* 0x0039200401007387 */ /* 0x0001e80000100a00 */
[----:B0-----:R-:W2:Y:S04]  /*50da0*/  LDL.LU R4, [R1+0x1b0] ;  /* 0x0001b00001047983 */ /* 0x001ea80000300800 */
[----:B------:R-:W2:Y:S04]  /*50db0*/  LDL.LU R5, [R1+0x1b4] ;  /* 0x0001b40001057983 */ /* 0x000ea80000300800 */
[----:B------:R-:W2:Y:S04]  /*50dc0*/  LDL.LU R6, [R1+0x1b8] ;  /* 0x0001b80001067983 */ /* 0x000ea80000300800 */
[----:B------:R-:W2:Y:S02]  /*50dd0*/  LDL.LU R7, [R1+0x1bc] ;  /* 0x0001bc0001077983 */ /* 0x000ea40000300800 */
[----:B--2---:R-:W-:-:S15]  /*50de0*/  HMMA.16816.F32.BF16 R4, R16, R24, R4 ;  /* 0x000000181004723c */ /* 0x004fde0000041804 */
[----:B------:R-:W-:-:S04]  /*50df0*/  NOP ;  /* 0x0000000000007918 */ /* 0x000fc80000000000 */
[----:B------:R-:W-:Y:S04]  /*50e00*/  STL.64 [R1+0x1b0], R4 ;  /* 0x0001b00401007387 */ /* 0x000fe80000100a00 */
[----:B------:R0:W-:Y:S02]  /*50e10*/  STL.64 [R1+0x1b8], R6 ;  /* 0x0001b80601007387 */ /* 0x0001e40000100a00 */
[----:B0-----:R-:W-:Y:S02]  /*50e20*/  IMAD.MOV.U32 R7, RZ, RZ, R24 ;  /* 0x000000ffff077224 */ /* 0x001fe400078e0018 */
[----:B------:R-:W-:Y:S02]  /*50e30*/  IMAD.MOV.U32 R6, RZ, RZ, R25 ;  /* 0x000000ffff067224 */ /* 0x000fe400078e0019 */
[----:B------:R-:W3:Y:S04]  /*50e40*/  LDL.LU.64 R24, [R1+0x3b28] ;  /* 0x003b280001187983 */ /* 0x000ee80000300a00 */
[----:B------:R0:W-:Y:S04]  /*50e50*/  STL [R1+0x3a18], R6 ;  /* 0x003a180601007387 */ /* 0x0001e80000100800 */
[----:B------:R1:W-:Y:S04]  /*50e60*/  STL [R1+0x3a14], R7 ;  /* 0x003a140701007387 */ /* 0x0003e80000100800 */
[----:B------:R-:W2:Y:S04]  /*50e70*/  LDL.LU R4, [R1+0x190] ;  /* 0x0001900001047983 */ /* 0x000ea80000300800 */
[----:B------:R-:W2:Y:S04]  /*50e80*/  LDL.LU R5, [R1+0x194] ;  /* 0x0001940001057983 */ /* 0x000ea80000300800 */
[----:B0-----:R-:W2:Y:S04]  /*50e90*/  LDL.LU R6, [R1+0x198] ;  /* 0x0001980001067983 */ /* 0x001ea80000300800 */
[----:B-1----:R-:W2:Y:S01]  /*50ea0*/  LDL.LU R7, [R1+0x19c] ;  /* 0x00019c0001077983 */ /* 0x002ea20000300800 */
        /* <DEDUP_REMOVED lines=17> */
[----:B------:R-:W3:Y:S04]  /*50fc0*/  LDL.LU.64 R24, [R1+0x3b08] ;  /* 0x003b080001187983 */ /* 0x000ee80000300a00 */
[----:B------:R-:W-:Y:S01]  /*50fd0*/  STL [R1+0x3a24], R5 ;  /* 0x003a240501007387 */ /* 0x000fe20000100800 */
[----:B---3--:R-:W-:Y:S01]  /*50fe0*/  HMMA.16816.F32.BF16 R20, R16, R24, R20 ;  /* 0x000000181014723c */ /* 0x008fe20000041814 */
        /* <DEDUP_REMOVED lines=8> */
[----:B--2---:R-:W-:Y:S01]  /*51070*/  HMMA.16816.F32.BF16 R20, R16, R24, R20 ;  /* 0x000000181014723c */ /* 0x004fe20000041814 */
[----:B------:R-:W-:-:S02]  /*51080*/  IMAD.MOV.U32 R28, RZ, RZ, R24 ;  /* 0x000000ffff1c7224 */ /* 0x000fc400078e0018 */
[----:B------:R-:W-:Y:S02]  /*51090*/  IMAD.MOV.U32 R14, RZ, RZ, R25 ;  /* 0x000000ffff0e7224 */ /* 0x000fe400078e0019 */
[----:B------:R-:W-:Y:S02]  /*510a0*/  IMAD.MOV.U32 R24, RZ, RZ, R10 ;  /* 0x000000ffff187224 */ /* 0x000fe400078e000a */
[----:B------:R-:W-:-:S12]  /*510b0*/  IMAD.MOV.U32 R25, RZ, RZ, R11 ;  /* 0x000000ffff197224 */ /* 0x000fd800078e000b */
[----:B------:R-:W-:Y:S04]  /*510c0*/  STL.64 [R1+0x170], R20 ;  /* 0x0001701401007387 */ /* 0x000fe80000100a00 */
[----:B------:R0:W-:Y:S04]  /*510d0*/  STL.64 [R1+0x178], R22 ;  /* 0x0001781601007387 */ /* 0x0001e80000100a00 */
[----:B0-----:R-:W2:Y:S04]  /*510e0*/  LDL.LU.64 R22, [R1+0x3ae8] ;  /* 0x003ae80001167983 */ /* 0x001ea80000300a00 */
[----:B------:R-:W2:Y:S04]  /*510f0*/  LDL.LU.64 R20, [R1+0x3ae0] ;  /* 0x003ae00001147983 */ /* 0x000ea80000300a00 */
[----:B------:R-:W3:Y:S04]  /*51100*/  LDL.LU R10, [R1+0x3adc] ;  /* 0x003adc00010a7983 */ /* 0x000ee80000300800 */
[----:B------:R-:W2:Y:S04]  /*51110*/  LDL.LU R11, [R1+0x3ad8] ;  /* 0x003ad800010b7983 */ /* 0x000ea80000300800 */
[----:B------:R0:W-:Y:S04]  /*51120*/  STL.64 [R1+0x3a68], R24 ;  /* 0x003a681801007387 */ /* 0x0001e80000100a00 */
[----:B0-----:R-:W2:Y:S02]  /*51130*/  LDL.LU.64 R24, [R1+0x100] ;  /* 0x0001000001187983 */ /* 0x001ea40000300a00 */
[----:B--2---:R-:W-:-:S15]  /*51140*/  HMMA.16816.F32.BF16 R20, R16, R24, R20 ;  /* 0x000000181014723c */ /* 0x004fde0000041814 */
[----:B------:R-:W-:-:S04]  /*51150*/  NOP ;  /* 0x0000000000007918 */ /* 0x000fc80000000000 */
[----:B------:R0:W-:Y:S04]  /*51160*/  STL.64 [R1+0x160], R20 ;  /* 0x0001601401007387 */ /* 0x0001e80000100a00 */
[----:B------:R-:W-:Y:S04]  /*51170*/  STL.64 [R1+0x168], R22 ;  /* 0x0001681601007387 */ /* 0x000fe80000100a00 */
[----:B0-----:R-:W2:Y:S01]  /*51180*/  LDL.LU.64 R20, [R1+0x3ad0] ;  /* 0x003ad00001147983 */ /* 0x001ea20000300a00 */
[----:B------:R-:W-:Y:S02]  /*51190*/  IMAD.MOV.U32 R7, RZ, RZ, R24 ;  /* 0x000000ffff077224 */ /* 0x000fe400078e0018 */
[----:B------:R-:W-:-:S03]  /*511a0*/  IMAD.MOV.U32 R15, RZ, RZ, R25 ;  /* 0x000000ffff0f7224 */ /* 0x000fc600078e0019 */
[----:B------:R-:W-:Y:S04]  /*511b0*/  STL [R1+0x3ac4], R7 ;  /* 0x003ac40701007387 */ /* 0x000fe80000100800 */
[----:B------:R0:W-:Y:S04]  /*511c0*/  STL [R1+0x3ac0], R4 ;  /* 0x003ac00401007387 */ /* 0x0001e80000100800 */
[----:B0-----:R-:W3:Y:S01]  /*511d0*/  LDL.LU.64 R4, [R1+0xf0] ;  /* 0x0000f00001047983 */ /* 0x001ee20000300a00 */
[----:B--2---:R-:W-:Y:S02]  /*511e0*/  IMAD.MOV.U32 R24, RZ, RZ, R21 ;  /* 0x000000ffff187224 */ /* 0x004fe400078e0015 */
[----:B------:R-:W-:-:S02]  /*511f0*/  IMAD.MOV.U32 R25, RZ, RZ, R20 ;  /* 0x000000ffff197224 */ /* 0x000fc400078e0014 */
[----:B------:R-:W2:Y:S04]  /*51200*/  LDL.LU.64 R20, [R1+0xe0] ;  /* 0x0000e00001147983 */ /* 0x000ea80000300a00 */
[----:B--2---:R0:W-:Y:S04]  /*51210*/  STL.64 [R1+0x3ac8], R20 ;  /* 0x003ac81401007387 */ /* 0x0041e80000100a00 */
[----:B0-----:R-:W2:Y:S04]  /*51220*/  LDL.LU R20, [R1+0x5a0] ;  /* 0x0005a00001147983 */ /* 0x001ea80000300800 */
[----:B------:R-:W2:Y:S04]  /*51230*/  LDL.LU R21, [R1+0x5a4] ;  /* 0x0005a40001157983 */ /* 0x000ea80000300800 */
[----:B------:R-:W2:Y:S04]  /*51240*/  LDL.LU R22, [R1+0x5a8] ;  /* 0x0005a80001167983 */ /* 0x000ea80000300800 */
[----:B------:R-:W2:Y:S04]  /*51250*/  LDL.LU R23, [R1+0x5ac] ;  /* 0x0005ac0001177983 */ /* 0x000ea80000300800 */
[----:B------:R-:W-:Y:S04]  /*51260*/  STL.64 [R1+0x3a80], R24 ;  /* 0x003a801801007387 */ /* 0x000fe80000100a00 */
[----:B------:R-:W-:Y:S04]  /*51270*/  STL.64 [R1+0x3a40], R14 ;  /* 0x003a400e01007387 */ /* 0x000fe80000100a00 */
[----:B----4-:R0:W-:Y:S04]  /*51280*/  STL.64 [R1+0x3a38], R12 ;  /* 0x003a380c01007387 */ /* 0x0101e80000100a00 */
[----:B0-----:R-:W4:Y:S04]  /*51290*/  LDL.LU R12, [R1+0x4f0] ;  /* 0x0004f000010c7983 */ /* 0x001f280000300800 */
[----:B------:R-:W4:Y:S04]  /*512a0*/  LDL.LU R13, [R1+0x4f4] ;  /* 0x0004f400010d7983 */ /* 0x000f280000300800 */
[----:B------:R-:W2:Y:S04]  /*512b0*/  LDL.LU R14, [R1+0x4f8] ;  /* 0x0004f800010e7983 */ /* 0x000ea80000300800 */
[----:B------:R-:W2:Y:S01]  /*512c0*/  LDL.LU R15, [R1+0x4fc] ;  /* 0x0004fc00010f7983 */ /* 0x000ea20000300800 */
[----:B------:R-:W-:-:S02]  /*512d0*/  IMAD.MOV.U32 R24, RZ, RZ, R11 ;  /* 0x000000ffff187224 */ /* 0x000fc400078e000b */
[----:B---3--:R-:W-:-:S05]  /*512e0*/  IMAD.MOV.U32 R25, RZ, RZ, R10 ;  /* 0x000000ffff197224 */ /* 0x008fca00078e000a */
[----:B------:R0:W-:Y:S04]  /*512f0*/  STL.64 [R1+0x3ab8], R24 ;  /* 0x003ab81801007387 */ /* 0x0001e80000100a00 */
[----:B0-----:R-:W3:Y:S04]  /*51300*/  LDL.LU R24, [R1+0x590] ;  /* 0x0005900001187983 */ /* 0x001ee80000300800 */
[----:B------:R-:W3:Y:S04]  /*51310*/  LDL.LU R25, [R1+0x594] ;  /* 0x0005940001197983 */ /* 0x000ee80000300800 */
[----:B------:R-:W3:Y:S04]  /*51320*/  LDL.LU R26, [R1+0x598] ;  /* 0x00059800011a7983 */ /* 0x000ee80000300800 */
[----:B------:R-:W3:Y:S04]  /*51330*/  LDL.LU R27, [R1+0x59c] ;  /* 0x00059c00011b7983 */ /* 0x000ee80000300800 */
[----:B------:R-:W3:Y:S04]  /*51340*/  LDL.LU R8, [R1+0x560] ;  /* 0x0005600001087983 */ /* 0x000ee80000300800 */
[----:B------:R-:W3:Y:S04]  /*51350*/  LDL.LU R9, [R1+0x564] ;  /* 0x0005640001097983 */ /* 0x000ee80000300800 */
[----:B------:R-:W3:Y:S04]  /*51360*/  LDL.LU R10, [R1+0x568] ;  /* 0x00056800010a7983 */ /* 0x000ee80000300800 */
[----:B------:R-:W3:Y:S04]  /*51370*/  LDL.LU R11, [R1+0x56c] ;  /* 0x00056c00010b7983 */ /* 0x000ee80000300800 */
[----:B--2---:R-:W-:Y:S04]  /*51380*/  STL.64 [R1+0x3a60], R14 ;  /* 0x003a600e01007387 */ /* 0x004fe80000100a00 */
[----:B----4-:R0:W-:Y:S04]  /*51390*/  STL.64 [R1+0x3a58], R12 ;  /* 0x003a580c01007387 */ /* 0x0101e80000100a00 */
[----:B0-----:R-:W2:Y:S04]  /*513a0*/  LDL.LU R12, [R1+0x500] ;  /* 0x00050000010c7983 */ /* 0x001ea80000300800 */
[----:B------:R-:W2:Y:S04]  /*513b0*/  LDL.LU R13, [R1+0x504] ;  /* 0x00050400010d7983 */ /* 0x000ea80000300800 */
[----:B------:R-:W4:Y:S04]  /*513c0*/  LDL.LU R14, [R1+0x508] ;  /* 0x00050800010e7983 */ /* 0x000f280000300800 */
[----:B------:R-:W4:Y:S01]  /*513d0*/  LDL.LU R15, [R1+0x50c] ;  /* 0x00050c00010f7983 */ /* 0x000f220000300800 */
        /* <DEDUP_REMOVED lines=12> */
[----:B------:R-:W2:Y:S04]  /*514a0*/  LDL.LU R15, [R1+0x54c] ;  /* 0x00054c00010f7983 */ /* 0x000ea80000300800 */
[----:B------:R0:W-:Y:S04]  /*514b0*/  STL.64 [R1+0xc0], R20 ;  /* 0x0000c01401007387 */ /* 0x0001e80000100a00 */
[----:B------:R-:W-:Y:S04]  /*514c0*/  STL.64 [R1+0xc8], R22 ;  /* 0x0000c81601007387 */ /* 0x000fe80000100a00 */
[----:B0-----:R-:W3:Y:S01]  /*514d0*/  LDL.LU.64 R20, [R1+0x3ac8] ;  /* 0x003ac80001147983 */ /* 0x001ee20000300a00 */
[----:B------:R-:W-:-:S03]  /*514e0*/  MOV R0, R4 ;  /* 0x0000000400007202 */ /* 0x000fc60000000f00 */
[----:B------:R-:W4:Y:S04]  /*514f0*/  LDL.LU R7, [R1+0x3ac4] ;  /* 0x003ac40001077983 */ /* 0x000f280000300800 */
[----:B------:R-:W2:Y:S01]  /*51500*/  LDL.LU R4, [R1+0x3ac0] ;  /* 0x003ac00001047983 */ /* 0x000ea20000300800 */
[----:B------:R-:W-:Y:S01]  /*51510*/  IMAD.MOV.U32 R6, RZ, RZ, R5 ;  /* 0x000000ffff067224 */ /* 0x000fe200078e0005 */
[----:B---3--:R-:W-:Y:S01]  /*51520*/  HMMA.16816.F32.BF16 R24, R16, R20, R24 ;  /* 0x000000141018723c */ /* 0x008fe20000041818 */
[----:B------:R-:W-:Y:S02]  /*51530*/  IMAD.MOV.U32 R5, RZ, RZ, R20 ;  /* 0x000000ffff057224 */ /* 0x000fe400078e0014 */
[----:B------:R-:W-:-:S15]  /*51540*/  IMAD.MOV.U32 R2, RZ, RZ, R21 ;  /* 0x000000ffff027224 */ /* 0x000fde00078e0015 */
[----:B------:R-:W-:Y:S01]  /*51550*/  NOP ;  /* 0x0000000000007918 */ /* 0x000fe20000000000 */
[----:B------:R0:W-:Y:S04]  /*51560*/  STL.64 [R1+0xb0], R24 ;  /* 0x0000b01801007387 */ /* 0x0001e80000100a00 */
[----:B------:R-:W-:Y:S04]  /*51570*/  STL.64 [R1+0xb8], R26 ;  /* 0x0000b81a01007387 */ /* 0x000fe80000100a00 */
[----:B0-----:R-:W3:Y:S04]  /*51580*/  LDL.LU.64 R24, [R1+0x3ab8] ;  /* 0x003ab80001187983 */ /* 0x001ee80000300a00 */
[----:B------:R-:W3:Y:S04]  /*51590*/  LDL.LU.64 R20, [R1+0x3ab0] ;  /* 0x003ab00001147983 */ /* 0x000ee80000300a00 */
[----:B----4-:R-:W-:Y:S04]  /*515a0*/  STL.64 [R1+0x3a30], R6 ;  /* 0x003a300601007387 */ /* 0x010fe80000100a00 */
[----:B--2---:R0:W-:Y:S04]  /*515b0*/  STL.64 [R1+0x3a28], R4 ;  /* 0x003a280401007387 */ /* 0x0041e80000100a00 */
[----:B0-----:R-:W2:Y:S04]  /*515c0*/  LDL.LU R4, [R1+0x4e0] ;  /* 0x0004e00001047983 */ /* 0x001ea80000300800 */
[----:B------:R-:W2:Y:S04]  /*515d0*/  LDL.LU R5, [R1+0x4e4] ;  /* 0x0004e40001057983 */ /* 0x000ea80000300800 */
[----:B------:R-:W2:Y:S04]  /*515e0*/  LDL.LU R6, [R1+0x4e8] ;  /* 0x0004e80001067983 */ /* 0x000ea80000300800 */
[----:B------:R-:W2:Y:S01]  /*515f0*/  LDL.LU R7, [R1+0x4ec] ;  /* 0x0004ec0001077983 */ /* 0x000ea20000300800 */
[----:B---3--:R-:W-:Y:S03]  /*51600*/  HMMA.16816.F32.BF16 R16, R16, R20, R8 ;  /* 0x000000141010723c */ /* 0x008fe60000041808 */
[----:B------:R-:W3:Y:S01]  /*51610*/  LDL.LU.64 R8, [R1+0x3aa8] ;  /* 0x003aa80001087983 */ /* 0x000ee20000300a00 */
[----:B------:R-:W-:-:S02]  /*51620*/  IMAD.MOV.U32 R11, RZ, RZ, R20 ;  /* 0x000000ffff0b7224 */ /* 0x000fc400078e0014 */
[----:B------:R-:W-:-:S13]  /*51630*/  IMAD.MOV.U32 R10, RZ, RZ, R21 ;  /* 0x000000ffff0a7224 */ /* 0x000fda00078e0015 */
[----:B------:R0:W-:Y:S04]  /*51640*/  STL.64 [R1+0xa0], R16 ;  /* 0x0000a01001007387 */ /* 0x0001e80000100a00 */
[----:B------:R1:W-:Y:S04]  /*51650*/  STL.64 [R1+0xa8], R18 ;  /* 0x0000a81201007387 */ /* 0x0003e80000100a00 */
[----:B------:R-:W4:Y:S04]  /*51660*/  LDL.LU.64 R22, [R1+0x3aa0] ;  /* 0x003aa00001167983 */ /* 0x000f280000300a00 */
[----:B------:R-:W4:Y:S04]  /*51670*/  LDL.LU.64 R20, [R1+0x3a98] ;  /* 0x003a980001147983 */ /* 0x000f280000300a00 */
[----:B0-----:R-:W3:Y:S04]  /*51680*/  LDL.LU R16, [R1+0x4d0] ;  /* 0x0004d00001107983 */ /* 0x001ee80000300800 */
[----:B------:R-:W3:Y:S04]  /*51690*/  LDL.LU R17, [R1+0x4d4] ;  /* 0x0004d40001117983 */ /* 0x000ee80000300800 */
[----:B-1----:R-:W3:Y:S04]  /*516a0*/  LDL.LU R18, [R1+0x4d8] ;  /* 0x0004d80001127983 */ /* 0x002ee80000300800 */
[----:B------:R-:W3:Y:S01]  /*516b0*/  LDL.LU R19, [R1+0x4dc] ;  /* 0x0004dc0001137983 */ /* 0x000ee20000300800 */
[----:B----4-:R-:W-:Y:S03]  /*516c0*/  HMMA.16816.F32.BF16 R24, R20, R24, R12 ;  /* 0x000000181418723c */ /* 0x010fe6000004180c */
[----:B------:R-:W4:Y:S04]  /*516d0*/  LDL.LU.64 R14, [R1+0x3a90] ;  /* 0x003a9000010e7983 */ /* 0x000f280000300a00 */
[----:B------:R-:W4:-:S12]  /*516e0*/  LDL.LU.64 R12, [R1+0x3a88] ;  /* 0x003a8800010c7983 */ /* 0x000f180000300a00 */
        /* <DEDUP_REMOVED lines=10> */
[----:B------:R-:W4:Y:S04]  /*51790*/  LDL.LU.64 R14, [R1+0x3a60] ;  /* 0x003a6000010e7983 */ /* 0x000f280000300a00 */
[----:B------:R-:W4:-:S13]  /*517a0*/  LDL.LU.64 R12, [R1+0x3a58] ;  /* 0x003a5800010c7983 */ /* 0x000f1a0000300a00 */
[----:B------:R-:W-:Y:S04]  /*517b0*/  STL.64 [R1+0x70], R24 ;  /* 0x0000701801007387 */ /* 0x000fe80000100a00 */
[----:B------:R0:W-:Y:S04]  /*517c0*/  STL.64 [R1+0x78], R26 ;  /* 0x0000781a01007387 */ /* 0x0001e80000100a00 */
[----:B0-----:R-:W2:Y:S04]  /*517d0*/  LDL.LU.64 R26, [R1+0x3a50] ;  /* 0x003a5000011a7983 */ /* 0x001ea80000300a00 */
[----:B------:R-:W4:Y:S02]  /*517e0*/  LDL.LU.64 R24, [R1+0x3a48] ;  /* 0x003a480001187983 */ /* 0x000f240000300a00 */
[----:B----4-:R-:W-:-:S15]  /*517f0*/  HMMA.16816.F32.BF16 R12, R20, R24, R12 ;  /* 0x00000018140c723c */ /* 0x010fde000004180c */
[----:B------:R-:W-:-:S04]  /*51800*/  NOP ;  /* 0x0000000000007918 */ /* 0x000fc80000000000 */
[----:B------:R-:W-:Y:S04]  /*51810*/  STL.64 [R1+0x60], R12 ;  /* 0x0000600c01007387 */ /* 0x000fe80000100a00 */
[----:B------:R0:W-:Y:S04]  /*51820*/  STL.64 [R1+0x68], R14 ;  /* 0x0000680e01007387 */ /* 0x0001e80000100a00 */
[----:B0-----:R-:W4:Y:S04]  /*51830*/  LDL.LU.64 R14, [R1+0x3a40] ;  /* 0x003a4000010e7983 */ /* 0x001f280000300a00 */
[----:B------:R-:W2:Y:S02]  /*51840*/  LDL.LU.64 R12, [R1+0x3a38] ;  /* 0x003a3800010c7983 */ /* 0x000ea40000300a00 */
[----:B--2---:R-:W-:-:S15]  /*51850*/  HMMA.16816.F32.BF16 R4, R20, R12, R4 ;  /* 0x0000000c1404723c */ /* 0x004fde0000041804 */
[----:B------:R-:W-:-:S04]  /*51860*/  NOP ;  /* 0x0000000000007918 */ /* 0x000fc80000000000 */
[----:B------:R-:W-:Y:S04]  /*51870*/  STL.64 [R1+0x50], R4 ;  /* 0x0000500401007387 */ /* 0x000fe80000100a00 */
[----:B------:R0:W-:Y:S04]  /*51880*/  STL.64 [R1+0x58], R6 ;  /* 0x0000580601007387 */ /* 0x0001e80000100a00 */
[----:B0-----:R-:W2:Y:S04]  /*51890*/  LDL.LU.64 R6, [R1+0x3a30] ;  /* 0x003a300001067983 */ /* 0x001ea80000300a00 */
[----:B------:R-:W2:Y:S01]  /*518a0*/  LDL.LU.64 R4, [R1+0x3a28] ;  /* 0x003a280001047983 */ /* 0x000ea20000300a00 */
[----:B---3--:R-:W-:-:S15]  /*518b0*/  HMMA.16816.F32.BF16 R16, R20, R8, R16 ;  /* 0x000000081410723c */ /* 0x008fde0000041810 */
[----:B------:R-:W-:-:S04]  /*518c0*/  NOP ;  /* 0x0000000000007918 */ /* 0x000fc80000000000 */
[----:B------:R-:W-:Y:S01]  /*518d0*/  IMAD.MOV.U32 R25, RZ, RZ, R17 ;  /* 0x000000ffff197224 */ /* 0x000fe200078e0011 */
[----:B------:R2:W-:Y:S01]  /*518e0*/  STL [R1+0x40], R16 ;  /* 0x0000401001007387 */ /* 0x0005e20000100800 */
[----:B------:R-:W-:Y:S02]  /*518f0*/  IMAD.MOV.U32 R17, RZ, RZ, R2 ;  /* 0x000000ffff117224 */ /* 0x000fe400078e0002 */
[----:B------:R-:W-:Y:S02]  /*51900*/  IMAD.MOV.U32 R24, RZ, RZ, R18 ;  /* 0x000000ffff187224 */ /* 0x000fe400078e0012 */
[----:B------:R-:W-:Y:S02]  /*51910*/  IMAD.MOV.U32 R9, RZ, RZ, R19 ;  /* 0x000000ffff097224 */ /* 0x000fe400078e0013 */
[----:B--2---:R-:W-:Y:S02]  /*51920*/  IMAD.MOV.U32 R16, RZ, RZ, R5 ;  /* 0x000000ffff107224 */ /* 0x004fe400078e0005 */
[----:B------:R-:W2:Y:S04]  /*51930*/  LDL.LU R5, [R1+0x3a24] ;  /* 0x003a240001057983 */ /* 0x000ea80000300800 */
[----:B------:R-:W3:Y:S04]  /*51940*/  LDL.LU R2, [R1+0x3a20] ;  /* 0x003a200001027983 */ /* 0x000ee80000300800 */
[----:B------:R-:W-:Y:S04]  /*51950*/  STL.64 [R1+0x3940], R16 ;  /* 0x0039401001007387 */ /* 0x000fe80000100a00 */
[----:B------:R-:W-:Y:S04]  /*51960*/  STL.64 [R1+0x38e8], R26 ;  /* 0x0038e81a01007387 */ /* 0x000fe80000100a00 */
[----:B------:R-:W-:Y:S04]  /*51970*/  STL.64 [R1+0x38e0], R24 ;  /* 0x0038e01801007387 */ /* 0x000fe80000100a00 */
[----:B------:R0:W-:Y:S04]  /*51980*/  STL [R1+0x3630], R9 ;  /* 0x0036300901007387 */ /* 0x0001e80000100800 */
[----:B------:R1:W-:Y:S04]  /*51990*/  STL.64 [R1+0x3938], R10 ;  /* 0x0039380a01007387 */ /* 0x0003e80000100a00 */
[----:B------:R-:W2:Y:S04]  /*519a0*/  LDL.LU R8, [R1+0x440] ;  /* 0x0004400001087983 */ /* 0x000ea80000300800 */
[----:B0-----:R-:W2:Y:S04]  /*519b0*/  LDL.LU R9, [R1+0x444] ;  /* 0x0004440001097983 */ /* 0x001ea80000300800 */
[----:B-1----:R-:W2:Y:S04]  /*519c0*/  LDL.LU R10, [R1+0x448] ;  /* 0x00044800010a7983 */ /* 0x002ea80000300800 */
[----:B------:R-:W2:Y:S01]  /*519d0*/  LDL.LU R11, [R1+0x44c] ;  /* 0x00044c00010b7983 */ /* 0x000ea20000300800 */
[----:B------:R-:W-:-:S02]  /*519e0*/  IMAD.MOV.U32 R16, RZ, RZ, R0 ;  /* 0x000000ffff107224 */ /* 0x000fc400078e0000 */
[----:B------:R-:W-:Y:S01]  /*519f0*/  IMAD.MOV.U32 R17, RZ, RZ, R6 ;  /* 0x000000ffff117224 */ /* 0x000fe200078e0006 */
[----:B--2---:R-:W-:Y:S04]  /*51a00*/  STL.64 [R1+0x3950], R10 ;  /* 0x0039500a01007387 */ /* 0x004fe80000100a00 */
[----:B------:R-:W-:Y:S04]  /*51a10*/  STL.64 [R1+0x3948], R8 ;  /* 0x0039480801007387 */ /* 0x000fe80000100a00 */
[----:B------:R-:W2:Y:S04]  /*51a20*/  LDL.LU R0, [R1+0x3a1c] ;  /* 0x003a1c0001007983 */ /* 0x000ea80000300800 */
[----:B------:R-:W2:Y:S04]  /*51a30*/  LDL.LU R6, [R1+0x3a18] ;  /* 0x003a180001067983 */ /* 0x000ea80000300800 */
[----:B------:R0:W-:Y:S02]  /*51a40*/  STL.64 [R1+0x3958], R16 ;  /* 0x0039581001007387 */ /* 0x0001e40000100a00 */
[----:B0-----:R-:W-:-:S02]  /*51a50*/  IMAD.MOV.U32 R16, RZ, RZ, R7 ;  /* 0x000000ffff107224 */ /* 0x001fc400078e0007 */
[----:B----4-:R-:W-:Y:S01]  /*51a60*/  IMAD.MOV.U32 R17, RZ, RZ, R15 ;  /* 0x000000ffff117224 */ /* 0x010fe200078e000f */
[----:B------:R-:W4:Y:S04]  /*51a70*/  LDL.LU R7, [R1+0x3a14] ;  /* 0x003a140001077983 */ /* 0x000f280000300800 */
[----:B------:R-:W2:Y:S04]  /*51a80*/  LDL.LU R15, [R1+0x3a10] ;  /* 0x003a1000010f7983 */ /* 0x000ea80000300800 */
[----:B------:R0:W-:Y:S04]  /*51a90*/  STL.64 [R1+0x3970], R16 ;  /* 0x0039701001007387 */ /* 0x0001e80000100a00 */
[----:B------:R-:W2:Y:S04]  /*51aa0*/  LDL.LU R8, [R1+0x450] ;  /* 0x0004500001087983 */ /* 0x000ea80000300800 */
[----:B------:R-:W2:Y:S04]  /*51ab0*/  LDL.LU R9, [R1+0x454] ;  /* 0x0004540001097983 */ /* 0x000ea80000300800 */
[----:B------:R-:W2:Y:S04]  /*51ac0*/  LDL.LU R10, [R1+0x458] ;  /* 0x00045800010a7983 */ /* 0x000ea80000300800 */
[----:B------:R-:W2:Y:S01]  /*51ad0*/  LDL.LU R11, [R1+0x45c] ;  /* 0x00045c00010b7983 */ /* 0x000ea20000300800 */
[----:B0-----:R-:W-:-:S02]  /*51ae0*/  IMAD.MOV.U32 R16, RZ, RZ, R28 ;  /* 0x000000ffff107224 */ /* 0x001fc400078e001c */
[----:B------:R-:W-:Y:S01]  /*51af0*/  IMAD.MOV.U32 R17, RZ, RZ, R14 ;  /* 0x000000ffff117224 */ /* 0x000fe200078e000e */
[----:B------:R-:W3:Y:S04]  /*51b00*/  LDL.LU R28, [R1+0x3a0c] ;  /* 0x003a0c00011c7983 */ /* 0x000ee80000300800 */
[----:B------:R-:W3:Y:S04]  /*51b10*/  LDL.LU R14, [R1+0x3a08] ;  /* 0x003a0800010e7983 */ /* 0x000ee80000300800 */
[----:B------:R-:W-:Y:S04]  /*51b20*/  STL.64 [R1+0x3988], R16 ;  /* 0x0039881001007387 */ /* 0x000fe80000100a00 */
[----:B--2---:R-:W-:Y:S04]  /*51b30*/  STL.64 [R1+0x3968], R10 ;  /* 0x0039680a01007387 */ /* 0x004fe80000100a00 */
[----:B------:R0:W-:Y:S04]  /*51b40*/  STL.64 [R1+0x3960], R8 ;  /* 0x0039600801007387 */ /* 0x0001e80000100a00 */
[----:B0-----:R-:W2:Y:S04]  /*51b50*/  LDL.LU R8, [R1+0x460] ;  /* 0x0004600001087983 */ /* 0x001ea80000300800 */
[----:B------:R-:W2:Y:S04]  /*51b60*/  LDL.LU R9, [R1+0x464] ;  /* 0x0004640001097983 */ /* 0x000ea80000300800 */
[----:B------:R-:W2:Y:S04]  /*51b70*/  LDL.LU R10, [R1+0x468] ;  /* 0x00046800010a7983 */ /* 0x000ea80000300800 */
[----:B------:R-:W2:Y:S01]  /*51b80*/  LDL.LU R11, [R1+0x46c] ;  /* 0x00046c00010b7983 */ /* 0x000ea20000300800 */
[----:B------:R-:W-:-:S02]  /*51b90*/  IMAD.MOV.U32 R16, RZ, RZ, R3 ;  /* 0x000000ffff107224 */ /* 0x000fc400078e0003 */
        /* <DEDUP_REMOVED lines=11> */
[----:B------:R-:W-:Y:S02]  /*51c50*/  IMAD.MOV.U32 R16, RZ, RZ, R5 ;  /* 0x000000ffff107224 */ /* 0x000fe400078e0005 */
[----:B---3--:R-:W-:Y:S02]  /*51c60*/  IMAD.MOV.U32 R4, RZ, RZ, R28 ;  /* 0x000000ffff047224 */ /* 0x008fe400078e001c */
[----:B------:R-:W-:Y:S01]  /*51c70*/  IMAD.MOV.U32 R5, RZ, RZ, R15 ;  /* 0x000000ffff057224 */ /* 0x000fe200078e000f */
[----:B------:R-:W3:Y:S04]  /*51c80*/  LDL.LU R28, [R1+0x39fc] ;  /* 0x0039fc00011c7983 */ /* 0x000ee80000300800 */
[----:B------:R-:W3:Y:S04]  /*51c90*/  LDL.LU R15, [R1+0x39f8] ;  /* 0x0039f800010f7983 */ /* 0x000ee80000300800 */
[----:B------:R-:W3:Y:S04]  /*51ca0*/  LDL.LU R24, [R1+0x490] ;  /* 0x0004900001187983 */ /* 0x000ee80000300800 */
[----:B------:R-:W3:Y:S04]  /*51cb0*/  LDL.LU R25, [R1+0x494] ;  /* 0x0004940001197983 */ /* 0x000ee80000300800 */
        /* <DEDUP_REMOVED lines=18> */
[----:B------:R-:W2:Y:S01]  /*51de0*/  LDL.LU R10, [R1+0x4a8] ;  /* 0x0004a800010a7983 */ /* 0x000ea20000300800 */
[----:B---3--:R-:W-:-:S03]  /*51df0*/  IMAD.MOV.U32 R11, RZ, RZ, R0 ;  /* 0x000000ffff0b7224 */ /* 0x008fc600078e0000 */
[----:B------:R-:W3:Y:S01]  /*51e00*/  LDL.LU R0, [R1+0x39ec] ;  /* 0x0039ec0001007983 */ /* 0x000ee20000300800 */
[----:B----4-:R-:W-:Y:S02]  /*51e10*/  IMAD.MOV.U32 R16, RZ, RZ, R7 ;  /* 0x000000ffff107224 */ /* 0x010fe400078e0007 */
[----:B------:R-:W-:Y:S02]  /*51e20*/  IMAD.MOV.U32 R17, RZ, RZ, R6 ;  /* 0x000000ffff117224 */ /* 0x000fe400078e0006 */
[----:B------:R-:W-:Y:S01]  /*51e30*/  HMMA.16816.F32.BF16 R4, R20, R4, R24 ;  /* 0x000000041404723c */ /* 0x000fe20000041818 */
[----:B--2---:R-:W-:Y:S04]  /*51e40*/  STL.64 [R1+0x39c8], R10 ;  /* 0x0039c80a01007387 */ /* 0x004fe80000100a00 */
[----:B------:R0:W-:Y:S04]  /*51e50*/  STL.64 [R1+0x39c0], R8 ;  /* 0x0039c00801007387 */ /* 0x0001e80000100a00 */
[----:B0-----:R-:W2:Y:S04]  /*51e60*/  LDL.LU R8, [R1+0x4b0] ;  /* 0x0004b00001087983 */ /* 0x001ea80000300800 */
[----:B------:R-:W2:Y:S04]  /*51e70*/  LDL.LU R9, [R1+0x4b4] ;  /* 0x0004b40001097983 */ /* 0x000ea80000300800 */
[----:B------:R-:W4:Y:S04]  /*51e80*/  LDL.LU R10, [R1+0x4b8] ;  /* 0x0004b800010a7983 */ /* 0x000f280000300800 */
[----:B------:R-:W4:Y:S01]  /*51e90*/  LDL.LU R11, [R1+0x4bc] ;  /* 0x0004bc00010b7983 */ /* 0x000f220000300800 */
[----:B------:R-:W-:-:S02]  /*51ea0*/  IMAD.MOV.U32 R13, RZ, RZ, R5 ;  /* 0x000000ffff0d7224 */ /* 0x000fc400078e0005 */
[----:B------:R-:W-:Y:S01]  /*51eb0*/  IMAD.MOV.U32 R12, RZ, RZ, R6 ;  /* 0x000000ffff0c7224 */ /* 0x000fe200078e0006 */
[----:B----4-:R-:W-:Y:S04]  /*51ec0*/  STL.64 [R1+0x39e0], R10 ;  /* 0x0039e00a01007387 */ /* 0x010fe80000100a00 */
[----:B--2---:R0:W-:Y:S04]  /*51ed0*/  STL.64 [R1+0x39d8], R8 ;  /* 0x0039d80801007387 */ /* 0x0041e80000100a00 */
[----:B0-----:R-:W2:Y:S04]  /*51ee0*/  LDL.LU R8, [R1+0x4c0] ;  /* 0x0004c00001087983 */ /* 0x001ea80000300800 */
[----:B------:R-:W2:Y:S04]  /*51ef0*/  LDL.LU R9, [R1+0x4c4] ;  /* 0x0004c40001097983 */ /* 0x000ea80000300800 */
[----:B------:R-:W2:Y:S04]  /*51f00*/  LDL.LU R10, [R1+0x4c8] ;  /* 0x0004c800010a7983 */ /* 0x000ea80000300800 */
[----:B------:R0:W-:Y:S01]  /*51f10*/  STL [R1+0x490], R4 ;  /* 0x0004900401007387 */ /* 0x0001e20000100800 */
[----:B---3--:R-:W-:-:S02]  /*51f20*/  IMAD.MOV.U32 R11, RZ, RZ, R0 ;  /* 0x000000ffff0b7224 */ /* 0x008fc400078e0000 */
[----:B------:R-:W-:Y:S01]  /*51f30*/  IMAD.MOV.U32 R0, RZ, RZ, R7 ;  /* 0x000000ffff007224 */ /* 0x000fe200078e0007 */
[----:B0-----:R-:W3:Y:S04]  /*51f40*/  LDL.LU R4, [R1+0x2c0] ;  /* 0x0002c00001047983 */ /* 0x001ee80000300800 */
[----:B------:R-:W3:Y:S04]  /*51f50*/  LDL.LU R5, [R1+0x2c4] ;  /* 0x0002c40001057983 */ /* 0x000ee80000300800 */
[----:B------:R-:W3:Y:S04]  /*51f60*/  LDL.LU R6, [R1+0x2c8] ;  /* 0x0002c80001067983 */ /* 0x000ee80000300800 */
[----:B------:R-:W3:Y:S04]  /*51f70*/  LDL.LU R7, [R1+0x2cc] ;  /* 0x0002cc0001077983 */ /* 0x000ee80000300800 */
[----:B------:R-:W-:Y:S04]  /*51f80*/  STL.64 [R1+0x38f8], R14 ;  /* 0x0038f80e01007387 */ /* 0x000fe80000100a00 */
[----:B------:R0:W-:Y:S04]  /*51f90*/  STL.64 [R1+0x38f0], R12 ;  /* 0x0038f00c01007387 */ /* 0x0001e80000100a00 */
[----:B0-----:R-:W4:Y:S04]  /*51fa0*/  LDL.LU R12, [R1+0x2a0] ;  /* 0x0002a000010c7983 */ /* 0x001f280000300800 */
[----:B------:R-:W4:Y:S04]  /*51fb0*/  LDL.LU R13, [R1+0x2a4] ;  /* 0x0002a400010d7983 */ /* 0x000f280000300800 */
[----:B------:R-:W2:Y:S04]  /*51fc0*/  LDL.LU R14, [R1+0x2a8] ;  /* 0x0002a800010e7983 */ /* 0x000ea80000300800 */
[----:B------:R-:W2:Y:S04]  /*51fd0*/  LDL.LU R15, [R1+0x2ac] ;  /* 0x0002ac00010f7983 */ /* 0x000ea80000300800 */
[----:B--2---:R0:W-:Y:S04]  /*51fe0*/  STL.64 [R1+0x3908], R14 ;  /* 0x0039080e01007387 */ /* 0x0041e80000100a00 */
[----:B----4-:R-:W-:Y:S04]  /*51ff0*/  STL.64 [R1+0x3900], R12 ;  /* 0x0039000c01007387 */ /* 0x010fe80000100a00 */
[----:B------:R-:W2:Y:S01]  /*52000*/  LDL.64 R26, [R1+0x18] ;  /* 0x00001800011a7983 */ /* 0x000ea20000100a00 */
[----:B------:R-:W-:Y:S03]  /*52010*/  HMMA.16816.F32.BF16 R16, R20, R16, R8 ;  /* 0x000000101410723c */ /* 0x000fe60000041808 */
[----:B0-----:R-:W4:Y:S04]  /*52020*/  LDL.64 R14, [R1+0x28] ;  /* 0x00002800010e7983 */ /* 0x001f280000100a00 */
[----:B--2---:R0:W-:Y:S04]  /*52030*/  STL.64 [R1+0x3910], R26 ;  /* 0x0039101a01007387 */ /* 0x0041e80000100a00 */
[----:B------:R-:W2:Y:S04]  /*52040*/  LDL.LU R24, [R1+0x2b0] ;  /* 0x0002b00001187983 */ /* 0x000ea80000300800 */
[----:B------:R-:W2:Y:S04]  /*52050*/  LDL.LU R25, [R1+0x2b4] ;  /* 0x0002b40001197983 */ /* 0x000ea80000300800 */
[----:B0-----:R-:W2:Y:S01]  /*52060*/  LDL.LU R26, [R1+0x2b8] ;  /* 0x0002b800011a7983 */ /* 0x001ea20000300800 */
[----:B------:R-:W-:-:S03]  /*52070*/  IMAD.MOV.U32 R27, RZ, RZ, R2 ;  /* 0x000000ffff1b7224 */ /* 0x000fc600078e0002 */
[----:B------:R-:W2:Y:S04]  /*52080*/  LDL.LU R2, [R1+0x39e8] ;  /* 0x0039e80001027983 */ /* 0x000ea80000300800 */
[----:B------:R-:W-:Y:S04]  /*52090*/  STL [R1+0x3634], R0 ;  /* 0x0036340001007387 */ /* 0x000fe80000100800 */
        /* <DEDUP_REMOVED lines=42> */
[----:B------:R-:W2:-:S15]  /*52340*/  LDL.LU.64 R10, [R1+0x3938] ;  /* 0x00393800010a7983 */ /* 0x000e9e0000300a00 */
[----:B------:R-:W-:Y:S02]  /*52350*/  NOP ;  /* 0x0000000000007918 */ /* 0x000fe40000000000 */
[----:B------:R-:W-:Y:S04]  /*52360*/  STL.64 [R1+0x440], R16 ;  /* 0x0004401001007387 */ /* 0x000fe80000100a00 */
[----:B------:R-:W-:Y:S04]  /*52370*/  STL.64 [R1+0x448], R18 ;  /* 0x0004481201007387 */ /* 0x000fe80000100a00 */
[----:B------:R-:W0:Y:S04]  /*52380*/  LDSM.16.MT88.4 R16, [R2+UR5+0x11800] ;  /* 0x011800050210783b */ /* 0x000e280008004200 */
[----:B0-----:R-:W-:Y:S04]  /*52390*/  STL.64 [R1+0x37e8], R18 ;  /* 0x0037e81201007387 */ /* 0x001fe80000100a00 */
[----:B------:R2:W-:Y:S02]  /*523a0*/  STL.64 [R1+0x37e0], R16 ;  /* 0x0037e01001007387 */ /* 0x0005e40000100a00 */
[----:B--2---:R-:W-:Y:S01]  /*523b0*/  IMAD.MOV.U32 R16, RZ, RZ, R11 ;  /* 0x000000ffff107224 */ /* 0x004fe200078e000b */
[----:B------:R-:W-:Y:S01]  /*523c0*/  MOV R17, R10 ;  /* 0x0000000a00117202 */ /* 0x000fe20000000f00 */
[----:B------:R-:W2:Y:S04]  /*523d0*/  LDL.LU R11, [R1+0x3934] ;  /* 0x00393400010b7983 */ /* 0x000ea80000300800 */
[----:B------:R-:W2:Y:S04]  /*523e0*/  LDL.LU R10, [R1+0x3930] ;  /* 0x00393000010a7983 */ /* 0x000ea80000300800 */
[----:B------:R-:W2:Y:S04]  /*523f0*/  LDL R18, [R1+0xd8] ;  /* 0x0000d80001127983 */ /* 0x000ea80000100800 */
[----:B------:R-:W2:Y:S04]  /*52400*/  LDL R19, [R1+0xdc] ;  /* 0x0000dc0001137983 */ /* 0x000ea80000100800 */
[----:B------:R0:W-:Y:S01]  /*52410*/  STL [R1+0x34d0], R2 ;  /* 0x0034d00201007387 */ /* 0x0001e20000100800 */
[----:B---3--:R-:W-:Y:S03]  /*52420*/  HMMA.16816.F32.BF16 R20, R20, R16, R4 ;  /* 0x000000101414723c */ /* 0x008fe60000041804 */
[----:B------:R-:W3:Y:S04]  /*52430*/  LDL.LU.64 R6, [R1+0x3928] ;  /* 0x0039280001067983 */ /* 0x000ee80000300a00 */
[----:B------:R-:W3:Y:S01]  /*52440*/  LDL.LU.64 R4, [R1+0x3920] ;  /* 0x0039200001047983 */ /* 0x000ee20000300a00 */
[----:B----4-:R-:W-:-:S02]  /*52450*/  IMAD.MOV.U32 R0, RZ, RZ, R15 ;  /* 0x000000ffff007224 */ /* 0x010fc400078e000f */
[----:B0-----:R-:W-:-:S09]  /*52460*/  IMAD.MOV.U32 R2, RZ, RZ, R14 ;  /* 0x000000ffff027224 */ /* 0x001fd200078e000e */
[----:B------:R0:W-:Y:S04]  /*52470*/  STL.64 [R1+0x2c0], R20 ;  /* 0x0002c01401007387 */ /* 0x0001e80000100a00 */
[----:B------:R2:W-:Y:S01]  /*52480*/  STL [R1+0x2c8], R22 ;  /* 0x0002c81601007387 */ /* 0x0005e20000100800 */
[----:B------:R-:W-:-:S03]  /*52490*/  IMAD.MOV.U32 R8, RZ, RZ, R23 ;  /* 0x000000ffff087224 */ /* 0x000fc600078e0017 */
[----:B0-----:R-:W4:Y:S04]  /*524a0*/  LDL.LU R20, [R1+0x280] ;  /* 0x0002800001147983 */ /* 0x001f280000300800 */
[----:B------:R-:W4:Y:S01]  /*524b0*/  LDL.LU R21, [R1+0x284] ;  /* 0x0002840001157983 */ /* 0x000f220000300800 */
[C---:B---3--:R-:W-:Y:S01]  /*524c0*/  HMMA.16816.F32.BF16 R24, R4.reuse, R14, R24 ;  /* 0x0000000e0418723c */ /* 0x048fe20000041818 */
[----:B--2---:R-:W-:Y:S02]  /*524d0*/  IMAD.MOV.U32 R22, RZ, RZ, R10 ;  /* 0x000000ffff167224 */ /* 0x004fe400078e000a */
[----:B------:R-:W-:Y:S01]  /*524e0*/  IMAD.MOV.U32 R23, RZ, RZ, R11 ;  /* 0x000000ffff177224 */ /* 0x000fe200078e000b */
[----:B------:R-:W2:Y:S04]  /*524f0*/  LDL.LU R10, [R1+0x391c] ;  /* 0x00391c00010a7983 */ /* 0x000ea80000300800 */
[----:B------:R-:W2:Y:S04]  /*52500*/  LDL.LU R11, [R1+0x3918] ;  /* 0x00391800010b7983 */ /* 0x000ea80000300800 */
[----:B------:R0:W-:Y:S04]  /*52510*/  STL.64 [R1+0x37f8], R18 ;  /* 0x0037f81201007387 */ /* 0x0001e80000100a00 */
[----:B0-----:R-:W3:Y:S04]  /*52520*/  LDL.64 R18, [R1+0x8] ;  /* 0x0000080001127983 */ /* 0x001ee80000100a00 */
[----:B------:R-:W-:Y:S04]  /*52530*/  STL [R1+0x34d4], R8 ;  /* 0x0034d40801007387 */ /* 0x000fe80000100800 */
[----:B------:R-:W-:Y:S04]  /*52540*/  STL.64 [R1+0x2b0], R24 ;  /* 0x0002b01801007387 */ /* 0x000fe80000100a00 */
[----:B------:R0:W-:Y:S04]  /*52550*/  STL.64 [R1+0x2b8], R26 ;  /* 0x0002b81a01007387 */ /* 0x0001e80000100a00 */
[----:B0-----:R-:W2:Y:S04]  /*52560*/  LDL.LU.64 R26, [R1+0x3910] ;  /* 0x00391000011a7983 */ /* 0x001ea80000300a00 */
[----:B------:R-:W2:Y:S04]  /*52570*/  LDL.LU.64 R14, [R1+0x3908] ;  /* 0x00390800010e7983 */ /* 0x000ea80000300a00 */
[----:B------:R-:W2:Y:S04]  /*52580*/  LDL.LU.64 R12, [R1+0x3900] ;  /* 0x00390000010c7983 */ /* 0x000ea80000300a00 */
[----:B------:R-:W-:Y:S04]  /*52590*/  STL [R1+0x3804], R0 ;  /* 0x0038040001007387 */ /* 0x000fe80000100800 */
[----:B------:R-:W-:Y:S01]  /*525a0*/  STL [R1+0x3800], R2 ;  /* 0x0038000201007387 */ /* 0x000fe20000100800 */
        /* <DEDUP_REMOVED lines=9> */
[----:B------:R-:W4:Y:S04]  /*52640*/  LDL.LU.64 R24, [R1+0x38e0] ;  /* 0x0038e00001187983 */ /* 0x000f280000300a00 */
[----:B------:R-:W-:Y:S04]  /*52650*/  STL.64 [R1+0x3898], R10 ;  /* 0x0038980a01007387 */ /* 0x000fe80000100a00 */
[----:B------:R0:W-:Y:S04]  /*52660*/  STL.64 [R1+0x3890], R8 ;  /* 0x0038900801007387 */ /* 0x0001e80000100a00 */
[----:B0-----:R-:W4:Y:S04]  /*52670*/  LDL.LU R8, [R1+0x290] ;  /* 0x0002900001087983 */ /* 0x001f280000300800 */
[----:B------:R-:W4:Y:S01]  /*52680*/  LDL.LU R9, [R1+0x294] ;  /* 0x0002940001097983 */ /* 0x000f220000300800 */
[----:B---3--:R-:W-:-:S02]  /*52690*/  IMAD.MOV.U32 R0, RZ, RZ, R18 ;  /* 0x000000ffff007224 */ /* 0x008fc400078e0012 */
[----:B------:R-:W-:Y:S02]  /*526a0*/  IMAD.MOV.U32 R2, RZ, RZ, R19 ;  /* 0x000000ffff027224 */ /* 0x000fe400078e0013 */
[----:B--2---:R-:W-:Y:S02]  /*526b0*/  IMAD.MOV.U32 R10, RZ, RZ, R26 ;  /* 0x000000ffff0a7224 */ /* 0x004fe400078e001a */
[----:B------:R-:W-:Y:S01]  /*526c0*/  IMAD.MOV.U32 R11, RZ, RZ, R27 ;  /* 0x000000ffff0b7224 */ /* 0x000fe200078e001b */
[----:B------:R-:W2:Y:S04]  /*526d0*/  LDL.LU R26, [R1+0x38d8] ;  /* 0x0038d800011a7983 */ /* 0x000ea80000300800 */
[----:B------:R-:W2:Y:S02]  /*526e0*/  LDL.LU R27, [R1+0x38d4] ;  /* 0x0038d400011b7983 */ /* 0x000ea40000300800 */
[----:B----4-:R-:W-:-:S15]  /*526f0*/  HMMA.16816.F32.BF16 R8, R4, R18, R8 ;  /* 0x000000120408723c */ /* 0x010fde0000041808 */
[----:B------:R-:W-:-:S04]  /*52700*/  NOP ;  /* 0x0000000000007918 */ /* 0x000fc80000000000 */
[----:B------:R-:W-:Y:S04]  /*52710*/  STL.64 [R1+0x290], R8 ;  /* 0x0002900801007387 */ /* 0x000fe80000100a00 */
[----:B------:R2:W-:Y:S04]  /*52720*/  STL.64 [R1+0x298], R10 ;  /* 0x0002980a01007387 */ /* 0x0005e80000100a00 */
[----:B------:R-:W3:Y:S04]  /*52730*/  LDL R18, [R1+0xf8] ;  /* 0x0000f80001127983 */ /* 0x000ee80000100800 */
[----:B------:R-:W3:Y:S01]  /*52740*/  LDL R19, [R1+0xfc] ;  /* 0x0000fc0001137983 */ /* 0x000ee20000100800 */
[----:B--2---:R-:W-:Y:S03]  /*52750*/  HMMA.16816.F32.BF16 R8, R4, R26, R20 ;  /* 0x0000001a0408723c */ /* 0x004fe60000041814 */
[----:B---3--:R0:W-:Y:S04]  /*52760*/  STL.64 [R1+0x3808], R18 ;  /* 0x0038081201007387 */ /* 0x0081e80000100a00 */
[----:B------:R-:W2:-:S12]  /*52770*/  LDL.LU R16, [R1+0x3e0] ;  /* 0x0003e00001107983 */ /* 0x000e980000300800 */
[----:B------:R-:W-:Y:S04]  /*52780*/  STL.64 [R1+0x280], R8 ;  /* 0x0002800801007387 */ /* 0x000fe80000100a00 */
[----:B------:R-:W-:Y:S04]  /*52790*/  STL.64 [R1+0x288], R10 ;  /* 0x0002880a01007387 */ /* 0x000fe80000100a00 */
[----:B------:R-:W2:Y:S04]  /*527a0*/  LDL.LU R17, [R1+0x3e4] ;  /* 0x0003e40001117983 */ /* 0x000ea80000300800 */
[----:B0-----:R-:W3:Y:S04]  /*527b0*/  LDL.LU R18, [R1+0x3e8] ;  /* 0x0003e80001127983 */ /* 0x001ee80000300800 */
[----:B------:R-:W3:Y:S04]  /*527c0*/  LDL.LU R19, [R1+0x3ec] ;  /* 0x0003ec0001137983 */ /* 0x000ee80000300800 */
[----:B---3--:R0:W-:Y:S04]  /*527d0*/  STL.64 [R1+0x3818], R18 ;  /* 0x0038181201007387 */ /* 0x0081e80000100a00 */
[----:B--2---:R-:W-:Y:S04]  /*527e0*/  STL.64 [R1+0x3810], R16 ;  /* 0x0038101001007387 */ /* 0x004fe80000100a00 */
[----:B0-----:R-:W2:Y:S04]  /*527f0*/  LDL R18, [R1+0x118] ;  /* 0x0001180001127983 */ /* 0x001ea80000100800 */
[----:B------:R-:W2:Y:S04]  /*52800*/  LDL R19, [R1+0x11c] ;  /* 0x00011c0001137983 */ /* 0x000ea80000100800 */
[----:B--2---:R-:W-:Y:S04]  /*52810*/  STL.64 [R1+0x3830], R18 ;  /* 0x0038301201007387 */ /* 0x004fe80000100a00 */
[----:B------:R-:W-:Y:S04]  /*52820*/  STL.64 [R1+0x3798], R26 ;  /* 0x0037981a01007387 */ /* 0x000fe80000100a00 */
[----:B------:R0:W-:Y:S02]  /*52830*/  STL.64 [R1+0x3790], R24 ;  /* 0x0037901801007387 */ /* 0x0001e40000100a00 */
[----:B0-----:R-:W-:-:S02]  /*52840*/  IMAD.MOV.U32 R24, RZ, RZ, R28 ;  /* 0x000000ffff187224 */ /* 0x001fc400078e001c */
[----:B------:R-:W-:Y:S01]  /*52850*/  IMAD.MOV.U32 R25, RZ, RZ, R29 ;  /* 0x000000ffff197224 */ /* 0x000fe200078e001d */
[----:B------:R-:W2:Y:S04]  /*52860*/  LDL.LU R28, [R1+0x38d0] ;  /* 0x0038d000011c7983 */ /* 0x000ea80000300800 */
[----:B------:R-:W3:Y:S01]  /*52870*/  LDL.LU R29, [R1+0x38cc] ;  /* 0x0038cc00011d7983 */ /* 0x000ee20000300800 */
[----:B------:R-:W-:Y:S02]  /*52880*/  IMAD.MOV.U32 R26, RZ, RZ, R3 ;  /* 0x000000ffff1a7224 */ /* 0x000fe400078e0003 */
[----:B------:R-:W-:Y:S01]  /*52890*/  IMAD.MOV.U32 R27, RZ, RZ, R14 ;  /* 0x000000ffff1b7224 */ /* 0x000fe200078e000e */
[----:B------:R-:W4:Y:S04]  /*528a0*/  LDL.LU R3, [R1+0x38c8] ;  /* 0x0038c80001037983 */ /* 0x000f280000300800 */
[----:B------:R-:W2:Y:S04]  /*528b0*/  LDL.LU R14, [R1+0x38c4] ;  /* 0x0038c400010e7983 */ /* 0x000ea80000300800 */
[----:B------:R-:W2:Y:S04]  /*528c0*/  LDL R18, [R1+0x128] ;  /* 0x0001280001127983 */ /* 0x000ea80000100800 */
[----:B------:R-:W2:Y:S04]  /*528d0*/  LDL R19, [R1+0x12c] ;  /* 0x00012c0001137983 */ /* 0x000ea80000100800 */
[----:B--2---:R0:W-:Y:S04]  /*528e0*/  STL.64 [R1+0x3848], R18 ;  /* 0x0038481201007387 */ /* 0x0041e80000100a00 */
[----:B------:R-:W2:Y:S04]  /*528f0*/  LDL.LU R16, [R1+0x410] ;  /* 0x0004100001107983 */ /* 0x000ea80000300800 */
[----:B------:R-:W2:Y:S04]  /*52900*/  LDL.LU R17, [R1+0x414] ;  /* 0x0004140001117983 */ /* 0x000ea80000300800 */
[----:B0-----:R-:W2:Y:S04]  /*52910*/  LDL.LU R18, [R1+0x418] ;  /* 0x0004180001127983 */ /* 0x001ea80000300800 */
[----:B------:R-:W2:Y:S04]  /*52920*/  LDL.LU R19, [R1+0x41c] ;  /* 0x00041c0001137983 */ /* 0x000ea80000300800 */
[----:B--2---:R0:W-:Y:S04]  /*52930*/  STL.64 [R1+0x3858], R18 ;  /* 0x0038581201007387 */ /* 0x0041e80000100a00 */
[----:B------:R-:W-:Y:S04]  /*52940*/  STL.64 [R1+0x3850], R16 ;  /* 0x0038501001007387 */ /* 0x000fe80000100a00 */
[----:B0-----:R-:W2:Y:S04]  /*52950*/  LDL R18, [R1+0x148] ;  /* 0x0001480001127983 */ /* 0x001ea80000100800 */
[----:B------:R-:W2:Y:S04]  /*52960*/  LDL R19, [R1+0x14c] ;  /* 0x00014c0001137983 */ /* 0x000ea80000100800 */
[----:B--2---:R0:W-:Y:S04]  /*52970*/  STL.64 [R1+0x3870], R18 ;  /* 0x0038701201007387 */ /* 0x0041e80000100a00 */
[----:B0-----:R-:W2:Y:S04]  /*52980*/  LDL R18, [R1+0x158] ;  /* 0x0001580001127983 */ /* 0x001ea80000100800 */
[----:B------:R-:W2:Y:S04]  /*52990*/  LDL R19, [R1+0x15c] ;  /* 0x00015c0001137983 */ /* 0x000ea80000100800 */
        /* <DEDUP_REMOVED lines=8> */
[----:B--2---:R0:W-:Y:S04]  /*52a20*/  STL.64 [R1+0x3888], R18 ;  /* 0x0038881201007387 */ /* 0x0041e80000100a00 */
[----:B0-----:R-:W2:Y:S04]  /*52a30*/  LDL.64 R18, [R1+0x38] ;  /* 0x0000380001127983 */ /* 0x001ea80000100a00 */
[----:B------:R-:W-:Y:S04]  /*52a40*/  STL.64 [R1+0x3828], R26 ;  /* 0x0038281a01007387 */ /* 0x000fe80000100a00 */
[----:B------:R0:W-:Y:S04]  /*52a50*/  STL.64 [R1+0x3820], R24 ;  /* 0x0038201801007387 */ /* 0x0001e80000100a00 */
[----:B0-----:R-:W2:Y:S04]  /*52a60*/  LDL.LU R24, [R1+0x3f0] ;  /* 0x0003f00001187983 */ /* 0x001ea80000300800 */
[----:B------:R-:W2:Y:S04]  /*52a70*/  LDL.LU R25, [R1+0x3f4] ;  /* 0x0003f40001197983 */ /* 0x000ea80000300800 */
[----:B------:R-:W2:Y:S01]  /*52a80*/  LDL.LU R26, [R1+0x3f8] ;  /* 0x0003f800011a7983 */ /* 0x000ea20000300800 */
[----:B------:R-:W-:-:S03]  /*52a90*/  IMAD.MOV.U32 R27, RZ, RZ, R15 ;  /* 0x000000ffff1b7224 */ /* 0x000fc600078e000f */
[----:B------:R-:W3:Y:S04]  /*52aa0*/  LDL.LU R15, [R1+0x38c0] ;  /* 0x0038c000010f7983 */ /* 0x000ee80000300800 */
[----:B--2---:R-:W-:Y:S04]  /*52ab0*/  STL.64 [R1+0x3840], R26 ;  /* 0x0038401a01007387 */ /* 0x004fe80000100a00 */
[----:B------:R0:W-:Y:S02]  /*52ac0*/  STL.64 [R1+0x3838], R24 ;  /* 0x0038381801007387 */ /* 0x0001e40000100a00 */
[----:B0-----:R-:W-:-:S02]  /*52ad0*/  IMAD.MOV.U32 R24, RZ, RZ, R14 ;  /* 0x000000ffff187224 */ /* 0x001fc400078e000e */
[----:B------:R-:W2:Y:S01]  /*52ae0*/  LDL.LU R14, [R1+0x38bc] ;  /* 0x0038bc00010e7983 */ /* 0x000ea20000300800 */
[----:B---3--:R-:W-:Y:S02]  /*52af0*/  IMAD.MOV.U32 R26, RZ, RZ, R29 ;  /* 0x000000ffff1a7224 */ /* 0x008fe400078e001d */
[----:B------:R-:W-:Y:S02]  /*52b00*/  IMAD.MOV.U32 R27, RZ, RZ, R28 ;  /* 0x000000ffff1b7224 */ /* 0x000fe400078e001c */
[----:B----4-:R-:W-:Y:S02]  /*52b10*/  IMAD.MOV.U32 R25, RZ, RZ, R3 ;  /* 0x000000ffff197224 */ /* 0x010fe400078e0003 */
[----:B------:R-:W3:Y:S04]  /*52b20*/  LDL.LU R3, [R1+0x38b8] ;  /* 0x0038b80001037983 */ /* 0x000ee80000300800 */
[----:B------:R-:W4:Y:S04]  /*52b30*/  LDL.LU R29, [R1+0x38b4] ;  /* 0x0038b400011d7983 */ /* 0x000f280000300800 */
[----:B------:R-:W3:Y:S04]  /*52b40*/  LDL.LU R28, [R1+0x38b0] ;  /* 0x0038b000011c7983 */ /* 0x000ee80000300800 */
[----:B------:R0:W-:Y:S04]  /*52b50*/  STL.64 [R1+0x3868], R26 ;  /* 0x0038681a01007387 */ /* 0x0001e80000100a00 */
[----:B------:R1:W-:Y:S01]  /*52b60*/  STL.64 [R1+0x3860], R24 ;  /* 0x0038601801007387 */ /* 0x0003e20000100a00 */
[----:B0-----:R-:W-:-:S03]  /*52b70*/  IMAD.MOV.U32 R26, RZ, RZ, R15 ;  /* 0x000000ffff1a7224 */ /* 0x001fc600078e000f */
[----:B-1----:R-:W3:Y:S01]  /*52b80*/  LDL.LU R24, [R1+0x420] ;  /* 0x0004200001187983 */ /* 0x002ee20000300800 */
[----:B--2---:R-:W-:-:S03]  /*52b90*/  IMAD.MOV.U32 R25, RZ, RZ, R14 ;  /* 0x000000ffff197224 */ /* 0x004fc600078e000e */
[----:B------:R-:W2:Y:S04]  /*52ba0*/  LDL.LU R14, [R1+0x38ac] ;  /* 0x0038ac00010e7983 */ /* 0x000ea80000300800 */
[----:B------:R-:W2:Y:S04]  /*52bb0*/  LDL.LU R15, [R1+0x38a8] ;  /* 0x0038a800010f7983 */ /* 0x000ea80000300800 */
[----:B------:R-:W3:Y:S01]  /*52bc0*/  LDL.LU R27, [R1+0x42c] ;  /* 0x00042c00011b7983 */ /* 0x000ee20000300800 */
[----:B--2---:R-:W-:Y:S03]  /*52bd0*/  HMMA.16816.F32.BF16 R8, R4, R14, R8 ;  /* 0x0000000e0408723c */ /* 0x004fe60000041808 */
[----:B---3--:R4:W-:Y:S04]  /*52be0*/  STL.64 [R1+0x3880], R26 ;  /* 0x0038801a01007387 */ /* 0x0089e80000100a00 */
[----:B------:R0:W-:Y:S01]  /*52bf0*/  STL.64 [R1+0x3878], R24 ;  /* 0x0038781801007387 */ /* 0x0001e20000100a00 */
[----:B----4-:R-:W-:-:S03]  /*52c00*/  IMAD.MOV.U32 R26, RZ, RZ, R29 ;  /* 0x000000ffff1a7224 */ /* 0x010fc600078e001d */
[----:B0-----:R-:W2:Y:S01]  /*52c10*/  LDL.LU R24, [R1+0x430] ;  /* 0x0004300001187983 */ /* 0x001ea20000300800 */
[----:B------:R-:W-:-:S03]  /*52c20*/  IMAD.MOV.U32 R25, RZ, RZ, R28 ;  /* 0x000000ffff197224 */ /* 0x000fc600078e001c */
[----:B------:R-:W3:Y:S04]  /*52c30*/  LDL.LU R28, [R1+0x38a4] ;  /* 0x0038a400011c7983 */ /* 0x000ee80000300800 */
[----:B------:R-:W4:Y:S01]  /*52c40*/  LDL.LU R29, [R1+0x38a0] ;  /* 0x0038a000011d7983 */ /* 0x000f220000300800 */
[----:B------:R-:W-:-:S03]  /*52c50*/  IMAD.MOV.U32 R27, RZ, RZ, R3 ;  /* 0x000000ffff1b7224 */ /* 0x000fc600078e0003 */
[----:B------:R-:W-:Y:S04]  /*52c60*/  STL.64 [R1+0x270], R8 ;  /* 0x0002700801007387 */ /* 0x000fe80000100a00 */
[----:B------:R0:W-:Y:S01]  /*52c70*/  STL [R1+0x278], R10 ;  /* 0x0002780a01007387 */ /* 0x0001e20000100800 */
[----:B------:R-:W-:-:S03]  /*52c80*/  IMAD.MOV.U32 R3, RZ, RZ, R11 ;  /* 0x000000ffff037224 */ /* 0x000fc600078e000b */
[----:B0-----:R-:W2:Y:S04]  /*52c90*/  LDL.LU.64 R10, [R1+0x3898] ;  /* 0x00389800010a7983 */ /* 0x001ea80000300a00 */
[----:B------:R-:W2:Y:S04]  /*52ca0*/  LDL.LU.64 R8, [R1+0x3890] ;  /* 0x0038900001087983 */ /* 0x000ea80000300a00 */
[----:B------:R-:W-:Y:S04]  /*52cb0*/  STL.64 [R1+0x3788], R14 ;  /* 0x0037880e01007387 */ /* 0x000fe80000100a00 */
[----:B------:R0:W-:Y:S04]  /*52cc0*/  STL.64 [R1+0x3780], R12 ;  /* 0x0037800c01007387 */ /* 0x0001e80000100a00 */
[----:B0-----:R-:W2:Y:S04]  /*52cd0*/  LDL.LU R12, [R1+0x260] ;  /* 0x00026000010c7983 */ /* 0x001ea80000300800 */
[----:B------:R-:W2:Y:S04]  /*52ce0*/  LDL.LU R13, [R1+0x264] ;  /* 0x00026400010d7983 */ /* 0x000ea80000300800 */
[----:B------:R-:W2:Y:S04]  /*52cf0*/  LDL.LU R14, [R1+0x268] ;  /* 0x00026800010e7983 */ /* 0x000ea80000300800 */
[----:B------:R0:W-:Y:S01]  /*52d00*/  STL [R1+0x3408], R3 ;  /* 0x0034080301007387 */ /* 0x0001e20000100800 */
[----:B------:R-:W-:Y:S01]  /*52d10*/  HMMA.16816.F32.BF16 R20, R4, R18, R20 ;  /* 0x000000120414723c */ /* 0x000fe20000041814 */
[----:B0-----:R-:W-:-:S02]  /*52d20*/  IMAD.MOV.U32 R3, RZ, RZ, R19 ;  /* 0x000000ffff037224 */ /* 0x001fc400078e0013 */
[----:B----4-:R-:W-:-:S07]  /*52d30*/  IMAD.MOV.U32 R15, RZ, RZ, R29 ;  /* 0x000000ffff0f7224 */ /* 0x010fce00078e001d */
[----:B--2---:R-:W-:-:S15]  /*52d40*/  HMMA.16816.F32.BF16 R12, R4, R10, R12 ;  /* 0x0000000a040c723c */ /* 0x004fde000004180c */
[----:B------:R-:W-:-:S04]  /*52d50*/  NOP ;  /* 0x0000000000007918 */ /* 0x000fc80000000000 */
[----:B------:R0:W-:Y:S04]  /*52d60*/  STL.64 [R1+0x260], R12 ;  /* 0x0002600c01007387 */ /* 0x0001e80000100a00 */
[----:B------:R-:W-:Y:S01]  /*52d70*/  STL.64 [R1+0x268], R14 ;  /* 0x0002680e01007387 */ /* 0x000fe20000100a00 */
[----:B0-----:R-:W-:-:S03]  /*52d80*/  IMAD.MOV.U32 R12, RZ, RZ, R18 ;  /* 0x000000ffff0c7224 */ /* 0x001fc600078e0012 */
[----:B------:R-:W2:Y:S04]  /*52d90*/  LDL.LU.64 R18, [R1+0x3888] ;  /* 0x0038880001127983 */ /* 0x000ea80000300a00 */
[----:B------:R-:W-:Y:S04]  /*52da0*/  STL.64 [R1+0x250], R20 ;  /* 0x0002501401007387 */ /* 0x000fe80000100a00 */
[----:B------:R-:W-:Y:S01]  /*52db0*/  STL [R1+0x258], R22 ;  /* 0x0002581601007387 */ /* 0x000fe20000100800 */
[----:B------:R-:W-:-:S03]  /*52dc0*/  IMAD.MOV.U32 R29, RZ, RZ, R23 ;  /* 0x000000ffff1d7224 */ /* 0x000fc600078e0017 */
[----:B---3--:R-:W0:Y:S04]  /*52dd0*/  LDSM.16.MT88.4 R20, [R28+UR5+0x11800] ;  /* 0x011800051c14783b */ /* 0x008e280008004200 */
[----:B------:R-:W-:Y:S04]  /*52de0*/  STL [R1+0x33d0], R29 ;  /* 0x0033d01d01007387 */ /* 0x000fe80000100800 */
[----:B0-----:R0:W-:Y:S04]  /*52df0*/  STL.64 [R1+0x36b8], R22 ;  /* 0x0036b81601007387 */ /* 0x0011e80000100a00 */
[----:B------:R-:W-:Y:S04]  /*52e00*/  STL.64 [R1+0x36b0], R20 ;  /* 0x0036b01401007387 */ /* 0x000fe80000100a00 */
[----:B0-----:R-:W3:Y:S04]  /*52e10*/  LDL.64 R22, [R1+0x138] ;  /* 0x0001380001167983 */ /* 0x001ee80000100a00 */
[----:B------:R-:W-:Y:S01]  /*52e20*/  STL [R1+0x33d4], R28 ;  /* 0x0033d41c01007387 */ /* 0x000fe20000100800 */
[----:B--2---:R-:W-:Y:S03]  /*52e30*/  HMMA.16816.F32.BF16 R16, R4, R18, R24 ;  /* 0x000000120410723c */ /* 0x004fe60000041818 */
[----:B------:R-:W2:Y:S04]  /*52e40*/  LDL.LU.64 R26, [R1+0x3880] ;  /* 0x00388000011a7983 */ /* 0x000ea80000300a00 */
[----:B------:R-:W2:-:S12]  /*52e50*/  LDL.LU.64 R24, [R1+0x3878] ;  /* 0x0038780001187983 */ /* 0x000e980000300a00 */
[----:B------:R-:W-:Y:S04]  /*52e60*/  STL.64 [R1+0x430], R16 ;  /* 0x0004301001007387 */ /* 0x000fe80000100a00 */
[----:B------:R0:W-:Y:S04]  /*52e70*/  STL.64 [R1+0x438], R18 ;  /* 0x0004381201007387 */ /* 0x0001e80000100a00 */
[----:B0-----:R-:W2:Y:S02]  /*52e80*/  LDL.LU.64 R18, [R1+0x3870] ;  /* 0x0038700001127983 */ /* 0x001ea40000300a00 */
[----:B--2---:R-:W-:Y:S02]  /*52e90*/  HMMA.16816.F32.BF16 R16, R4, R18, R24 ;  /* 0x000000120410723c */ /* 0x004fe40000041818 */
[----:B------:R-:W2:Y:S04]  /*52ea0*/  LDL.LU.64 R26, [R1+0x3868] ;  /* 0x00386800011a7983 */ /* 0x000ea80000300a00 */
[----:B------:R-:W2:-:S13]  /*52eb0*/  LDL.LU.64 R24, [R1+0x3860] ;  /* 0x0038600001187983 */ /* 0x000e9a0000300a00 */
[----:B------:R-:W-:Y:S01]  /*52ec0*/  IMAD.MOV.U32 R28, RZ, RZ, R18 ;  /* 0x000000ffff1c7224 */ /* 0x000fe200078e0012 */
[----:B------:R0:W-:Y:S01]  /*52ed0*/  STL.64 [R1+0x420], R16 ;  /* 0x0004201001007387 */ /* 0x0001e20000100a00 */
[----:B------:R-:W-:-:S03]  /*52ee0*/  IMAD.MOV.U32 R29, RZ, RZ, R19 ;  /* 0x000000ffff1d7224 */ /* 0x000fc600078e0013 */
[----:B------:R-:W3:Y:S04]  /*52ef0*/  LDL.LU.64 R18, [R1+0x3858] ;  /* 0x0038580001127983 */ /* 0x000ee80000300a00 */
[----:B0-----:R-:W3:Y:S04]  /*52f00*/  LDL.LU.64 R16, [R1+0x3850] ;  /* 0x0038500001107983 */ /* 0x001ee80000300a00 */
[----:B------:R-:W-:Y:S04]  /*52f10*/  STL [R1+0x34b8], R29 ;  /* 0x0034b81d01007387 */ /* 0x000fe80000100800 */
[----:B------:R-:W-:Y:S01]  /*52f20*/  STL [R1+0x340c], R28 ;  /* 0x00340c1c01007387 */ /* 0x000fe20000100800 */
[----:B---3--:R-:W-:-:S15]  /*52f30*/  HMMA.16816.F32.BF16 R16, R4, R22, R16 ;  /* 0x000000160410723c */ /* 0x008fde0000041810 */
[----:B------:R-:W-:-:S04]  /*52f40*/  NOP ;  /* 0x0000000000007918 */ /* 0x000fc80000000000 */
[----:B------:R-:W-:Y:S04]  /*52f50*/  STL.64 [R1+0x410], R16 ;  /* 0x0004101001007387 */ /* 0x000fe80000100a00 */
[----:B------:R0:W-:Y:S04]  /*52f60*/  STL.64 [R1+0x418], R18 ;  /* 0x0004181201007387 */ /* 0x0001e80000100a00 */
[----:B0-----:R-:W2:Y:S04]  /*52f70*/  LDL.LU.64 R18, [R1+0x3848] ;  /* 0x0038480001127983 */ /* 0x001ea80000300a00 */
[----:B------:R0:W-:Y:S04]  /*52f80*/  STL.64 [R1+0x3730], R22 ;  /* 0x0037301601007387 */ /* 0x0001e80000100a00 */
[----:B0-----:R-:W3:Y:S04]  /*52f90*/  LDL R22, [R1+0x108] ;  /* 0x0001080001167983 */ /* 0x001ee80000100800 */
[----:B------:R-:W3:Y:S01]  /*52fa0*/  LDL R23, [R1+0x10c] ;  /* 0x00010c0001177983 */ /* 0x000ee20000100800 */
        /* <DEDUP_REMOVED lines=11> */
[----:B0-----:R-:W3:Y:S04]  /*53060*/  LDL.LU.64 R18, [R1+0x3818] ;  /* 0x0038180001127983 */ /* 0x001ee80000300a00 */
[----:B------:R-:W3:Y:S02]  /*53070*/  LDL.LU.64 R16, [R1+0x3810] ;  /* 0x0038100001107983 */ /* 0x000ee40000300a00 */
[----:B---3--:R-:W-:Y:S02]  /*53080*/  HMMA.16816.F32.BF16 R20, R4, R22, R16 ;  /* 0x000000160414723c */ /* 0x008fe40000041810 */
[----:B------:R-:W2:-:S15]  /*53090*/  LDL.LU.64 R18, [R1+0x3808] ;  /* 0x0038080001127983 */ /* 0x000e9e0000300a00 */
[----:B------:R-:W-:Y:S02]  /*530a0*/  NOP ;  /* 0x0000000000007918 */ /* 0x000fe40000000000 */
[----:B------:R0:W-:Y:S04]  /*530b0*/  STL.64 [R1+0x3e0], R20 ;  /* 0x0003e01401007387 */ /* 0x0001e80000100a00 */
[----:B------:R1:W-:Y:S04]  /*530c0*/  STL.64 [R1+0x3e8], R22 ;  /* 0x0003e81601007387 */ /* 0x0003e80000100a00 */
[----:B0-----:R-:W3:Y:S01]  /*530d0*/  LDL.LU R20, [R1+0x330] ;  /* 0x0003300001147983 */ /* 0x001ee20000300800 */
[----:B--2---:R-:W-:-:S15]  /*530e0*/  HMMA.16816.F32.BF16 R16, R4, R18, R24 ;  /* 0x000000120410723c */ /* 0x004fde0000041818 */
[----:B------:R-:W-:-:S04]  /*530f0*/  NOP ;  /* 0x0000000000007918 */ /* 0x000fc80000000000 */
[----:B------:R-:W-:Y:S04]  /*53100*/  STL.64 [R1+0x3d0], R16 ;  /* 0x0003d01001007387 */ /* 0x000fe80000100a00 */
[----:B------:R-:W-:Y:S04]  /*53110*/  STL.64 [R1+0x3d8], R18 ;  /* 0x0003d81201007387 */ /* 0x000fe80000100a00 */
[----:B------:R-:W3:Y:S04]  /*53120*/  LDL.LU R21, [R1+0x334] ;  /* 0x0003340001157983 */ /* 0x000ee80000300800 */
[----:B-1----:R-:W2:Y:S04]  /*53130*/  LDL.LU R22, [R1+0x338] ;  /* 0x0003380001167983 */ /* 0x002ea80000300800 */
[----:B------:R-:W2:Y:S04]  /*53140*/  LDL.LU R23, [R1+0x33c] ;  /* 0x00033c0001177983 */ /* 0x000ea80000300800 */
[----:B--2---:R0:W-:Y:S04]  /*53150*/  STL.64 [R1+0x3740], R22 ;  /* 0x0037401601007387 */ /* 0x0041e80000100a00 */
[----:B---3--:R-:W-:Y:S04]  /*53160*/  STL.64 [R1+0x3738], R20 ;  /* 0x0037381401007387 */ /* 0x008fe80000100a00 */
[----:B0-----:R-:W2:Y:S04]  /*53170*/  LDL.64 R22, [R1+0x158] ;  /* 0x0001580001167983 */ /* 0x001ea80000100a00 */
[----:B--2---:R0:W-:Y:S02]  /*53180*/  STL.64 [R1+0x3750], R22 ;  /* 0x0037501601007387 */ /* 0x0041e40000100a00 */
[----:B0-----:R-:W-:-:S02]  /*53190*/  IMAD.MOV.U32 R22, RZ, RZ, R12 ;  /* 0x000000ffff167224 */ /* 0x001fc400078e000c */
[----:B------:R-:W2:Y:S04]  /*531a0*/  LDL.LU R12, [R1+0x380] ;  /* 0x00038000010c7983 */ /* 0x000ea80000300800 */
[----:B------:R-:W2:Y:S04]  /*531b0*/  LDL.LU R13, [R1+0x384] ;  /* 0x00038400010d7983 */ /* 0x000ea80000300800 */
[----:B------:R-:W3:Y:S04]  /*531c0*/  LDL.LU R14, [R1+0x388] ;  /* 0x00038800010e7983 */ /* 0x000ee80000300800 */
[----:B------:R-:W3:Y:S04]  /*531d0*/  LDL.LU R15, [R1+0x38c] ;  /* 0x00038c00010f7983 */ /* 0x000ee80000300800 */
[----:B------:R-:W4:Y:S04]  /*531e0*/  LDL.LU R16, [R1+0x3c0] ;  /* 0x0003c00001107983 */ /* 0x000f280000300800 */
[----:B------:R-:W4:Y:S04]  /*531f0*/  LDL.LU R17, [R1+0x3c4] ;  /* 0x0003c40001117983 */ /* 0x000f280000300800 */
[----:B------:R-:W4:Y:S04]  /*53200*/  LDL.LU R18, [R1+0x3c8] ;  /* 0x0003c80001127983 */ /* 0x000f280000300800 */
[----:B------:R-:W4:Y:S01]  /*53210*/  LDL.LU R19, [R1+0x3cc] ;  /* 0x0003cc0001137983 */ /* 0x000f220000300800 */
[----:B------:R-:W-:-:S02]  /*53220*/  IMAD.MOV.U32 R26, RZ, RZ, R0 ;  /* 0x000000ffff1a7224 */ /* 0x000fc400078e0000 */
[----:B------:R-:W-:Y:S01]  /*53230*/  IMAD.MOV.U32 R27, RZ, RZ, R2 ;  /* 0x000000ffff1b7224 */ /* 0x000fe200078e0002 */
[----:B---3--:R-:W-:Y:S04]  /*53240*/  STL.64 [R1+0x37a8], R14 ;  /* 0x0037a80e01007387 */ /* 0x008fe80000100a00 */
[----:B--2---:R0:W-:Y:S04]  /*53250*/  STL.64 [R1+0x37a0], R12 ;  /* 0x0037a00c01007387 */ /* 0x0041e80000100a00 */
[----:B------:R-:W2:Y:S04]  /*53260*/  LDL.LU R0, [R1+0x3804] ;  /* 0x0038040001007983 */ /* 0x000ea80000300800 */
[----:B------:R-:W3:Y:S04]  /*53270*/  LDL.LU R2, [R1+0x3800] ;  /* 0x0038000001027983 */ /* 0x000ee80000300800 */
[----:B------:R1:W-:Y:S04]  /*53280*/  STL.64 [R1+0x37b0], R26 ;  /* 0x0037b01a01007387 */ /* 0x0003e80000100a00 */
[----:B0-----:R-:W2:Y:S04]  /*53290*/  LDL.LU R12, [R1+0x390] ;  /* 0x00039000010c7983 */ /* 0x001ea80000300800 */
[----:B------:R-:W2:Y:S04]  /*532a0*/  LDL.LU R13, [R1+0x394] ;  /* 0x00039400010d7983 */ /* 0x000ea80000300800 */
[----:B------:R-:W2:Y:S04]  /*532b0*/  LDL.LU R14, [R1+0x398] ;  /* 0x00039800010e7983 */ /* 0x000ea80000300800 */
[----:B------:R-:W2:Y:S01]  /*532c0*/  LDL.LU R15, [R1+0x39c] ;  /* 0x00039c00010f7983 */ /* 0x000ea20000300800 */
[----:B-1----:R-:W-:-:S02]  /*532d0*/  IMAD.MOV.U32 R26, RZ, RZ, R9 ;  /* 0x000000ffff1a7224 */ /* 0x002fc400078e0009 */
[----:B------:R-:W-:Y:S01]  /*532e0*/  IMAD.MOV.U32 R27, RZ, RZ, R8 ;  /* 0x000000ffff1b7224 */ /* 0x000fe200078e0008 */
[----:B--2---:R-:W-:Y:S04]  /*532f0*/  STL.64 [R1+0x37c0], R14 ;  /* 0x0037c00e01007387 */ /* 0x004fe80000100a00 */
[----:B------:R0:W-:Y:S04]  /*53300*/  STL.64 [R1+0x37b8], R12 ;  /* 0x0037b80c01007387 */ /* 0x0001e80000100a00 */
[----:B------:R3:W-:Y:S04]  /*53310*/  STL.64 [R1+0x37c8], R26 ;  /* 0x0037c81a01007387 */ /* 0x0007e80000100a00 */
[----:B0-----:R-:W2:Y:S04]  /*53320*/  LDL.LU R12, [R1+0x3a0] ;  /* 0x0003a000010c7983 */ /* 0x001ea80000300800 */
[----:B------:R-:W2:Y:S04]  /*53330*/  LDL.LU R13, [R1+0x3a4] ;  /* 0x0003a400010d7983 */ /* 0x000ea80000300800 */
[----:B------:R-:W2:Y:S04]  /*53340*/  LDL.LU R14, [R1+0x3a8] ;  /* 0x0003a800010e7983 */ /* 0x000ea80000300800 */
[----:B------:R-:W2:Y:S01]  /*53350*/  LDL.LU R15, [R1+0x3ac] ;  /* 0x0003ac00010f7983 */ /* 0x000ea20000300800 */
[----:B---3--:R-:W-:-:S02]  /*53360*/  IMAD.MOV.U32 R26, RZ, RZ, R2 ;  /* 0x000000ffff1a7224 */ /* 0x008fc400078e0002 */
[----:B------:R-:W-:Y:S01]  /*53370*/  IMAD.MOV.U32 R27, RZ, RZ, R0 ;  /* 0x000000ffff1b7224 */ /* 0x000fe200078e0000 */
[----:B------:R-:W-:Y:S01]  /*53380*/  MOV R23, R3 ;  /* 0x0000000300177202 */ /* 0x000fe20000000f00 */
[----:B--2---:R-:W-:Y:S04]  /*53390*/  STL.64 [R1+0x37d8], R14 ;  /* 0x0037d80e01007387 */ /* 0x004fe80000100a00 */
[----:B------:R-:W-:Y:S04]  /*533a0*/  STL.64 [R1+0x37d0], R12 ;  /* 0x0037d00c01007387 */ /* 0x000fe80000100a00 */
[----:B------:R0:W-:Y:S04]  /*533b0*/  STL.64 [R1+0x37f0], R26 ;  /* 0x0037f01a01007387 */ /* 0x0001e80000100a00 */
[----:B------:R-:W2:Y:S04]  /*533c0*/  LDL.LU R24, [R1+0x240] ;  /* 0x0002400001187983 */ /* 0x000ea80000300800 */
[----:B------:R-:W2:Y:S04]  /*533d0*/  LDL.LU R25, [R1+0x244] ;  /* 0x0002440001197983 */ /* 0x000ea80000300800 */
[----:B0-----:R-:W2:Y:S04]  /*533e0*/  LDL.LU R26, [R1+0x248] ;  /* 0x00024800011a7983 */ /* 0x001ea80000300800 */
[----:B------:R-:W2:Y:S04]  /*533f0*/  LDL.LU R27, [R1+0x24c] ;  /* 0x00024c00011b7983 */ /* 0x000ea80000300800 */
[----:B------:R-:W3:Y:S04]  /*53400*/  LDL.LU R12, [R1+0x3b0] ;  /* 0x0003b000010c7983 */ /* 0x000ee80000300800 */
[----:B------:R-:W3:Y:S04]  /*53410*/  LDL.LU R13, [R1+0x3b4] ;  /* 0x0003b400010d7983 */ /* 0x000ee80000300800 */
[----:B------:R-:W3:Y:S04]  /*53420*/  LDL.LU R14, [R1+0x3b8] ;  /* 0x0003b800010e7983 */ /* 0x000ee80000300800 */
[----:B------:R-:W3:Y:S04]  /*53430*/  LDL.LU R15, [R1+0x3bc] ;  /* 0x0003bc00010f7983 */ /* 0x000ee80000300800 */
[----:B------:R0:W-:Y:S04]  /*53440*/  STL.64 [R1+0x3768], R22 ;  /* 0x0037681601007387 */ /* 0x0001e80000100a00 */
[----:B0-----:R-:W4:Y:S01]  /*53450*/  LDL.64 R22, [R1+0xe8] ;  /* 0x0000e80001167983 */ /* 0x001f220000100a00 */
[----:B------:R-:W0:Y:S01]  /*53460*/  S2R R2, SR_TID.X ;  /* 0x0000000000027919 */ /* 0x000e220000002100 */
[----:B----4-:R-:W-:-:S15]  /*53470*/  HMMA.16816.F32.BF16 R16, R4, R22, R16 ;  /* 0x000000160410723c */ /* 0x010fde0000041810 */
[----:B------:R-:W-:-:S04]  /*53480*/  NOP ;  /* 0x0000000000007918 */ /* 0x000fc80000000000 */
[----:B------:R-:W-:Y:S04]  /*53490*/  STL.64 [R1+0x3c0], R16 ;  /* 0x0003c01001007387 */ /* 0x000fe80000100a00 */
[----:B------:R1:W-:Y:S04]  /*534a0*/  STL.64 [R1+0x3c8], R18 ;  /* 0x0003c81201007387 */ /* 0x0003e80000100a00 */
[----:B-1----:R-:W2:Y:S01]  /*534b0*/  LDL.LU.64 R18, [R1+0x37f8] ;  /* 0x0037f80001127983 */ /* 0x002ea20000300a00 */
[----:B0-----:R-:W-:Y:S01]  /*534c0*/  LOP3.LUT R16, R2, 0x7, RZ, 0xc0, !PT ;  /* 0x0000000702107812 */ /* 0x001fe200078ec0ff */
[----:B------:R-:W-:-:S02]  /*534d0*/  IMAD.MOV.U32 R9, RZ, RZ, R22 ;  /* 0x000000ffff097224 */ /* 0x000fc400078e0016 */
[C---:B------:R-:W-:Y:S02]  /*534e0*/  IMAD.SHL.U32 R17, R2.reuse, 0x40, RZ ;  /* 0x0000004002117824 */ /* 0x040fe400078e00ff */
[----:B------:R-:W-:Y:S02]  /*534f0*/  IMAD.SHL.U32 R2, R2, 0x2, RZ ;  /* 0x0000000202027824 */ /* 0x000fe400078e00ff */
[----:B------:R-:W-:Y:S01]  /*53500*/  IMAD R16, R16, 0x90, RZ ;  /* 0x0000009010107824 */ /* 0x000fe200078e02ff */
[----:B------:R-:W-:Y:S04]  /*53510*/  STL.64 [R1+0x3778], R10 ;  /* 0x0037780a01007387 */ /* 0x000fe80000100a00 */
[----:B------:R0:W-:Y:S04]  /*53520*/  STL [R1+0x3770], R9 ;  /* 0x0037700901007387 */ /* 0x0001e80000100800 */
[----:B------:R-:W4:Y:S01]  /*53530*/  LDL.LU R8, [R1+0x370] ;  /* 0x0003700001087983 */ /* 0x000f220000300800 */
[----:B------:R-:W-:Y:S01]  /*53540*/  LOP3.LUT R2, R16, 0x10, R2, 0x78, !PT ;  /* 0x0000001010027812 */ /* 0x000fe200078e7802 */
[----:B------:R-:W-:-:S03]  /*53550*/  IMAD.MOV.U32 R0, RZ, RZ, R23 ;  /* 0x000000ffff007224 */ /* 0x000fc600078e0017 */
[----:B------:R-:W-:Y:S01]  /*53560*/  LOP3.LUT R2, R2, 0x400, R17, 0xf8, !PT ;  /* 0x0000040002027812 */ /* 0x000fe200078ef811 */
[----:B0-----:R-:W4:Y:S04]  /*53570*/  LDL.LU R9, [R1+0x374] ;  /* 0x0003740001097983 */ /* 0x001f280000300800 */
[----:B------:R-:W4:Y:S04]  /*53580*/  LDL.LU R10, [R1+0x378] ;  /* 0x00037800010a7983 */ /* 0x000f280000300800 */
[----:B------:R-:W4:Y:S04]  /*53590*/  LDL.LU R11, [R1+0x37c] ;  /* 0x00037c00010b7983 */ /* 0x000f280000300800 */
[----:B------:R-:W3:Y:S04]  /*535a0*/  LDL.LU R20, [R1+0x360] ;  /* 0x0003600001147983 */ /* 0x000ee80000300800 */
[----:B------:R-:W3:Y:S04]  /*535b0*/  LDL.LU R21, [R1+0x364] ;  /* 0x0003640001157983 */ /* 0x000ee80000300800 */
[----:B------:R-:W3:Y:S04]  /*535c0*/  LDL.LU R22, [R1+0x368] ;  /* 0x0003680001167983 */ /* 0x000ee80000300800 */
[----:B------:R-:W3:Y:S01]  /*535d0*/  LDL.LU R23, [R1+0x36c] ;  /* 0x00036c0001177983 */ /* 0x000ee20000300800 */
[----:B------:R-:W-:Y:S01]  /*535e0*/  LOP3.LUT R2, R2, 0x60, RZ, 0x3c, !PT ;  /* 0x0000006002027812 */ /* 0x000fe200078e3cff */
[----:B--2---:R-:W-:Y:S02]  /*535f0*/  HMMA.16816.F32.BF16 R4, R4, R18, R24 ;  /* 0x000000120404723c */ /* 0x004fe40000041818 */
[----:B------:R-:W3:Y:S04]  /*53600*/  LDL.LU.64 R26, [R1+0x37f0] ;  /* 0x0037f000011a7983 */ /* 0x000ee80000300a00 */
[----:B------:R-:W3:Y:S04]  /*53610*/  LDL.LU.64 R18, [R1+0x37e8] ;  /* 0x0037e80001127983 */ /* 0x000ee80000300a00 */
[----:B------:R-:W3:Y:S09]  /*53620*/  LDL.LU.64 R16, [R1+0x37e0] ;  /* 0x0037e00001107983 */ /* 0x000ef20000300a00 */
[----:B------:R-:W-:Y:S04]  /*53630*/  STL.64 [R1+0x240], R4 ;  /* 0x0002400401007387 */ /* 0x000fe80000100a00 */
[----:B------:R-:W-:Y:S04]  /*53640*/  STL.64 [R1+0x248], R6 ;  /* 0x0002480601007387 */ /* 0x000fe80000100a00 */
[----:B------:R-:W0:Y:S04]  /*53650*/  LDSM.16.MT88.4 R4, [R2+UR5+0x11800] ;  /* 0x011800050204783b */ /* 0x000e280008004200 */
[----:B0-----:R0:W-:Y:S04]  /*53660*/  STL.64 [R1+0x3540], R6 ;  /* 0x0035400601007387 */ /* 0x0011e80000100a00 */
[----:B------:R1:W-:Y:S04]  /*53670*/  STL.64 [R1+0x3538], R4 ;  /* 0x0035380401007387 */ /* 0x0003e80000100a00 */
[----:B0-----:R-:W2:Y:S04]  /*53680*/  LDL.LU.64 R6, [R1+0xd8] ;  /* 0x0000d80001067983 */ /* 0x001ea80000300a00 */
[----:B--2---:R0:W-:Y:S04]  /*53690*/  STL.64 [R1+0x3748], R6 ;  /* 0x0037480601007387 */ /* 0x0041e80000100a00 */
[----:B-1----:R-:W2:Y:S04]  /*536a0*/  LDL.LU R4, [R1+0x340] ;  /* 0x0003400001047983 */ /* 0x002ea80000300800 */
[----:B------:R-:W2:Y:S04]  /*536b0*/  LDL.LU R5, [R1+0x344] ;  /* 0x0003440001057983 */ /* 0x000ea80000300800 */
[----:B0-----:R-:W2:Y:S04]  /*536c0*/  LDL.LU R6, [R1+0x348] ;  /* 0x0003480001067983 */ /* 0x001ea80000300800 */
[----:B------:R-:W2:Y:S01]  /*536d0*/  LDL.LU R7, [R1+0x34c] ;  /* 0x00034c0001077983 */ /* 0x000ea20000300800 */
[C---:B---3--:R-:W-:Y:S03]  /*536e0*/  HMMA.16816.F32.BF16 R24, R16.reuse, R26, R12 ;  /* 0x0000001a1018723c */ /* 0x048fe6000004180c */
[----:B--2---:R-:W-:Y:S04]  /*536f0*/  STL.64 [R1+0x3760], R6 ;  /* 0x0037600601007387 */ /* 0x004fe80000100a00 */
[----:B------:R0:W-:Y:S04]  /*53700*/  STL.64 [R1+0x3758], R4 ;  /* 0x0037580401007387 */ /* 0x0001e80000100a00 */
        /* <DEDUP_REMOVED lines=20> */
[----:B0-----:R-:W3:Y:S04]  /*53850*/  LDL.LU.64 R26, [R1+0x3798] ;  /* 0x00379800011a7983 */ /* 0x001ee80000300a00 */
[----:B------:R-:W2:Y:S01]  /*53860*/  LDL.LU.64 R24, [R1+0x3790] ;  /* 0x0037900001187983 */ /* 0x000ea20000300a00 */
[----:B---3--:R-:W-:-:S15]  /*53870*/  HMMA.16816.F32.BF16 R12, R16, R26, R12 ;  /* 0x0000001a100c723c */ /* 0x008fde000004180c */
[----:B------:R-:W-:-:S04]  /*53880*/  NOP ;  /* 0x0000000000007918 */ /* 0x000fc80000000000 */
[----:B------:R-:W-:Y:S04]  /*53890*/  STL.64 [R1+0x380], R12 ;  /* 0x0003800c01007387 */ /* 0x000fe80000100a00 */
[----:B------:R0:W-:Y:S04]  /*538a0*/  STL.64 [R1+0x388], R14 ;  /* 0x0003880e01007387 */ /* 0x0001e80000100a00 */
[----:B0-----:R-:W4:Y:S04]  /*538b0*/  LDL.LU.64 R14, [R1+0x3788] ;  /* 0x00378800010e7983 */ /* 0x001f280000300a00 */
[----:B------:R-:W3:Y:S04]  /*538c0*/  LDL.LU.64 R12, [R1+0x3780] ;  /* 0x00378000010c7983 */ /* 0x000ee80000300a00 */
[----:B------:R-:W-:Y:S04]  /*538d0*/  STL.64 [R1+0x3678], R26 ;  /* 0x0036781a01007387 */ /* 0x000fe80000100a00 */
[----:B--2---:R0:W-:Y:S04]  /*538e0*/  STL.64 [R1+0x3670], R24 ;  /* 0x0036701801007387 */ /* 0x0041e80000100a00 */
[----:B0-----:R-:W2:Y:S04]  /*538f0*/  LDL.LU R24, [R1+0x320] ;  /* 0x0003200001187983 */ /* 0x001ea80000300800 */
[----:B------:R-:W2:Y:S04]  /*53900*/  LDL.LU R25, [R1+0x324] ;  /* 0x0003240001197983 */ /* 0x000ea80000300800 */
[----:B------:R-:W2:Y:S04]  /*53910*/  LDL.LU R26, [R1+0x328] ;  /* 0x00032800011a7983 */ /* 0x000ea80000300800 */
[----:B------:R-:W2:Y:S01]  /*53920*/  LDL.LU R27, [R1+0x32c] ;  /* 0x00032c00011b7983 */ /* 0x000ea20000300800 */
[----:B----4-:R-:W-:-:S15]  /*53930*/  HMMA.16816.F32.BF16 R8, R16, R14, R8 ;  /* 0x0000000e1008723c */ /* 0x010fde0000041808 */
[----:B------:R-:W-:-:S04]  /*53940*/  NOP ;  /* 0x0000000000007918 */ /* 0x000fc80000000000 */
[----:B------:R-:W-:Y:S04]  /*53950*/  STL.64 [R1+0x370], R8 ;  /* 0x0003700801007387 */ /* 0x000fe80000100a00 */
[----:B------:R0:W-:Y:S04]  /*53960*/  STL.64 [R1+0x378], R10 ;  /* 0x0003780a01007387 */ /* 0x0001e80000100a00 */
[----:B0-----:R-:W4:Y:S04]  /*53970*/  LDL.LU.64 R10, [R1+0x3778] ;  /* 0x00377800010a7983 */ /* 0x001f280000300a00 */
[----:B------:R-:W2:Y:S04]  /*53980*/  LDL.LU R9, [R1+0x3770] ;  /* 0x0037700001097983 */ /* 0x000ea80000300800 */
[----:B------:R0:W-:Y:S04]  /*53990*/  STL.64 [R1+0x3668], R14 ;  /* 0x0036680e01007387 */ /* 0x0001e80000100a00 */
[----:B---3--:R-:W-:Y:S04]  /*539a0*/  STL.64 [R1+0x3660], R12 ;  /* 0x0036600c01007387 */ /* 0x008fe80000100a00 */
[----:B0-----:R-:W3:Y:S01]  /*539b0*/  LDL.64 R14, [R1+0x148] ;  /* 0x00014800010e7983 */ /* 0x001ee20000100a00 */
[----:B----4-:R-:W-:-:S15]  /*539c0*/  HMMA.16816.F32.BF16 R20, R16, R10, R20 ;  /* 0x0000000a1014723c */ /* 0x010fde0000041814 */
[----:B------:R-:W-:-:S04]  /*539d0*/  NOP ;  /* 0x0000000000007918 */ /* 0x000fc80000000000 */
[----:B------:R-:W-:Y:S04]  /*539e0*/  STL.64 [R1+0x360], R20 ;  /* 0x0003601401007387 */ /* 0x000fe80000100a00 */
[----:B------:R0:W-:Y:S04]  /*539f0*/  STL.64 [R1+0x368], R22 ;  /* 0x0003681601007387 */ /* 0x0001e80000100a00 */
[----:B0-----:R-:W4:Y:S04]  /*53a00*/  LDL.LU.64 R22, [R1+0x3768] ;  /* 0x0037680001167983 */ /* 0x001f280000300a00 */
[----:B------:R-:W-:Y:S04]  /*53a10*/  STL [R1+0x363c], R10 ;  /* 0x00363c0a01007387 */ /* 0x000fe80000100800 */
[----:B------:R-:W-:Y:S01]  /*53a20*/  STL [R1+0x3638], R11 ;  /* 0x0036380b01007387 */ /* 0x000fe20000100800 */
[----:B----4-:R-:W-:Y:S03]  /*53a30*/  HMMA.16816.F32.BF16 R20, R16, R22, R4 ;  /* 0x000000161014723c */ /* 0x010fe60000041804 */
[----:B------:R-:W4:Y:S04]  /*53a40*/  LDL.LU.64 R6, [R1+0x3760] ;  /* 0x0037600001067983 */ /* 0x000f280000300a00 */
[----:B------:R-:W4:-:S12]  /*53a50*/  LDL.LU.64 R4, [R1+0x3758] ;  /* 0x0037580001047983 */ /* 0x000f180000300a00 */
[----:B------:R-:W-:Y:S04]  /*53a60*/  STL.64 [R1+0x350], R20 ;  /* 0x0003501401007387 */ /* 0x000fe80000100a00 */
[----:B------:R0:W-:Y:S04]  /*53a70*/  STL.64 [R1+0x358], R22 ;  /* 0x0003581601007387 */ /* 0x0001e80000100a00 */
[----:B0-----:R-:W4:Y:S02]  /*53a80*/  LDL.LU.64 R22, [R1+0x3750] ;  /* 0x0037500001167983 */ /* 0x001f240000300a00 */
[----:B----4-:R-:W-:Y:S01]  /*53a90*/  HMMA.16816.F32.BF16 R4, R16, R22, R4 ;  /* 0x000000161004723c */ /* 0x010fe20000041804 */
[----:B------:R-:W-:-:S02]  /*53aa0*/  IMAD.MOV.U32 R3, RZ, RZ, R22 ;  /* 0x000000ffff037224 */ /* 0x000fc400078e0016 */
[----:B------:R-:W-:-:S15]  /*53ab0*/  IMAD.MOV.U32 R2, RZ, RZ, R23 ;  /* 0x000000ffff027224 */ /* 0x000fde00078e0017 */
[----:B------:R-:W-:Y:S01]  /*53ac0*/  NOP ;  /* 0x0000000000007918 */ /* 0x000fe20000000000 */
[----:B------:R-:W-:Y:S04]  /*53ad0*/  STL.64 [R1+0x340], R4 ;  /* 0x0003400401007387 */ /* 0x000fe80000100a00 */
[----:B------:R0:W-:Y:S04]  /*53ae0*/  STL.64 [R1+0x348], R6 ;  /* 0x0003480601007387 */ /* 0x0001e80000100a00 */
[----:B0-----:R-:W4:Y:S04]  /*53af0*/  LDL.LU.64 R6, [R1+0x3748] ;  /* 0x0037480001067983 */ /* 0x001f280000300a00 */
[----:B------:R-:W3:Y:S04]  /*53b00*/  LDL.LU.64 R22, [R1+0x3740] ;  /* 0x0037400001167983 */ /* 0x000ee80000300a00 */
[----:B------:R-:W3:Y:S04]  /*53b10*/  LDL.LU.64 R20, [R1+0x3738] ;  /* 0x0037380001147983 */ /* 0x000ee80000300a00 */
[----:B------:R-:W-:Y:S04]  /*53b20*/  STL [R1+0x3644], R2 ;  /* 0x0036440201007387 */ /* 0x000fe80000100800 */
[----:B------:R-:W-:Y:S01]  /*53b30*/  STL [R1+0x3640], R3 ;  /* 0x0036400301007387 */ /* 0x000fe20000100800 */
[----:B---3--:R-:W-:-:S15]  /*53b40*/  HMMA.16816.F32.BF16 R20, R16, R14, R20 ;  /* 0x0000000e1014723c */ /* 0x008fde0000041814 */
[----:B------:R-:W-:-:S04]  /*53b50*/  NOP ;  /* 0x0000000000007918 */ /* 0x000fc80000000000 */
[----:B------:R-:W-:Y:S04]  /*53b60*/  STL.64 [R1+0x330], R20 ;  /* 0x0003301401007387 */ /* 0x000fe80000100a00 */
[----:B------:R0:W-:Y:S04]  /*53b70*/  STL.64 [R1+0x338], R22 ;  /* 0x0003381601007387 */ /* 0x0001e80000100a00 */
[----:B0-----:R-:W2:Y:S01]  /*53b80*/  LDL.LU.64 R22, [R1+0x3730] ;  /* 0x0037300001167983 */ /* 0x001ea20000300a00 */
[----:B------:R-:W-:Y:S02]  /*53b90*/  IMAD.MOV.U32 R5, RZ, RZ, R14 ;  /* 0x000000ffff057224 */ /* 0x000fe400078e000e */
[----:B------:R-:W-:-:S03]  /*53ba0*/  IMAD.MOV.U32 R4, RZ, RZ, R15 ;  /* 0x000000ffff047224 */ /* 0x000fc600078e000f */
[----:B------:R-:W-:Y:S04]  /*53bb0*/  STL [R1+0x3648], R5 ;  /* 0x0036480501007387 */ /* 0x000fe80000100800 */
[----:B----4-:R-:W-:Y:S04]  /*53bc0*/  STL.64 [R1+0x36e8], R6 ;  /* 0x0036e80601007387 */ /* 0x010fe80000100a00 */
[----:B------:R2:W-:Y:S02]  /*53bd0*/  STL [R1+0x36e0], R4 ;  /* 0x0036e00401007387 */ /* 0x0005e40000100800 */
[----:B--2---:R-:W-:Y:S01]  /*53be0*/  HMMA.16816.F32.BF16 R4, R16, R22, R24 ;  /* 0x000000161004723c */ /* 0x004fe20000041818 */
[----:B------:R-:W-:-:S15]  /*53bf0*/  IMAD.MOV.U32 R8, RZ, RZ, R23 ;  /* 0x000000ffff087224 */ /* 0x000fde00078e0017 */
[----:B------:R-:W-:-:S03]  /*53c00*/  NOP ;  /* 0x0000000000007918 */ /* 0x000fc60000000000 */
[----:B------:R0:W-:Y:S04]  /*53c10*/  STL.64 [R1+0x320], R4 ;  /* 0x0003200401007387 */ /* 0x0001e80000100a00 */
[----:B------:R1:W-:Y:S04]  /*53c20*/  STL.64 [R1+0x328], R6 ;  /* 0x0003280601007387 */ /* 0x0003e80000100a00 */
[----:B------:R2:W-:Y:S04]  /*53c30*/  STL [R1+0x3728], R8 ;  /* 0x0037280801007387 */ /* 0x0005e80000100800 */
[----:B------:R-:W3:Y:S01]  /*53c40*/  LDL.LU.64 R26, [R1+0x8] ;  /* 0x00000800011a7983 */ /* 0x000ee20000300a00 */
[----:B------:R-:W-:-:S03]  /*53c50*/  IMAD.MOV.U32 R28, RZ, RZ, R22 ;  /* 0x000000ffff1c7224 */ /* 0x000fc600078e0016 */
[----:B---3--:R-:W-:Y:S04]  /*53c60*/  STL.64 [R1+0x3690], R26 ;  /* 0x0036901a01007387 */ /* 0x008fe80000100a00 */
[----:B------:R-:W3:Y:S04]  /*53c70*/  LDL.LU R12, [R1+0x1f0] ;  /* 0x0001f000010c7983 */ /* 0x000ee80000300800 */
[----:B------:R-:W3:Y:S04]  /*53c80*/  LDL.LU R13, [R1+0x1f4] ;  /* 0x0001f400010d7983 */ /* 0x000ee80000300800 */
[----:B------:R-:W4:Y:S04]  /*53c90*/  LDL.LU R14, [R1+0x1f8] ;  /* 0x0001f800010e7983 */ /* 0x000f280000300800 */
[----:B------:R-:W4:Y:S04]  /*53ca0*/  LDL.LU R15, [R1+0x1fc] ;  /* 0x0001fc00010f7983 */ /* 0x000f280000300800 */
[----:B------:R-:W2:Y:S04]  /*53cb0*/  LDL.LU R20, [R1+0x230] ;  /* 0x0002300001147983 */ /* 0x000ea80000300800 */
[----:B------:R-:W2:Y:S04]  /*53cc0*/  LDL.LU R21, [R1+0x234] ;  /* 0x0002340001157983 */ /* 0x000ea80000300800 */
[----:B------:R-:W2:Y:S04]  /*53cd0*/  LDL.LU R22, [R1+0x238] ;  /* 0x0002380001167983 */ /* 0x000ea80000300800 */
[----:B------:R-:W2:Y:S04]  /*53ce0*/  LDL.LU R23, [R1+0x23c] ;  /* 0x00023c0001177983 */ /* 0x000ea80000300800 */
[----:B--2---:R2:W-:Y:S04]  /*53cf0*/  STL.64 [R1+0x36c8], R22 ;  /* 0x0036c81601007387 */ /* 0x0045e80000100a00 */
[----:B------:R-:W-:Y:S04]  /*53d00*/  STL.64 [R1+0x36c0], R20 ;  /* 0x0036c01401007387 */ /* 0x000fe80000100a00 */
[----:B0-----:R-:W3:Y:S04]  /*53d10*/  LDL.LU R4, [R1+0x2e0] ;  /* 0x0002e00001047983 */ /* 0x001ee80000300800 */
[----:B------:R-:W3:Y:S04]  /*53d20*/  LDL.LU R5, [R1+0x2e4] ;  /* 0x0002e40001057983 */ /* 0x000ee80000300800 */
[----:B-1----:R-:W3:Y:S04]  /*53d30*/  LDL.LU R6, [R1+0x2e8] ;  /* 0x0002e80001067983 */ /* 0x002ee80000300800 */
[----:B------:R-:W3:Y:S04]  /*53d40*/  LDL.LU R7, [R1+0x2ec] ;  /* 0x0002ec0001077983 */ /* 0x000ee80000300800 */
[----:B------:R-:W4:Y:S01]  /*53d50*/  LDL.LU R8, [R1+0x310] ;  /* 0x0003100001087983 */ /* 0x000f220000300800 */
[----:B--2---:R-:W-:-:S03]  /*53d60*/  IMAD.MOV.U32 R22, RZ, RZ, R9 ;  /* 0x000000ffff167224 */ /* 0x004fc600078e0009 */
[----:B------:R-:W4:Y:S04]  /*53d70*/  LDL.LU R9, [R1+0x314] ;  /* 0x0003140001097983 */ /* 0x000f280000300800 */
[----:B------:R-:W4:Y:S04]  /*53d80*/  LDL.LU R10, [R1+0x318] ;  /* 0x00031800010a7983 */ /* 0x000f280000300800 */
[----:B------:R-:W4:Y:S04]  /*53d90*/  LDL.LU R11, [R1+0x31c] ;  /* 0x00031c00010b7983 */ /* 0x000f280000300800 */
[----:B---3--:R0:W-:Y:S04]  /*53da0*/  STL.64 [R1+0x36f8], R6 ;  /* 0x0036f80601007387 */ /* 0x0081e80000100a00 */
[----:B------:R-:W-:Y:S04]  /*53db0*/  STL.64 [R1+0x36f0], R4 ;  /* 0x0036f00401007387 */ /* 0x000fe80000100a00 */
[----:B0-----:R-:W2:Y:S01]  /*53dc0*/  LDL.64 R6, [R1+0x108] ;  /* 0x0001080001067983 */ /* 0x001ea20000100a00 */
[----:B------:R-:W-:-:S03]  /*53dd0*/  IMAD.MOV.U32 R23, RZ, RZ, R0 ;  /* 0x000000ffff177224 */ /* 0x000fc600078e0000 */
[----:B--2---:R0:W-:Y:S04]  /*53de0*/  STL.64 [R1+0x3708], R6 ;  /* 0x0037080601007387 */ /* 0x0041e80000100a00 */
[----:B0-----:R-:W2:Y:S04]  /*53df0*/  LDL.64 R6, [R1+0x118] ;  /* 0x0001180001067983 */ /* 0x001ea80000100a00 */
[----:B--2---:R0:W-:Y:S04]  /*53e00*/  STL.64 [R1+0x3720], R6 ;  /* 0x0037200601007387 */ /* 0x0041e80000100a00 */
[----:B0-----:R-:W4:Y:S04]  /*53e10*/  LDL.64 R6, [R1+0x128] ;  /* 0x0001280001067983 */ /* 0x001f280000100a00 */
[----:B------:R0:W-:Y:S04]  /*53e20*/  STL.64 [R1+0x36d8], R22 ;  /* 0x0036d81601007387 */ /* 0x0001e80000100a00 */
[----:B0-----:R-:W2:Y:S04]  /*53e30*/  LDL.64 R22, [R1+0xf8] ;  /* 0x0000f80001167983 */ /* 0x001ea80000100a00 */
[----:B--2---:R0:W-:Y:S04]  /*53e40*/  STL.64 [R1+0x3700], R22 ;  /* 0x0037001601007387 */ /* 0x0041e80000100a00 */
[----:B------:R-:W2:Y:S04]  /*53e50*/  LDL.LU R20, [R1+0x2f0] ;  /* 0x0002f00001147983 */ /* 0x000ea80000300800 */
[----:B------:R-:W2:Y:S04]  /*53e60*/  LDL.LU R21, [R1+0x2f4] ;  /* 0x0002f40001157983 */ /* 0x000ea80000300800 */
[----:B0-----:R-:W3:Y:S04]  /*53e70*/  LDL.LU R22, [R1+0x2f8] ;  /* 0x0002f80001167983 */ /* 0x001ee80000300800 */
[----:B------:R-:W3:Y:S04]  /*53e80*/  LDL.LU R23, [R1+0x2fc] ;  /* 0x0002fc0001177983 */ /* 0x000ee80000300800 */
[----:B---3--:R-:W-:Y:S04]  /*53e90*/  STL.64 [R1+0x3718], R22 ;  /* 0x0037181601007387 */ /* 0x008fe80000100a00 */
[----:B--2---:R0:W-:Y:S04]  /*53ea0*/  STL.64 [R1+0x3710], R20 ;  /* 0x0037101401007387 */ /* 0x0041e80000100a00 */
[----:B0-----:R-:W2:Y:S04]  /*53eb0*/  LDL.LU R20, [R1+0x300] ;  /* 0x0003000001147983 */ /* 0x001ea80000300800 */
[----:B------:R-:W2:Y:S04]  /*53ec0*/  LDL.LU R21, [R1+0x304] ;  /* 0x0003040001157983 */ /* 0x000ea80000300800 */
[----:B------:R-:W2:Y:S04]  /*53ed0*/  LDL.LU R22, [R1+0x308] ;  /* 0x0003080001167983 */ /* 0x000ea80000300800 */
[----:B------:R-:W2:Y:S04]  /*53ee0*/  LDL.LU R23, [R1+0x30c] ;  /* 0x00030c0001177983 */ /* 0x000ea80000300800 */
[----:B------:R-:W3:Y:S04]  /*53ef0*/  LDL.LU.64 R26, [R1+0x18] ;  /* 0x00001800011a7983 */ /* 0x000ee80000300a00 */
[----:B---3--:R0:W-:Y:S04]  /*53f00*/  STL.64 [R1+0x3698], R26 ;  /* 0x0036981a01007387 */ /* 0x0081e80000100a00 */
[----:B0-----:R-:W3:Y:S01]  /*53f10*/  LDL.LU.64 R26, [R1+0x28] ;  /* 0x00002800011a7983 */ /* 0x001ee20000300a00 */
[----:B----4-:R-:W-:Y:S03]  /*53f20*/  HMMA.16816.F32.BF16 R8, R16, R6, R8 ;  /* 0x000000061008723c */ /* 0x010fe60000041808 */
[----:B---3--:R0:W-:Y:S04]  /*53f30*/  STL.64 [R1+0x36d0], R26 ;  /* 0x0036d01a01007387 */ /* 0x0081e80000100a00 */
[----:B------:R-:W3:Y:S04]  /*53f40*/  LDL.LU R24, [R1+0x2d0] ;  /* 0x0002d00001187983 */ /* 0x000ee80000300800 */
[----:B------:R-:W3:Y:S04]  /*53f50*/  LDL.LU R25, [R1+0x2d4] ;  /* 0x0002d40001197983 */ /* 0x000ee80000300800 */
[----:B0-----:R-:W3:Y:S04]  /*53f60*/  LDL.LU R26, [R1+0x2d8] ;  /* 0x0002d800011a7983 */ /* 0x001ee80000300800 */
[----:B------:R-:W3:Y:S04]  /*53f70*/  LDL.LU R27, [R1+0x2dc] ;  /* 0x0002dc00011b7983 */ /* 0x000ee80000300800 */
[----:B------:R-:W-:Y:S04]  /*53f80*/  STL.64 [R1+0x3688], R14 ;  /* 0x0036880e01007387 */ /* 0x000fe80000100a00 */
[----:B------:R0:W-:Y:S04]  /*53f90*/  STL.64 [R1+0x3680], R12 ;  /* 0x0036800c01007387 */ /* 0x0001e80000100a00 */
[----:B0-----:R-:W4:Y:S04]  /*53fa0*/  LDL.LU R12, [R1+0x200] ;  /* 0x00020000010c7983 */ /* 0x001f280000300800 */
[----:B------:R-:W4:Y:S04]  /*53fb0*/  LDL.LU R13, [R1+0x204] ;  /* 0x00020400010d7983 */ /* 0x000f280000300800 */
[----:B------:R-:W2:Y:S04]  /*53fc0*/  LDL.LU R14, [R1+0x208] ;  /* 0x00020800010e7983 */ /* 0x000ea80000300800 */
[----:B------:R-:W2:Y:S01]  /*53fd0*/  LDL.LU R15, [R1+0x20c] ;  /* 0x00020c00010f7983 */ /* 0x000ea20000300800 */
[----:B------:R-:W-:-:S03]  /*53fe0*/  IMAD.MOV.U32 R29, RZ, RZ, R7 ;  /* 0x000000ffff1d7224 */ /* 0x000fc600078e0007 */
[----:B--2---:R-:W-:Y:S04]  /*53ff0*/  STL.64 [R1+0x36a8], R14 ;  /* 0x0036a80e01007387 */ /* 0x004fe80000100a00 */
[----:B----4-:R0:W-:Y:S04]  /*54000*/  STL.64 [R1+0x36a0], R12 ;  /* 0x0036a00c01007387 */ /* 0x0101e80000100a00 */
[----:B0-----:R-:W2:Y:S04]  /*54010*/  LDL.LU R12, [R1+0x220] ;  /* 0x00022000010c7983 */ /* 0x001ea80000300800 */
[----:B------:R-:W2:Y:S04]  /*54020*/  LDL.LU R13, [R1+0x224] ;  /* 0x00022400010d7983 */ /* 0x000ea80000300800 */
[----:B------:R-:W2:Y:S04]  /*54030*/  LDL.LU R14, [R1+0x228] ;  /* 0x00022800010e7983 */ /* 0x000ea80000300800 */
[----:B------:R-:W2:Y:S04]  /*54040*/  LDL.LU R15, [R1+0x22c] ;  /* 0x00022c00010f7983 */ /* 0x000ea80000300800 */
[----:B------:R0:W-:Y:S04]  /*54050*/  STL.64 [R1+0x310], R8 ;  /* 0x0003100801007387 */ /* 0x0001e80000100a00 */
[----:B------:R1:W-:Y:S04]  /*54060*/  STL.64 [R1+0x318], R10 ;  /* 0x0003180a01007387 */ /* 0x0003e80000100a00 */
[----:B0-----:R-:W4:Y:S01]  /*54070*/  LDL.LU R8, [R1+0x3728] ;  /* 0x0037280001087983 */ /* 0x001f220000300800 */
[----:B------:R-:W-:-:S03]  /*54080*/  IMAD.MOV.U32 R9, RZ, RZ, R6 ;  /* 0x000000ffff097224 */ /* 0x000fc600078e0006 */
[----:B------:R-:W2:Y:S02]  /*54090*/  LDL.LU.64 R6, [R1+0x3720] ;  /* 0x0037200001067983 */ /* 0x000ea40000300a00 */
[----:B--2---:R-:W-:Y:S01]  /*540a0*/  HMMA.16816.F32.BF16 R20, R16, R6, R20 ;  /* 0x000000061014723c */ /* 0x004fe20000041814 */
[----:B-1----:R-:W-:Y:S02]  /*540b0*/  IMAD.MOV.U32 R11, RZ, RZ, R6 ;  /* 0x000000ffff0b7224 */ /* 0x002fe400078e0006 */
        /* <DEDUP_REMOVED lines=16> */
[----:B------:R-:W-:Y:S04]  /*541c0*/  STL.64 [R1+0x3658], R10 ;  /* 0x0036580a01007387 */ /* 0x000fe80000100a00 */
[----:B----4-:R0:W-:Y:S04]  /*541d0*/  STL.64 [R1+0x3650], R8 ;  /* 0x0036500801007387 */ /* 0x0101e80000100a00 */
[----:B0-----:R-:W4:Y:S04]  /*541e0*/  LDL.LU R8, [R1+0x1e0] ;  /* 0x0001e00001087983 */ /* 0x001f280000300800 */
[----:B------:R-:W4:Y:S04]  /*541f0*/  LDL.LU R9, [R1+0x1e4] ;  /* 0x0001e40001097983 */ /* 0x000f280000300800 */
[----:B------:R-:W4:Y:S04]  /*54200*/  LDL.LU R10, [R1+0x1e8] ;  /* 0x0001e800010a7983 */ /* 0x000f280000300800 */
[----:B------:R-:W4:Y:S01]  /*54210*/  LDL.LU R11, [R1+0x1ec] ;  /* 0x0001ec00010b7983 */ /* 0x000f220000300800 */
[----:B--2---:R-:W-:Y:S01]  /*54220*/  HMMA.16816.F32.BF16 R4, R16, R22, R4 ;  /* 0x000000161004723c */ /* 0x004fe20000041804 */
[----:B------:R-:W-:-:S15]  /*54230*/  IMAD.MOV.U32 R2, RZ, RZ, R23 ;  /* 0x000000ffff027224 */ /* 0x000fde00078e0017 */
[----:B------:R-:W-:-:S03]  /*54240*/  NOP ;  /* 0x0000000000007918 */ /* 0x000fc60000000000 */
[----:B------:R0:W-:Y:S04]  /*54250*/  STL.64 [R1+0x2e0], R4 ;  /* 0x0002e00401007387 */ /* 0x0001e80000100a00 */
[----:B------:R1:W-:Y:S01]  /*54260*/  STL.64 [R1+0x2e8], R6 ;  /* 0x0002e80601007387 */ /* 0x0003e20000100a00 */
[----:B0-----:R-:W-:-:S03]  /*54270*/  IMAD.MOV.U32 R5, RZ, RZ, R22 ;  /* 0x000000ffff057224 */ /* 0x001fc600078e0016 */
[----:B-1----:R-:W2:Y:S04]  /*54280*/  LDL.LU.64 R6, [R1+0x36e8] ;  /* 0x0036e80001067983 */ /* 0x002ea80000300a00 */
[----:B------:R-:W2:Y:S04]  /*54290*/  LDL.LU R4, [R1+0x36e0] ;  /* 0x0036e00001047983 */ /* 0x000ea80000300800 */
[----:B------:R-:W3:Y:S02]  /*542a0*/  LDL.LU.64 R22, [R1+0x36d8] ;  /* 0x0036d80001167983 */ /* 0x000ee40000300a00 */
[----:B---3--:R-:W-:Y:S02]  /*542b0*/  HMMA.16816.F32.BF16 R20, R16, R22, R24 ;  /* 0x000000161014723c */ /* 0x008fe40000041818 */
[----:B------:R-:W3:-:S15]  /*542c0*/  LDL.LU.64 R26, [R1+0x36d0] ;  /* 0x0036d000011a7983 */ /* 0x000ede0000300a00 */
[----:B------:R-:W-:Y:S02]  /*542d0*/  NOP ;  /* 0x0000000000007918 */ /* 0x000fe40000000000 */
[----:B------:R-:W-:Y:S04]  /*542e0*/  STL.64 [R1+0x2d0], R20 ;  /* 0x0002d01401007387 */ /* 0x000fe80000100a00 */
[----:B------:R0:W-:Y:S04]  /*542f0*/  STL.64 [R1+0x2d8], R22 ;  /* 0x0002d81601007387 */ /* 0x0001e80000100a00 */
[----:B0-----:R-:W2:Y:S04]  /*54300*/  LDL.LU.64 R22, [R1+0x36c8] ;  /* 0x0036c80001167983 */ /* 0x001ea80000300a00 */
[----:B------:R-:W2:Y:S02]  /*54310*/  LDL.LU.64 R20, [R1+0x36c0] ;  /* 0x0036c00001147983 */ /* 0x000ea40000300a00 */
[----:B--2---:R-:W-:Y:S02]  /*54320*/  HMMA.16816.F32.BF16 R16, R16, R6, R20 ;  /* 0x000000061010723c */ /* 0x004fe40000041814 */
[----:B------:R-:W2:Y:S04]  /*54330*/  LDL.LU.64 R22, [R1+0x36b8] ;  /* 0x0036b80001167983 */ /* 0x000ea80000300a00 */
[----:B------:R-:W2:-:S13]  /*54340*/  LDL.LU.64 R20, [R1+0x36b0] ;  /* 0x0036b00001147983 */ /* 0x000e9a0000300a00 */
[----:B------:R0:W-:Y:S04]  /*54350*/  STL.64 [R1+0x230], R16 ;  /* 0x0002301001007387 */ /* 0x0001e80000100a00 */
[----:B------:R1:W-:Y:S04]  /*54360*/  STL.64 [R1+0x238], R18 ;  /* 0x0002381201007387 */ /* 0x0003e80000100a00 */
[----:B0-----:R-:W4:Y:S04]  /*54370*/  LDL.LU R16, [R1+0x210] ;  /* 0x0002100001107983 */ /* 0x001f280000300800 */
[----:B------:R-:W4:Y:S04]  /*54380*/  LDL.LU R17, [R1+0x214] ;  /* 0x0002140001117983 */ /* 0x000f280000300800 */
[----:B-1----:R-:W4:Y:S04]  /*54390*/  LDL.LU R18, [R1+0x218] ;  /* 0x0002180001127983 */ /* 0x002f280000300800 */
[----:B------:R-:W4:Y:S04]  /*543a0*/  LDL.LU R19, [R1+0x21c] ;  /* 0x00021c0001137983 */ /* 0x000f280000300800 */
[----:B------:R3:W-:Y:S02]  /*543b0*/  STL.64 [R1+0x3558], R6 ;  /* 0x0035580601007387 */ /* 0x0007e40000100a00 */
[----:B---3--:R-:W-:-:S02]  /*543c0*/  IMAD.MOV.U32 R7, RZ, RZ, R26 ;  /* 0x000000ffff077224 */ /* 0x008fc400078e001a */
[----:B------:R-:W-:Y:S01]  /*543d0*/  IMAD.MOV.U32 R6, RZ, RZ, R27 ;  /* 0x000000ffff067224 */ /* 0x000fe200078e001b */
[----:B--2---:R-:W-:-:S15]  /*543e0*/  HMMA.16816.F32.BF16 R12, R20, R26, R12 ;  /* 0x0000001a140c723c */ /* 0x004fde000004180c */
        /* <DEDUP_REMOVED lines=21> */
[----:B------:R-:W2:Y:S04]  /*54540*/  LDL.LU.64 R26, [R1+0x3678] ;  /* 0x00367800011a7983 */ /* 0x000ea80000300a00 */
[----:B------:R-:W3:Y:S01]  /*54550*/  LDL.LU.64 R24, [R1+0x3670] ;  /* 0x0036700001187983 */ /* 0x000ee20000300a00 */
[----:B--2---:R-:W-:-:S15]  /*54560*/  HMMA.16816.F32.BF16 R12, R20, R26, R12 ;  /* 0x0000001a140c723c */ /* 0x004fde000004180c */
[----:B------:R-:W-:-:S04]  /*54570*/  NOP ;  /* 0x0000000000007918 */ /* 0x000fc80000000000 */
[----:B------:R-:W-:Y:S04]  /*54580*/  STL.64 [R1+0x1f0], R12 ;  /* 0x0001f00c01007387 */ /* 0x000fe80000100a00 */
[----:B------:R0:W-:Y:S04]  /*54590*/  STL.64 [R1+0x1f8], R14 ;  /* 0x0001f80e01007387 */ /* 0x0001e80000100a00 */
[----:B0-----:R-:W2:Y:S04]  /*545a0*/  LDL.LU.64 R14, [R1+0x3668] ;  /* 0x00366800010e7983 */ /* 0x001ea80000300a00 */
[----:B------:R-:W4:Y:S04]  /*545b0*/  LDL.LU.64 R12, [R1+0x3660] ;  /* 0x00366000010c7983 */ /* 0x000f280000300a00 */
[----:B------:R0:W-:Y:S02]  /*545c0*/  STL.64 [R1+0x34f0], R26 ;  /* 0x0034f01a01007387 */ /* 0x0001e40000100a00 */
[----:B0-----:R-:W-:Y:S01]  /*545d0*/  IMAD.MOV.U32 R26, RZ, RZ, R19 ;  /* 0x000000ffff1a7224 */ /* 0x001fe200078e0013 */
[----:B------:R-:W-:Y:S01]  /*545e0*/  MOV R27, R18 ;  /* 0x00000012001b7202 */ /* 0x000fe20000000f00 */
[----:B--2---:R-:W-:-:S15]  /*545f0*/  HMMA.16816.F32.BF16 R8, R20, R14, R8 ;  /* 0x0000000e1408723c */ /* 0x004fde0000041808 */
[----:B------:R-:W-:-:S04]  /*54600*/  NOP ;  /* 0x0000000000007918 */ /* 0x000fc80000000000 */
[----:B------:R-:W-:Y:S04]  /*54610*/  STL.64 [R1+0x4f0], R8 ;  /* 0x0004f00801007387 */ /* 0x000fe80000100a00 */
[----:B------:R0:W-:Y:S04]  /*54620*/  STL.64 [R1+0x4f8], R10 ;  /* 0x0004f80a01007387 */ /* 0x0001e80000100a00 */
[----:B0-----:R-:W2:Y:S04]  /*54630*/  LDL.LU.64 R10, [R1+0x3658] ;  /* 0x00365800010a7983 */ /* 0x001ea80000300a00 */
[----:B------:R-:W2:Y:S04]  /*54640*/  LDL.LU.64 R8, [R1+0x3650] ;  /* 0x0036500001087983 */ /* 0x000ea80000300a00 */
        /* <DEDUP_REMOVED lines=8> */
[----:B------:R-:W-:-:S05]  /*546d0*/  IMAD.MOV.U32 R27, RZ, RZ, R16 ;  /* 0x000000ffff1b7224 */ /* 0x000fca00078e0010 */
[----:B------:R0:W-:Y:S02]  /*546e0*/  STL.64 [R1+0x3520], R26 ;  /* 0x0035201a01007387 */ /* 0x0001e40000100a00 */
[----:B0-----:R-:W-:Y:S02]  /*546f0*/  IMAD.MOV.U32 R26, RZ, RZ, R7 ;  /* 0x000000ffff1a7224 */ /* 0x001fe400078e0007 */
[----:B------:R-:W-:Y:S01]  /*54700*/  IMAD.MOV.U32 R27, RZ, RZ, R6 ;  /* 0x000000ffff1b7224 */ /* 0x000fe200078e0006 */
[----:B--2---:R-:W-:Y:S04]  /*54710*/  STL.64 [R1+0x3500], R14 ;  /* 0x0035000e01007387 */ /* 0x004fe80000100a00 */
[----:B----4-:R0:W-:Y:S04]  /*54720*/  STL.64 [R1+0x34f8], R12 ;  /* 0x0034f80c01007387 */ /* 0x0101e80000100a00 */
[----:B0-----:R-:W2:Y:S04]  /*54730*/  LDL.LU R12, [R1+0x70] ;  /* 0x00007000010c7983 */ /* 0x001ea80000300800 */
[----:B------:R-:W2:Y:S04]  /*54740*/  LDL.LU R13, [R1+0x74] ;  /* 0x00007400010d7983 */ /* 0x000ea80000300800 */
[----:B------:R-:W4:Y:S04]  /*54750*/  LDL.LU R14, [R1+0x78] ;  /* 0x00007800010e7983 */ /* 0x000f280000300800 */
[----:B------:R-:W4:Y:S04]  /*54760*/  LDL.LU R15, [R1+0x7c] ;  /* 0x00007c00010f7983 */ /* 0x000f280000300800 */
[----:B------:R-:W2:Y:S04]  /*54770*/  LDL.64 R6, [R1+0xe8] ;  /* 0x0000e80001067983 */ /* 0x000ea80000100a00 */
[----:B--2---:R-:W-:Y:S04]  /*54780*/  STL.64 [R1+0x3570], R6 ;  /* 0x0035700601007387 */ /* 0x004fe80000100a00 */
[----:B------:R-:W-:Y:S04]  /*54790*/  STL.64 [R1+0x3550], R26 ;  /* 0x0035501a01007387 */ /* 0x000fe80000100a00 */
[----:B---3--:R0:W-:Y:S04]  /*547a0*/  STL.64 [R1+0x3548], R24 ;  /* 0x0035481801007387 */ /* 0x0081e80000100a00 */
[----:B0-----:R-:W2:Y:S04]  /*547b0*/  LDL.LU R24, [R1+0xa0] ;  /* 0x0000a00001187983 */ /* 0x001ea80000300800 */
[----:B------:R-:W2:Y:S04]  /*547c0*/  LDL.LU R25, [R1+0xa4] ;  /* 0x0000a40001197983 */ /* 0x000ea80000300800 */
[----:B------:R-:W3:Y:S04]  /*547d0*/  LDL.LU R26, [R1+0xa8] ;  /* 0x0000a800011a7983 */ /* 0x000ee80000300800 */
[----:B------:R-:W3:Y:S01]  /*547e0*/  LDL.LU R27, [R1+0xac] ;  /* 0x0000ac00011b7983 */ /* 0x000ee20000300800 */
[----:B------:R-:W-:-:S02]  /*547f0*/  IMAD.MOV.U32 R6, RZ, RZ, R5 ;  /* 0x000000ffff067224 */ /* 0x000fc400078e0005 */
[----:B------:R-:W-:Y:S01]  /*54800*/  IMAD.MOV.U32 R7, RZ, RZ, R2 ;  /* 0x000000ffff077224 */ /* 0x000fe200078e0002 */
[----:B------:R-:W2:Y:S04]  /*54810*/  LDL.LU R5, [R1+0x3648] ;  /* 0x0036480001057983 */ /* 0x000ea80000300800 */
[----:B------:R-:W4:Y:S04]  /*54820*/  LDL.LU R2, [R1+0x3644] ;  /* 0x0036440001027983 */ /* 0x000f280000300800 */
[----:B------:R-:W-:Y:S04]  /*54830*/  STL.64 [R1+0x3588], R6 ;  /* 0x0035880601007387 */ /* 0x000fe80000100a00 */
[----:B---3--:R-:W-:Y:S04]  /*54840*/  STL.64 [R1+0x3568], R26 ;  /* 0x0035681a01007387 */ /* 0x008fe80000100a00 */
[----:B--2---:R0:W-:Y:S04]  /*54850*/  STL.64 [R1+0x3560], R24 ;  /* 0x0035601801007387 */ /* 0x0041e80000100a00 */
        /* <DEDUP_REMOVED lines=29> */
[----:B------:R0:W-:Y:S02]  /*54a30*/  STL.64 [R1+0x35d0], R6 ;  /* 0x0035d00601007387 */ /* 0x0001e40000100a00 */
[----:B0-----:R-:W-:Y:S02]  /*54a40*/  IMAD.MOV.U32 R6, RZ, RZ, R28 ;  /* 0x000000ffff067224 */ /* 0x001fe400078e001c */
[----:B------:R-:W-:-:S05]  /*54a50*/  IMAD.MOV.U32 R7, RZ, RZ, R8 ;  /* 0x000000ffff077224 */ /* 0x000fca00078e0008 */
        /* <DEDUP_REMOVED lines=8> */
[----:B------:R-:W-:-:S05]  /*54ae0*/  IMAD.MOV.U32 R7, RZ, RZ, R4 ;  /* 0x000000ffff077224 */ /* 0x000fca00078e0004 */
[----:B------:R-:W-:Y:S04]  /*54af0*/  STL.64 [R1+0x3600], R6 ;  /* 0x0036000601007387 */ /* 0x000fe80000100a00 */
[----:B---3--:R-:W-:Y:S04]  /*54b00*/  STL.64 [R1+0x35c8], R26 ;  /* 0x0035c81a01007387 */ /* 0x008fe80000100a00 */
[----:B--2---:R0:W-:Y:S04]  /*54b10*/  STL.64 [R1+0x35c0], R24 ;  /* 0x0035c01801007387 */ /* 0x0041e80000100a00 */
[----:B0-----:R-:W2:Y:S04]  /*54b20*/  LDL.LU R24, [R1+0x180] ;  /* 0x0001800001187983 */ /* 0x001ea80000300800 */
[----:B------:R-:W2:Y:S04]  /*54b30*/  LDL.LU R25, [R1+0x184] ;  /* 0x0001840001197983 */ /* 0x000ea80000300800 */
[----:B------:R-:W3:Y:S04]  /*54b40*/  LDL.LU R26, [R1+0x188] ;  /* 0x00018800011a7983 */ /* 0x000ee80000300800 */
[----:B------:R-:W3:Y:S04]  /*54b50*/  LDL.LU R27, [R1+0x18c] ;  /* 0x00018c00011b7983 */ /* 0x000ee80000300800 */
[----:B------:R-:W2:Y:S04]  /*54b60*/  LDL.LU R16, [R1+0x1c0] ;  /* 0x0001c00001107983 */ /* 0x000ea80000300800 */
[----:B------:R-:W2:Y:S04]  /*54b70*/  LDL.LU R17, [R1+0x1c4] ;  /* 0x0001c40001117983 */ /* 0x000ea80000300800 */
[----:B------:R-:W2:Y:S04]  /*54b80*/  LDL.LU R18, [R1+0x1c8] ;  /* 0x0001c80001127983 */ /* 0x000ea80000300800 */
[----:B------:R-:W2:Y:S01]  /*54b90*/  LDL.LU R19, [R1+0x1cc] ;  /* 0x0001cc0001137983 */ /* 0x000ea20000300800 */
[----:B------:R-:W-:-:S02]  /*54ba0*/  IMAD.MOV.U32 R6, RZ, RZ, R3 ;  /* 0x000000ffff067224 */ /* 0x000fc400078e0003 */
[----:B----4-:R-:W-:Y:S01]  /*54bb0*/  IMAD.MOV.U32 R7, RZ, RZ, R2 ;  /* 0x000000ffff077224 */ /* 0x010fe200078e0002 */
[----:B--2---:R-:W-:Y:S04]  /*54bc0*/  STL.64 [R1+0x3628], R18 ;  /* 0x0036281201007387 */ /* 0x004fe80000100a00 */
[----:B------:R0:W-:Y:S04]  /*54bd0*/  STL.64 [R1+0x3620], R16 ;  /* 0x0036201001007387 */ /* 0x0001e80000100a00 */
[----:B0-----:R-:W2:Y:S04]  /*54be0*/  LDL.LU R16, [R1+0x1d0] ;  /* 0x0001d00001107983 */ /* 0x001ea80000300800 */
[----:B------:R-:W2:Y:S04]  /*54bf0*/  LDL.LU R17, [R1+0x1d4] ;  /* 0x0001d40001117983 */ /* 0x000ea80000300800 */
[----:B------:R-:W2:Y:S04]  /*54c00*/  LDL.LU R18, [R1+0x1d8] ;  /* 0x0001d80001127983 */ /* 0x000ea80000300800 */
[----:B------:R-:W2:Y:S04]  /*54c10*/  LDL.LU R19, [R1+0x1dc] ;  /* 0x0001dc0001137983 */ /* 0x000ea80000300800 */
[----:B------:R0:W-:Y:S04]  /*54c20*/  STL.64 [R1+0x3618], R6 ;  /* 0x0036180601007387 */ /* 0x0001e80000100a00 */
[----:B0-----:R-:W4:Y:S04]  /*54c30*/  LDL.LU.64 R6, [R1+0x38] ;  /* 0x0000380001067983 */ /* 0x001f280000300a00 */
[----:B---3--:R-:W-:Y:S04]  /*54c40*/  STL.64 [R1+0x35e0], R26 ;  /* 0x0035e01a01007387 */ /* 0x008fe80000100a00 */
[----:B------:R0:W-:Y:S04]  /*54c50*/  STL.64 [R1+0x35d8], R24 ;  /* 0x0035d81801007387 */ /* 0x0001e80000100a00 */
        /* <DEDUP_REMOVED lines=31> */
[----:B0-----:R-:W3:Y:S04]  /*54e50*/  LDL.LU.64 R18, [R1+0x3628] ;  /* 0x0036280001127983 */ /* 0x001ee80000300a00 */
[----:B------:R-:W3:Y:S01]  /*54e60*/  LDL.LU.64 R16, [R1+0x3620] ;  /* 0x0036200001107983 */ /* 0x000ee20000300a00 */
[----:B----4-:R-:W-:Y:S01]  /*54e70*/  IMAD.MOV.U32 R3, RZ, RZ, R7 ;  /* 0x000000ffff037224 */ /* 0x010fe200078e0007 */
[----:B---3--:R-:W-:-:S15]  /*54e80*/  HMMA.16816.F32.BF16 R16, R20, R6, R16 ;  /* 0x000000061410723c */ /* 0x008fde0000041810 */
[----:B------:R-:W-:-:S04]  /*54e90*/  NOP ;  /* 0x0000000000007918 */ /* 0x000fc80000000000 */
[----:B------:R0:W-:Y:S04]  /*54ea0*/  STL.64 [R1+0x4d0], R16 ;  /* 0x0004d01001007387 */ /* 0x0001e80000100a00 */
[----:B------:R-:W-:Y:S01]  /*54eb0*/  STL.64 [R1+0x4d8], R18 ;  /* 0x0004d81201007387 */ /* 0x000fe20000100a00 */
[----:B0-----:R-:W-:-:S03]  /*54ec0*/  IMAD.MOV.U32 R16, RZ, RZ, R6 ;  /* 0x000000ffff107224 */ /* 0x001fc600078e0006 */
[----:B------:R-:W3:Y:S04]  /*54ed0*/  LDL.LU.64 R6, [R1+0x3618] ;  /* 0x0036180001067983 */ /* 0x000ee80000300a00 */
[----:B------:R0:W-:Y:S04]  /*54ee0*/  STL [R1+0x34d8], R16 ;  /* 0x0034d81001007387 */ /* 0x0001e80000100800 */
[----:B0-----:R-:W4:Y:S04]  /*54ef0*/  LDL.LU R16, [R1+0x50] ;  /* 0x0000500001107983 */ /* 0x001f280000300800 */
[----:B------:R-:W4:Y:S04]  /*54f00*/  LDL.LU R17, [R1+0x54] ;  /* 0x0000540001117983 */ /* 0x000f280000300800 */
[----:B------:R-:W4:Y:S04]  /*54f10*/  LDL.LU R18, [R1+0x58] ;  /* 0x0000580001127983 */ /* 0x000f280000300800 */
[----:B------:R-:W4:Y:S01]  /*54f20*/  LDL.LU R19, [R1+0x5c] ;  /* 0x00005c0001137983 */ /* 0x000f220000300800 */
        /* <DEDUP_REMOVED lines=42> */
[----:B---3--:R-:W-:Y:S01]  /*551d0*/  HMMA.16816.F32.BF16 R24, R20, R6, R24 ;  /* 0x000000061418723c */ /* 0x008fe20000041818 */
[----:B------:R-:W-:-:S15]  /*551e0*/  IMAD.MOV.U32 R29, RZ, RZ, R7 ;  /* 0x000000ffff1d7224 */ /* 0x000fde00078e0007 */
[----:B------:R-:W-:-:S03]  /*551f0*/  NOP ;  /* 0x0000000000007918 */ /* 0x000fc60000000000 */
[----:B------:R-:W-:Y:S04]  /*55200*/  STL.64 [R1+0xb0], R24 ;  /* 0x0000b01801007387 */ /* 0x000fe80000100a00 */
[----:B------:R0:W-:Y:S04]  /*55210*/  STL.64 [R1+0xb8], R26 ;  /* 0x0000b81a01007387 */ /* 0x0001e80000100a00 */
[----:B0-----:R-:W3:Y:S04]  /*55220*/  LDL.LU.64 R26, [R1+0x3568] ;  /* 0x00356800011a7983 */ /* 0x001ee80000300a00 */
[----:B------:R-:W3:Y:S04]  /*55230*/  LDL.LU.64 R24, [R1+0x3560] ;  /* 0x0035600001187983 */ /* 0x000ee80000300a00 */
[----:B------:R-:W3:Y:S02]  /*55240*/  LDL.LU.64 R6, [R1+0x3558] ;  /* 0x0035580001067983 */ /* 0x000ee40000300a00 */
[----:B---3--:R-:W-:Y:S02]  /*55250*/  HMMA.16816.F32.BF16 R20, R20, R6, R24 ;  /* 0x000000061414723c */ /* 0x008fe40000041818 */
[----:B------:R-:W2:Y:S04]  /*55260*/  LDL.LU.64 R26, [R1+0x3550] ;  /* 0x00355000011a7983 */ /* 0x000ea80000300a00 */
[----:B------:R-:W3:Y:S01]  /*55270*/  LDL.LU.64 R24, [R1+0x3548] ;  /* 0x0035480001187983 */ /* 0x000ee20000300a00 */
[----:B------:R-:W-:-:S02]  /*55280*/  IMAD.MOV.U32 R8, RZ, RZ, R6 ;  /* 0x000000ffff087224 */ /* 0x000fc400078e0006 */
[----:B------:R-:W-:-:S10]  /*55290*/  IMAD.MOV.U32 R2, RZ, RZ, R7 ;  /* 0x000000ffff027224 */ /* 0x000fd400078e0007 */
[----:B------:R0:W-:Y:S04]  /*552a0*/  STL.64 [R1+0xa0], R20 ;  /* 0x0000a01401007387 */ /* 0x0001e80000100a00 */
[----:B------:R1:W-:Y:S04]  /*552b0*/  STL.64 [R1+0xa8], R22 ;  /* 0x0000a81601007387 */ /* 0x0003e80000100a00 */
[----:B------:R-:W2:Y:S04]  /*552c0*/  LDL.LU.64 R6, [R1+0x3540] ;  /* 0x0035400001067983 */ /* 0x000ea80000300a00 */
[----:B------:R-:W2:Y:S04]  /*552d0*/  LDL.LU.64 R4, [R1+0x3538] ;  /* 0x0035380001047983 */ /* 0x000ea80000300a00 */
[----:B0-----:R-:W4:Y:S01]  /*552e0*/  LDL.LU R20, [R1+0x40] ;  /* 0x0000400001147983 */ /* 0x001f220000300800 */
[----:B---3--:R-:W-:-:S02]  /*552f0*/  IMAD.MOV.U32 R21, RZ, RZ, R25 ;  /* 0x000000ffff157224 */ /* 0x008fc400078e0019 */
[----:B-1----:R-:W-:Y:S02]  /*55300*/  IMAD.MOV.U32 R22, RZ, RZ, R24 ;  /* 0x000000ffff167224 */ /* 0x002fe400078e0018 */
[----:B--2---:R-:W-:Y:S01]  /*55310*/  HMMA.16816.F32.BF16 R24, R4, R26, R12 ;  /* 0x0000001a0418723c */ /* 0x004fe2000004180c */
[----:B------:R-:W2:Y:S04]  /*55320*/  LDL.LU.64 R14, [R1+0x3530] ;  /* 0x00353000010e7983 */ /* 0x000ea80000300a00 */
[----:B------:R-:W2:-:S14]  /*55330*/  LDL.LU.64 R12, [R1+0x3528] ;  /* 0x00352800010c7983 */ /* 0x000e9c0000300a00 */
        /* <DEDUP_REMOVED lines=17> */
[----:B------:R-:W3:-:S13]  /*55450*/  LDL.LU.64 R12, [R1+0x34e0] ;  /* 0x0034e000010c7983 */ /* 0x000eda0000300a00 */
[----:B------:R0:W-:Y:S04]  /*55460*/  STL.64 [R1+0x60], R24 ;  /* 0x0000601801007387 */ /* 0x0001e80000100a00 */
[----:B------:R-:W-:Y:S01]  /*55470*/  STL.64 [R1+0x68], R26 ;  /* 0x0000681a01007387 */ /* 0x000fe20000100a00 */
[----:B------:R-:W-:Y:S02]  /*55480*/  IMAD.MOV.U32 R23, RZ, RZ, R9 ;  /* 0x000000ffff177224 */ /* 0x000fe400078e0009 */
[----:B------:R-:W1:Y:S01]  /*55490*/  S2R R9, SR_TID.X ;  /* 0x0000000000097919 */ /* 0x000e620000002100 */
[----:B0-----:R-:W0:Y:S04]  /*554a0*/  S2R R25, SR_TID.X ;  /* 0x0000000000197919 */ /* 0x001e280000002100 */
[C---:B----4-:R-:W-:Y:S08]  /*554b0*/  HMMA.16816.F32.BF16 R20, R4.reuse, R10, R20 ;  /* 0x0000000a0414723c */ /* 0x050ff00000041814 */
[----:B--2---:R-:W-:-:S15]  /*554c0*/  HMMA.16816.F32.BF16 R16, R4, R14, R16 ;  /* 0x0000000e0410723c */ /* 0x004fde0000041810 */
[----:B------:R-:W-:-:S04]  /*554d0*/  NOP ;  /* 0x0000000000007918 */ /* 0x000fc80000000000 */
[----:B------:R2:W-:Y:S04]  /*554e0*/  STL.64 [R1+0x50], R16 ;  /* 0x0000501001007387 */ /* 0x0005e80000100a00 */
[----:B------:R0:W-:Y:S04]  /*554f0*/  STL.64 [R1+0x58], R18 ;  /* 0x0000581201007387 */ /* 0x0001e80000100a00 */
[----:B--2---:R-:W2:Y:S01]  /*55500*/  LDL.LU R16, [R1+0x34d8] ;  /* 0x0034d80001107983 */ /* 0x004ea20000300800 */
[----:B0-----:R-:W-:Y:S01]  /*55510*/  LOP3.LUT R19, R25, 0x7, RZ, 0xc0, !PT ;  /* 0x0000000719137812 */ /* 0x001fe200078ec0ff */
[----:B-1----:R-:W-:-:S04]  /*55520*/  IMAD.SHL.U32 R25, R9, 0x2, RZ ;  /* 0x0000000209197824 */ /* 0x002fc800078e00ff */
[----:B------:R-:W-:Y:S02]  /*55530*/  IMAD R19, R19, 0x90, RZ ;  /* 0x0000009013137824 */ /* 0x000fe400078e02ff */
[----:B------:R-:W-:-:S03]  /*55540*/  IMAD.SHL.U32 R24, R9, 0x40, RZ ;  /* 0x0000004009187824 */ /* 0x000fc600078e00ff */
[----:B------:R-:W-:Y:S01]  /*55550*/  LOP3.LUT R25, R19, 0x10, R25, 0x78, !PT ;  /* 0x0000001013197812 */ /* 0x000fe200078e7819 */
[----:B------:R-:W-:Y:S03]  /*55560*/  STL.64 [R1+0x40], R20 ;  /* 0x0000401401007387 */ /* 0x000fe60000100a00 */
[----:B------:R-:W-:Y:S01]  /*55570*/  LOP3.LUT R25, R25, 0x400, R24, 0xf8, !PT ;  /* 0x0000040019197812 */ /* 0x000fe200078ef818 */
[----:B------:R-:W-:Y:S04]  /*55580*/  STL.64 [R1+0x48], R22 ;  /* 0x0000481601007387 */ /* 0x000fe80000100a00 */
[----:B------:R-:W0:Y:S01]  /*55590*/  LDSM.16.MT88.4 R20, [R25+UR5+0x12000] ;  /* 0x012000051914783b */ /* 0x000e220008004200 */
[C---:B------:R-:W-:Y:S01]  /*555a0*/  LOP3.LUT R28, R9.reuse, 0x7, RZ, 0xc0, !PT ;  /* 0x00000007091c7812 */ /* 0x040fe200078ec0ff */
[----:B------:R-:W-:-:S04]  /*555b0*/  IMAD.SHL.U32 R9, R9, 0x2, RZ ;  /* 0x0000000209097824 */ /* 0x000fc800078e00ff */
[----:B------:R-:W-:-:S05]  /*555c0*/  IMAD R28, R28, 0x110, RZ ;  /* 0x000001101c1c7824 */ /* 0x000fca00078e02ff */
[----:B------:R-:W-:-:S04]  /*555d0*/  LOP3.LUT R9, R28, 0x30, R9, 0x78, !PT ;  /* 0x000000301c097812 */ /* 0x000fc800078e7809 */
[----:B------:R-:W-:-:S05]  /*555e0*/  LOP3.LUT R9, R9, 0x800, R24, 0xf8, !PT ;  /* 0x0000080009097812 */ /* 0x000fca00078ef818 */
[----:B------:R-:W-:Y:S04]  /*555f0*/  LDSM.16.M88.4 R24, [R9+UR5+0x1080] ;  /* 0x001080050918783b */ /* 0x000fe80008000200 */
[----:B0-----:R2:W-:Y:S04]  /*55600*/  STL.64 [R1+0x3418], R22 ;  /* 0x0034181601007387 */ /* 0x0015e80000100a00 */
[----:B------:R-:W-:Y:S01]  /*55610*/  STL.64 [R1+0x3410], R20 ;  /* 0x0034101401007387 */ /* 0x000fe20000100a00 */
[----:B--2---:R-:W-:-:S03]  /*55620*/  IMAD.MOV.U32 R22, RZ, RZ, R16 ;  /* 0x000000ffff167224 */ /* 0x004fc600078e0010 */
[----:B------:R-:W0:Y:S04]  /*55630*/  LDSM.16.M88.4 R16, [R9+UR5+0x80] ;  /* 0x000080050910783b */ /* 0x000e280008000200 */
[----:B0-----:R-:W-:Y:S04]  /*55640*/  STL.64 [R1+0x20], R16 ;  /* 0x0000201001007387 */ /* 0x001fe80000100a00 */
[----:B------:R-:W-:Y:S04]  /*55650*/  STL.64 [R1+0x28], R18 ;  /* 0x0000281201007387 */ /* 0x000fe80000100a00 */
[----:B------:R-:W0:Y:S04]  /*55660*/  LDSM.16.M88.4 R16, [R9+UR5+0x2080] ;  /* 0x002080050910783b */ /* 0x000e280008000200 */
[----:B------:R-:W-:Y:S04]  /*55670*/  STL.64 [R1+0x10], R24 ;  /* 0x0000101801007387 */ /* 0x000fe80000100a00 */
[----:B------:R-:W-:Y:S04]  /*55680*/  STL.64 [R1+0x18], R26 ;  /* 0x0000181a01007387 */ /* 0x000fe80000100a00 */
[----:B------:R-:W1:Y:S04]  /*55690*/  LDSM.16.M88.4 R24, [R9+UR5+0x3080] ;  /* 0x003080050918783b */ /* 0x000e680008000200 */
[----:B0-----:R-:W-:Y:S04]  /*556a0*/  STL.64 [R1], R16 ;  /* 0x0000001001007387 */ /* 0x001fe80000100a00 */
[----:B------:R-:W-:Y:S04]  /*556b0*/  STL.64 [R1+0x8], R18 ;  /* 0x0000081201007387 */ /* 0x000fe80000100a00 */
[----:B-1----:R-:W-:Y:S04]  /*556c0*/  STL [R1+0x2ffc], R26 ;  /* 0x002ffc1a01007387 */ /* 0x002fe80000100800 */
[----:B------:R-:W-:Y:S04]  /*556d0*/  STL [R1+0x2ff8], R27 ;  /* 0x002ff81b01007387 */ /* 0x000fe80000100800 */
[----:B------:R0:W-:Y:S04]  /*556e0*/  STL.64 [R1+0x3420], R24 ;  /* 0x0034201801007387 */ /* 0x0001e80000100a00 */
[----:B0-----:R-:W2:Y:S01]  /*556f0*/  LDL.LU R24, [R1+0x490] ;  /* 0x0004900001187983 */ /* 0x001ea20000300800 */
[----:B------:R-:W-:-:S02]  /*55700*/  IMAD.MOV.U32 R23, RZ, RZ, R3 ;  /* 0x000000ffff177224 */ /* 0x000fc400078e0003 */
[----:B------:R-:W-:Y:S02]  /*55710*/  IMAD.MOV.U32 R28, RZ, RZ, R16 ;  /* 0x000000ffff1c7224 */ /* 0x000fe400078e0010 */
[----:B------:R-:W-:Y:S02]  /*55720*/  IMAD.MOV.U32 R3, RZ, RZ, R17 ;  /* 0x000000ffff037224 */ /* 0x000fe400078e0011 */
[----:B------:R-:W0:Y:S01]  /*55730*/  LDSM.16.M88.4 R16, [R9+UR5+0x4080] ;  /* 0x004080050910783b */ /* 0x000e220008000200 */
[----:B---3--:R-:W-:Y:S01]  /*55740*/  MOV R25, R13 ;  /* 0x0000000d00197202 */ /* 0x008fe20000000f00 */
[----:B------:R-:W-:Y:S02]  /*55750*/  IMAD.MOV.U32 R26, RZ, RZ, R12 ;  /* 0x000000ffff1a7224 */ /* 0x000fe400078e000c */
[----:B------:R-:W1:Y:S01]  /*55760*/  LDSM.16.M88.4 R12, [R9+UR5+0x5080] ;  /* 0x00508005090c783b */ /* 0x000e620008000200 */
[----:B------:R-:W-:-:S03]  /*55770*/  IMAD.MOV.U32 R27, RZ, RZ, R0 ;  /* 0x000000ffff1b7224 */ /* 0x000fc600078e0000 */
[----:B0-----:R-:W-:Y:S04]  /*55780*/  STL [R1+0x2fe4], R18 ;  /* 0x002fe41201007387 */ /* 0x001fe80000100800 */
[----:B------:R-:W-:Y:S04]  /*55790*/  STL [R1+0x2fe0], R19 ;  /* 0x002fe01301007387 */ /* 0x000fe80000100800 */
[----:B------:R-:W-:Y:S04]  /*557a0*/  STL.64 [R1+0x33b0], R16 ;  /* 0x0033b01001007387 */ /* 0x000fe80000100a00 */
[----:B------:R-:W0:Y:S04]  /*557b0*/  LDSM.16.M88.4 R16, [R9+UR5+0x6080] ;  /* 0x006080050910783b */ /* 0x000e280008000200 */
[----:B-1----:R-:W-:Y:S04]  /*557c0*/  STL [R1+0x2f14], R14 ;  /* 0x002f140e01007387 */ /* 0x002fe80000100800 */
[----:B------:R-:W-:Y:S01]  /*557d0*/  STL [R1+0x2f10], R15 ;  /* 0x002f100f01007387 */ /* 0x000fe20000100800 */
[----:B--2---:R-:W-:-:S15]  /*557e0*/  HMMA.16816.F32.BF16 R20, R4, R22, R24 ;  /* 0x000000160414723c */ /* 0x004fde0000041818 */
[----:B------:R-:W-:-:S04]  /*557f0*/  NOP ;  /* 0x0000000000007918 */ /* 0x000fc80000000000 */
[----:B------:R-:W-:Y:S04]  /*55800*/  STL.64 [R1+0x4a0], R20 ;  /* 0x0004a01401007387 */ /* 0x000fe80000100a00 */
[----:B------:R1:W-:Y:S04]  /*55810*/  STL [R1+0x4a8], R22 ;  /* 0x0004a81601007387 */ /* 0x0003e80000100800 */
[----:B------:R-:W-:Y:S04]  /*55820*/  STL.64 [R1+0x34c8], R6 ;  /* 0x0034c80601007387 */ /* 0x000fe80000100a00 */
[----:B------:R-:W-:Y:S04]  /*55830*/  STL.64 [R1+0x34c0], R4 ;  /* 0x0034c00401007387 */ /* 0x000fe80000100a00 */
[----:B------:R-:W2:Y:S01]  /*55840*/  LDSM.16.M88.4 R4, [R9+UR5+0x7080] ;  /* 0x007080050904783b */ /* 0x000ea20008000200 */
[----:B------:R-:W-:-:S05]  /*55850*/  IMAD.MOV.U32 R0, RZ, RZ, R23 ;  /* 0x000000ffff007224 */ /* 0x000fca00078e0017 */
[----:B------:R-:W-:Y:S04]  /*55860*/  STL [R1+0x30a8], R0 ;  /* 0x0030a80001007387 */ /* 0x000fe80000100800 */
[----:B-1----:R-:W3:Y:S04]  /*55870*/  LDL.LU R22, [R1+0xf8] ;  /* 0x0000f80001167983 */ /* 0x002ee80000300800 */
[----:B0-----:R-:W-:Y:S04]  /*55880*/  STL.64 [R1+0x30], R16 ;  /* 0x0000301001007387 */ /* 0x001fe80000100a00 */
[----:B------:R-:W-:Y:S04]  /*55890*/  STL.64 [R1+0x38], R18 ;  /* 0x0000381201007387 */ /* 0x000fe80000100a00 */
[----:B--2---:R-:W-:Y:S04]  /*558a0*/  STL.64 [R1+0x1e0], R4 ;  /* 0x0001e00401007387 */ /* 0x004fe80000100a00 */
[----:B------:R-:W-:Y:S04]  /*558b0*/  STL.64 [R1+0x1e8], R6 ;  /* 0x0001e80601007387 */ /* 0x000fe80000100a00 */
[----:B------:R-:W3:Y:S04]  /*558c0*/  LDL.LU R23, [R1+0xfc] ;  /* 0x0000fc0001177983 */ /* 0x000ee80000300800 */
[----:B------:R-:W0:Y:S04]  /*558d0*/  LDSM.16.M88.4 R4, [R9+UR5+0x8080] ;  /* 0x008080050904783b */ /* 0x000e280008000200 */
[----:B---3--:R1:W-:Y:S04]  /*558e0*/  STL.64 [R1+0x3428], R22 ;  /* 0x0034281601007387 */ /* 0x0083e80000100a00 */
[----:B------:R-:W2:Y:S04]  /*558f0*/  LDL.LU R24, [R1+0x450] ;  /* 0x0004500001187983 */ /* 0x000ea80000300800 */
[----:B------:R-:W2:Y:S04]  /*55900*/  LDL.LU R25, [R1+0x454] ;  /* 0x0004540001197983 */ /* 0x000ea80000300800 */
[----:B------:R-:W3:Y:S04]  /*55910*/  LDL.LU R26, [R1+0x458] ;  /* 0x00045800011a7983 */ /* 0x000ee80000300800 */
[----:B------:R-:W3:Y:S04]  /*55920*/  LDL.LU R27, [R1+0x45c] ;  /* 0x00045c00011b7983 */ /* 0x000ee80000300800 */
[----:B---3--:R-:W-:Y:S04]  /*55930*/  STL.64 [R1+0x3438], R26 ;  /* 0x0034381a01007387 */ /* 0x008fe80000100a00 */
[----:B--2---:R-:W-:Y:S04]  /*55940*/  STL.64 [R1+0x3430], R24 ;  /* 0x0034301801007387 */ /* 0x004fe80000100a00 */
[----:B-1----:R-:W2:Y:S04]  /*55950*/  LDL.LU R22, [R1+0x108] ;  /* 0x0001080001167983 */ /* 0x002ea80000300800 */
[----:B------:R-:W2:Y:S04]  /*55960*/  LDL.LU R23, [R1+0x10c] ;  /* 0x00010c0001177983 */ /* 0x000ea80000300800 */
[----:B--2---:R1:W-:Y:S04]  /*55970*/  STL.64 [R1+0x3440], R22 ;  /* 0x0034401601007387 */ /* 0x0043e80000100a00 */
[----:B-1----:R-:W2:Y:S04]  /*55980*/  LDL.LU R22, [R1+0x118] ;  /* 0x0001180001167983 */ /* 0x002ea80000300800 */
[----:B------:R-:W2:Y:S04]  /*55990*/  LDL.LU R23, [R1+0x11c] ;  /* 0x00011c0001177983 */ /* 0x000ea80000300800 */
[----:B--2---:R1:W-:Y:S04]  /*559a0*/  STL.64 [R1+0x3458], R22 ;  /* 0x0034581601007387 */ /* 0x0043e80000100a00 */
[----:B------:R-:W2:Y:S04]  /*559b0*/  LDL.LU R24, [R1+0x460] ;  /* 0x0004600001187983 */ /* 0x000ea80000300800 */
[----:B------:R-:W2:Y:S04]  /*559c0*/  LDL.LU R25, [R1+0x464] ;  /* 0x0004640001197983 */ /* 0x000ea80000300800 */
[----:B------:R-:W3:Y:S04]  /*559d0*/  LDL.LU R26, [R1+0x468] ;  /* 0x00046800011a7983 */ /* 0x000ee80000300800 */
[----:B------:R-:W3:Y:S04]  /*559e0*/  LDL.LU R27, [R1+0x46c] ;  /* 0x00046c00011b7983 */ /* 0x000ee80000300800 */
[----:B-1----:R-:W4:Y:S04]  /*559f0*/  LDL.LU R22, [R1+0x128] ;  /* 0x0001280001167983 */ /* 0x002f280000300800 */
[----:B------:R-:W4:Y:S04]  /*55a00*/  LDL.LU R23, [R1+0x12c] ;  /* 0x00012c0001177983 */ /* 0x000f280000300800 */
[----:B----4-:R-:W-:Y:S04]  /*55a10*/  STL.64 [R1+0x3470], R22 ;  /* 0x0034701601007387 */ /* 0x010fe80000100a00 */
[----:B---3--:R-:W-:Y:S04]  /*55a20*/  STL.64 [R1+0x3450], R26 ;  /* 0x0034501a01007387 */ /* 0x008fe80000100a00 */
[----:B--2---:R1:W-:Y:S04]  /*55a30*/  STL.64 [R1+0x3448], R24 ;  /* 0x0034481801007387 */ /* 0x0043e80000100a00 */
[----:B-1----:R-:W2:Y:S04]  /*55a40*/  LDL.LU R24, [R1+0x470] ;  /* 0x0004700001187983 */ /* 0x002ea80000300800 */
[----:B------:R-:W2:Y:S04]  /*55a50*/  LDL.LU R25, [R1+0x474] ;  /* 0x0004740001197983 */ /* 0x000ea80000300800 */
[----:B------:R-:W3:Y:S04]  /*55a60*/  LDL.LU R26, [R1+0x478] ;  /* 0x00047800011a7983 */ /* 0x000ee80000300800 */
[----:B------:R-:W3:Y:S04]  /*55a70*/  LDL.LU R27, [R1+0x47c] ;  /* 0x00047c00011b7983 */ /* 0x000ee80000300800 */
[----:B------:R-:W4:Y:S04]  /*55a80*/  LDL.LU R22, [R1+0x138] ;  /* 0x0001380001167983 */ /* 0x000f280000300800 */
        /* <DEDUP_REMOVED lines=19> */
[----:B---3--:R-:W-:Y:S04]  /*55bc0*/  STL.64 [R1+0x3498], R26 ;  /* 0x0034981a01007387 */ /* 0x008fe80000100a00 */
[----:B--2---:R1:W-:Y:S04]  /*55bd0*/  STL.64 [R1+0x3490], R24 ;  /* 0x0034901801007387 */ /* 0x0043e80000100a00 */
[----:B-1----:R-:W2:Y:S04]  /*55be0*/  LDL.LU R24, [R1+0x4b0] ;  /* 0x0004b00001187983 */ /* 0x002ea80000300800 */
[----:B------:R-:W2:Y:S04]  /*55bf0*/  LDL.LU R25, [R1+0x4b4] ;  /* 0x0004b40001197983 */ /* 0x000ea80000300800 */
[----:B------:R-:W3:Y:S04]  /*55c00*/  LDL.LU R26, [R1+0x4b8] ;  /* 0x0004b800011a7983 */ /* 0x000ee80000300800 */
[----:B------:R-:W3:Y:S01]  /*55c10*/  LDL.LU R27, [R1+0x4bc] ;  /* 0x0004bc00011b7983 */ /* 0x000ee20000300800 */
[----:B------:R-:W-:-:S02]  /*55c20*/  IMAD.MOV.U32 R18, RZ, RZ, R8 ;  /* 0x000000ffff127224 */ /* 0x000fc400078e0008 */
[----:B------:R-:W-:Y:S01]  /*55c30*/  IMAD.MOV.U32 R19, RZ, RZ, R2 ;  /* 0x000000ffff137224 */ /* 0x000fe200078e0002 */
[----:B---3--:R-:W-:Y:S04]  /*55c40*/  STL.64 [R1+0x34b0], R26 ;  /* 0x0034b01a01007387 */ /* 0x008fe80000100a00 */
[----:B--2---:R1:W-:Y:S04]  /*55c50*/  STL.64 [R1+0x34a8], R24 ;  /* 0x0034a81801007387 */ /* 0x0043e80000100a00 */
[----:B-1----:R-:W4:Y:S04]  /*55c60*/  LDL.LU R24, [R1+0x4c0] ;  /* 0x0004c00001187983 */ /* 0x002f280000300800 */
[----:B------:R-:W4:Y:S04]  /*55c70*/  LDL.LU R25, [R1+0x4c4] ;  /* 0x0004c40001197983 */ /* 0x000f280000300800 */
[----:B------:R-:W4:Y:S04]  /*55c80*/  LDL.LU R26, [R1+0x4c8] ;  /* 0x0004c800011a7983 */ /* 0x000f280000300800 */
[----:B------:R-:W4:Y:S04]  /*55c90*/  LDL.LU R27, [R1+0x4cc] ;  /* 0x0004cc00011b7983 */ /* 0x000f280000300800 */
[----:B------:R-:W2:Y:S04]  /*55ca0*/  LDL.LU R8, [R1+0x34d4] ;  /* 0x0034d40001087983 */ /* 0x000ea80000300800 */
[----:B------:R-:W3:Y:S04]  /*55cb0*/  LDL.LU R2, [R1+0x34d0] ;  /* 0x0034d00001027983 */ /* 0x000ee80000300800 */
[----:B0-----:R-:W-:Y:S04]  /*55cc0*/  STL.64 [R1+0x1d0], R4 ;  /* 0x0001d00401007387 */ /* 0x001fe80000100a00 */
[----:B------:R-:W-:Y:S04]  /*55cd0*/  STL.64 [R1+0x1d8], R6 ;  /* 0x0001d80601007387 */ /* 0x000fe80000100a00 */
[----:B------:R-:W0:Y:S04]  /*55ce0*/  LDSM.16.M88.4 R4, [R9+UR5+0x9080] ;  /* 0x009080050904783b */ /* 0x000e280008000200 */
        /* <DEDUP_REMOVED lines=16> */
[----:B------:R0:W-:Y:S01]  /*55df0*/  STL.64 [R1+0x178], R6 ;  /* 0x0001780601007387 */ /* 0x0001e20000100a00 */
[----:B------:R-:W-:-:S02]  /*55e00*/  IMAD.MOV.U32 R15, RZ, RZ, R4 ;  /* 0x000000ffff0f7224 */ /* 0x000fc400078e0004 */
[----:B------:R-:W-:Y:S01]  /*55e10*/  IMAD.MOV.U32 R14, RZ, RZ, R5 ;  /* 0x000000ffff0e7224 */ /* 0x000fe200078e0005 */
[----:B0-----:R-:W4:Y:S04]  /*55e20*/  LDL.LU.64 R6, [R1+0x34c8] ;  /* 0x0034c80001067983 */ /* 0x001f280000300a00 */
[----:B------:R-:W4:Y:S04]  /*55e30*/  LDL.LU.64 R4, [R1+0x34c0] ;  /* 0x0034c00001047983 */ /* 0x000f280000300a00 */
[----:B------:R2:W-:Y:S02]  /*55e40*/  STL.64 [R1+0x33a8], R14 ;  /* 0x0033a80e01007387 */ /* 0x0005e40000100a00 */
[----:B--2---:R-:W-:-:S02]  /*55e50*/  IMAD.MOV.U32 R15, RZ, RZ, R8 ;  /* 0x000000ffff0f7224 */ /* 0x004fc400078e0008 */
[----:B------:R-:W0:Y:S04]  /*55e60*/  LDSM.16.M88.4 R8, [R9+UR5+0xf080] ;  /* 0x00f080050908783b */ /* 0x000e280008000200 */
[----:B------:R1:W-:Y:S04]  /*55e70*/  STL.64 [R1+0x33a0], R12 ;  /* 0x0033a00c01007387 */ /* 0x0003e80000100a00 */
[----:B-1----:R-:W2:Y:S04]  /*55e80*/  LDL.LU R12, [R1+0x2c0] ;  /* 0x0002c000010c7983 */ /* 0x002ea80000300800 */
[----:B------:R-:W2:Y:S04]  /*55e90*/  LDL.LU R13, [R1+0x2c4] ;  /* 0x0002c400010d7983 */ /* 0x000ea80000300800 */
[----:B------:R-:W2:Y:S04]  /*55ea0*/  LDL.LU R14, [R1+0x2c8] ;  /* 0x0002c800010e7983 */ /* 0x000ea80000300800 */
[----:B0-----:R-:W-:Y:S04]  /*55eb0*/  STL.64 [R1+0x160], R8 ;  /* 0x0001600801007387 */ /* 0x001fe80000100a00 */
[----:B------:R-:W-:Y:S01]  /*55ec0*/  STL.64 [R1+0x168], R10 ;  /* 0x0001680a01007387 */ /* 0x000fe20000100a00 */
[----:B------:R-:W-:-:S03]  /*55ed0*/  IMAD.MOV.U32 R0, RZ, RZ, R9 ;  /* 0x000000ffff007224 */ /* 0x000fc600078e0009 */
[----:B---3--:R-:W0:Y:S04]  /*55ee0*/  LDSM.16.MT88.4 R8, [R2+UR5+0x12000] ;  /* 0x012000050208783b */ /* 0x008e280008004200 */
[----:B0-----:R0:W-:Y:S04]  /*55ef0*/  STL.64 [R1+0x32e0], R10 ;  /* 0x0032e00a01007387 */ /* 0x0011e80000100a00 */
[----:B------:R-:W-:Y:S04]  /*55f00*/  STL.64 [R1+0x32d8], R8 ;  /* 0x0032d80801007387 */ /* 0x000fe80000100a00 */
[----:B0-----:R-:W3:Y:S01]  /*55f10*/  LDL.LU R10, [R1+0xe8] ;  /* 0x0000e800010a7983 */ /* 0x001ee20000300800 */
[----:B------:R-:W-:-:S03]  /*55f20*/  IMAD.MOV.U32 R11, RZ, RZ, R29 ;  /* 0x000000ffff0b7224 */ /* 0x000fc600078e001d */
[----:B------:R-:W2:Y:S04]  /*55f30*/  LDL.LU R29, [R1+0x34b8] ;  /* 0x0034b800011d7983 */ /* 0x000ea80000300800 */
[----:B------:R-:W-:Y:S01]  /*55f40*/  STL [R1+0x2f80], R2 ;  /* 0x002f800201007387 */ /* 0x000fe20000100800 */
[----:B----4-:R-:W-:Y:S03]  /*55f50*/  HMMA.16816.F32.BF16 R20, R4, R22, R24 ;  /* 0x000000160414723c */ /* 0x010fe60000041818 */
[----:B------:R-:W4:Y:S04]  /*55f60*/  LDL.LU.64 R26, [R1+0x34b0] ;  /* 0x0034b000011a7983 */ /* 0x000f280000300a00 */
[----:B------:R-:W4:-:S12]  /*55f70*/  LDL.LU.64 R24, [R1+0x34a8] ;  /* 0x0034a80001187983 */ /* 0x000f180000300a00 */
[----:B------:R-:W-:Y:S04]  /*55f80*/  STL.64 [R1+0x4c0], R20 ;  /* 0x0004c01401007387 */ /* 0x000fe80000100a00 */
[----:B------:R0:W-:Y:S04]  /*55f90*/  STL.64 [R1+0x4c8], R22 ;  /* 0x0004c81601007387 */ /* 0x0001e80000100a00 */
[----:B0-----:R-:W4:Y:S02]  /*55fa0*/  LDL.LU.64 R22, [R1+0x34a0] ;  /* 0x0034a00001167983 */ /* 0x001f240000300a00 */
[----:B----4-:R-:W-:Y:S02]  /*55fb0*/  HMMA.16816.F32.BF16 R20, R4, R22, R24 ;  /* 0x000000160414723c */ /* 0x010fe40000041818 */
[----:B------:R-:W4:Y:S04]  /*55fc0*/  LDL.LU.64 R26, [R1+0x3498] ;  /* 0x00349800011a7983 */ /* 0x000f280000300a00 */
[----:B------:R-:W4:-:S13]  /*55fd0*/  LDL.LU.64 R24, [R1+0x3490] ;  /* 0x0034900001187983 */ /* 0x000f1a0000300a00 */
        /* <DEDUP_REMOVED lines=28> */
[----:B------:R-:W4:-:S15]  /*561a0*/  LDL.LU.64 R24, [R1+0x3420] ;  /* 0x0034200001187983 */ /* 0x000f1e0000300a00 */
[----:B------:R-:W-:Y:S02]  /*561b0*/  NOP ;  /* 0x0000000000007918 */ /* 0x000fe40000000000 */
[----:B------:R-:W-:Y:S02]  /*561c0*/  IMAD.MOV.U32 R27, RZ, RZ, R23 ;  /* 0x000000ffff1b7224 */ /* 0x000fe400078e0017 */
[----:B------:R-:W-:Y:S01]  /*561d0*/  IMAD.MOV.U32 R26, RZ, RZ, R22 ;  /* 0x000000ffff1a7224 */ /* 0x000fe200078e0016 */
[----:B------:R0:W-:Y:S04]  /*561e0*/  STL.64 [R1+0x450], R20 ;  /* 0x0004501401007387 */ /* 0x0001e80000100a00 */
[----:B------:R-:W2:Y:S04]  /*561f0*/  LDL.LU.64 R22, [R1+0x3418] ;  /* 0x0034180001167983 */ /* 0x000ea80000300a00 */
[----:B0-----:R-:W2:Y:S04]  /*56200*/  LDL.LU.64 R20, [R1+0x3410] ;  /* 0x0034100001147983 */ /* 0x001ea80000300a00 */
[----:B------:R-:W-:Y:S04]  /*56210*/  STL [R1+0x3004], R27 ;  /* 0x0030041b01007387 */ /* 0x000fe80000100800 */
[----:B------:R-:W-:Y:S04]  /*56220*/  STL [R1+0x3000], R26 ;  /* 0x0030001a01007387 */ /* 0x000fe80000100800 */
[----:B----4-:R0:W-:Y:S04]  /*56230*/  STL.64 [R1+0x33b8], R24 ;  /* 0x0033b81801007387 */ /* 0x0101e80000100a00 */
[----:B0-----:R-:W3:Y:S04]  /*56240*/  LDL.LU R24, [R1+0x440] ;  /* 0x0004400001187983 */ /* 0x001ee80000300800 */
[----:B------:R-:W3:Y:S04]  /*56250*/  LDL.LU R25, [R1+0x444] ;  /* 0x0004440001197983 */ /* 0x000ee80000300800 */
[----:B------:R-:W3:Y:S04]  /*56260*/  LDL.LU R26, [R1+0x448] ;  /* 0x00044800011a7983 */ /* 0x000ee80000300800 */
[----:B------:R-:W3:Y:S04]  /*56270*/  LDL.LU R27, [R1+0x44c] ;  /* 0x00044c00011b7983 */ /* 0x000ee80000300800 */
[----:B------:R-:W4:Y:S01]  /*56280*/  LDL.LU R8, [R1+0x2b0] ;  /* 0x0002b00001087983 */ /* 0x000f220000300800 */
[C---:B---3--:R-:W-:Y:S08]  /*56290*/  HMMA.16816.F32.BF16 R24, R4.reuse, R10, R24 ;  /* 0x0000000a0418723c */ /* 0x048ff00000041818 */
[----:B--2---:R-:W-:Y:S11]  /*562a0*/  HMMA.16816.F32.BF16 R4, R4, R18, R12 ;  /* 0x000000120404723c */ /* 0x004ff6000004180c */
[----:B------:R-:W-:Y:S04]  /*562b0*/  STL.64 [R1+0x440], R24 ;  /* 0x0004401801007387 */ /* 0x000fe80000100a00 */
[----:B------:R-:W-:Y:S04]  /*562c0*/  STL.64 [R1+0x448], R26 ;  /* 0x0004481a01007387 */ /* 0x000fe80000100a00 */
[----:B------:R0:W-:Y:S04]  /*562d0*/  STL.64 [R1+0x2c0], R4 ;  /* 0x0002c00401007387 */ /* 0x0001e80000100a00 */
[----:B------:R1:W-:Y:S04]  /*562e0*/  STL.64 [R1+0x2c8], R6 ;  /* 0x0002c80601007387 */ /* 0x0003e80000100a00 */
[----:B------:R-:W4:Y:S04]  /*562f0*/  LDL.LU R9, [R1+0x2b4] ;  /* 0x0002b40001097983 */ /* 0x000f280000300800 */
[----:B------:R-:W4:Y:S04]  /*56300*/  LDL.LU R10, [R1+0x2b8] ;  /* 0x0002b800010a7983 */ /* 0x000f280000300800 */
[----:B------:R-:W4:Y:S04]  /*56310*/  LDL.LU R11, [R1+0x2bc] ;  /* 0x0002bc00010b7983 */ /* 0x000f280000300800 */
[----:B0-----:R-:W2:Y:S04]  /*56320*/  LDL.LU R4, [R1+0x260] ;  /* 0x0002600001047983 */ /* 0x001ea80000300800 */
[----:B------:R-:W2:Y:S04]  /*56330*/  LDL.LU R5, [R1+0x264] ;  /* 0x0002640001057983 */ /* 0x000ea80000300800 */
[----:B-1----:R-:W3:Y:S04]  /*56340*/  LDL.LU R6, [R1+0x268] ;  /* 0x0002680001067983 */ /* 0x002ee80000300800 */
[----:B------:R-:W3:Y:S01]  /*56350*/  LDL.LU R7, [R1+0x26c] ;  /* 0x00026c0001077983 */ /* 0x000ee20000300800 */
[----:B------:R-:W-:-:S02]  /*56360*/  IMAD.MOV.U32 R24, RZ, RZ, R28 ;  /* 0x000000ffff187224 */ /* 0x000fc400078e001c */
[----:B------:R-:W-:Y:S01]  /*56370*/  IMAD.MOV.U32 R25, RZ, RZ, R3 ;  /* 0x000000ffff197224 */ /* 0x000fe200078e0003 */
[----:B---3--:R-:W-:Y:S04]  /*56380*/  STL.64 [R1+0x33c8], R6 ;  /* 0x0033c80601007387 */ /* 0x008fe80000100a00 */
[----:B--2---:R-:W-:Y:S04]  /*56390*/  STL.64 [R1+0x33c0], R4 ;  /* 0x0033c00401007387 */ /* 0x004fe80000100a00 */
[----:B------:R-:W2:Y:S04]  /*563a0*/  LDL.LU R28, [R1+0x340c] ;  /* 0x00340c00011c7983 */ /* 0x000ea80000300800 */
[----:B------:R-:W3:Y:S04]  /*563b0*/  LDL.LU R3, [R1+0x3408] ;  /* 0x0034080001037983 */ /* 0x000ee80000300800 */
[----:B------:R0:W-:Y:S04]  /*563c0*/  STL.64 [R1+0x33d8], R24 ;  /* 0x0033d81801007387 */ /* 0x0001e80000100a00 */
[----:B0-----:R-:W2:Y:S04]  /*563d0*/  LDL.LU R24, [R1+0x2a0] ;  /* 0x0002a00001187983 */ /* 0x001ea80000300800 */
[----:B------:R-:W2:Y:S04]  /*563e0*/  LDL.LU R25, [R1+0x2a4] ;  /* 0x0002a40001197983 */ /* 0x000ea80000300800 */
[----:B------:R-:W2:Y:S04]  /*563f0*/  LDL.LU R26, [R1+0x2a8] ;  /* 0x0002a800011a7983 */ /* 0x000ea80000300800 */
[----:B------:R-:W2:Y:S04]  /*56400*/  LDL.LU R27, [R1+0x2ac] ;  /* 0x0002ac00011b7983 */ /* 0x000ea80000300800 */
[----:B--2---:R-:W-:Y:S04]  /*56410*/  STL.64 [R1+0x33f8], R26 ;  /* 0x0033f81a01007387 */ /* 0x004fe80000100a00 */
[----:B------:R-:W-:Y:S04]  /*56420*/  STL.64 [R1+0x33f0], R24 ;  /* 0x0033f01801007387 */ /* 0x000fe80000100a00 */
[----:B------:R-:W2:Y:S04]  /*56430*/  LDL.LU R4, [R1+0x290] ;  /* 0x0002900001047983 */ /* 0x000ea80000300800 */
[----:B------:R-:W2:Y:S04]  /*56440*/  LDL.LU R5, [R1+0x294] ;  /* 0x0002940001057983 */ /* 0x000ea80000300800 */
[----:B------:R-:W2:Y:S04]  /*56450*/  LDL.LU R6, [R1+0x298] ;  /* 0x0002980001067983 */ /* 0x000ea80000300800 */
[----:B------:R-:W2:Y:S04]  /*56460*/  LDL.LU R7, [R1+0x29c] ;  /* 0x00029c0001077983 */ /* 0x000ea80000300800 */
[----:B--2---:R-:W-:Y:S04]  /*56470*/  STL.64 [R1+0x33e8], R6 ;  /* 0x0033e80601007387 */ /* 0x004fe80000100a00 */
[----:B------:R0:W-:Y:S04]  /*56480*/  STL.64 [R1+0x33e0], R4 ;  /* 0x0033e00401007387 */ /* 0x0001e80000100a00 */
[----:B0-----:R-:W2:Y:S04]  /*56490*/  LDL.64 R4, [R1+0x10] ;  /* 0x0000100001047983 */ /* 0x001ea80000100a00 */
[----:B--2---:R0:W-:Y:S04]  /*564a0*/  STL.64 [R1+0x3400], R4 ;  /* 0x0034000401007387 */ /* 0x0041e80000100a00 */
[----:B0-----:R-:W4:Y:S04]  /*564b0*/  LDL.64 R4, [R1+0x20] ;  /* 0x0000200001047983 */ /* 0x001f280000100a00 */
[----:B------:R-:W2:Y:S04]  /*564c0*/  LDL.LU R16, [R1+0x280] ;  /* 0x0002800001107983 */ /* 0x000ea80000300800 */
[----:B------:R-:W2:Y:S04]  /*564d0*/  LDL.LU R17, [R1+0x284] ;  /* 0x0002840001117983 */ /* 0x000ea80000300800 */
[----:B------:R-:W2:Y:S04]  /*564e0*/  LDL.LU R18, [R1+0x288] ;  /* 0x0002880001127983 */ /* 0x000ea80000300800 */
[----:B------:R-:W2:Y:S04]  /*564f0*/  LDL.LU R19, [R1+0x28c] ;  /* 0x00028c0001137983 */ /* 0x000ea80000300800 */
[----:B------:R-:W2:Y:S04]  /*56500*/  LDL.LU R12, [R1+0x270] ;  /* 0x00027000010c7983 */ /* 0x000ea80000300800 */
[----:B------:R-:W2:Y:S04]  /*56510*/  LDL.LU R13, [R1+0x274] ;  /* 0x00027400010d7983 */ /* 0x000ea80000300800 */
[----:B------:R-:W2:Y:S01]  /*56520*/  LDL.LU R14, [R1+0x278] ;  /* 0x00027800010e7983 */ /* 0x000ea20000300800 */
[----:B----4-:R-:W-:Y:S01]  /*56530*/  HMMA.16816.F32.BF16 R24, R20, R4, R8 ;  /* 0x000000041418723c */ /* 0x010fe20000041808 */
[----:B------:R-:W-:-:S02]  /*56540*/  IMAD.MOV.U32 R9, RZ, RZ, R4 ;  /* 0x000000ffff097224 */ /* 0x000fc400078e0004 */
[----:B------:R-:W-:Y:S02]  /*56550*/  IMAD.MOV.U32 R8, RZ, RZ, R5 ;  /* 0x000000ffff087224 */ /* 0x000fe400078e0005 */
[----:B------:R-:W4:-:S14]  /*56560*/  LDL.LU.64 R4, [R1+0x3400] ;  /* 0x0034000001047983 */ /* 0x000f1c0000300a00 */
[----:B------:R-:W-:Y:S04]  /*56570*/  STL.64 [R1+0x2b0], R24 ;  /* 0x0002b01801007387 */ /* 0x000fe80000100a00 */
[----:B------:R0:W-:Y:S01]  /*56580*/  STL [R1+0x2b8], R26 ;  /* 0x0002b81a01007387 */ /* 0x0001e20000100800 */
[----:B------:R-:W-:-:S03]  /*56590*/  IMAD.MOV.U32 R2, RZ, RZ, R27 ;  /* 0x000000ffff027224 */ /* 0x000fc600078e001b */
[----:B0-----:R-:W2:Y:S04]  /*565a0*/  LDL.LU.64 R26, [R1+0x33f8] ;  /* 0x0033f800011a7983 */ /* 0x001ea80000300a00 */
[----:B------:R-:W2:Y:S04]  /*565b0*/  LDL.LU.64 R24, [R1+0x33f0] ;  /* 0x0033f00001187983 */ /* 0x000ea80000300a00 */
[----:B------:R0:W-:Y:S04]  /*565c0*/  STL [R1+0x2ff0], R2 ;  /* 0x002ff00201007387 */ /* 0x0001e80000100800 */
[----:B------:R-:W3:Y:S01]  /*565d0*/  LDL.LU.64 R6, [R1+0x33e8] ;  /* 0x0033e80001067983 */ /* 0x000ee20000300a00 */
[----:B----4-:R-:W-:-:S02]  /*565e0*/  IMAD.MOV.U32 R10, RZ, RZ, R4 ;  /* 0x000000ffff0a7224 */ /* 0x010fc400078e0004 */
[----:B0-----:R-:W-:Y:S01]  /*565f0*/  IMAD.MOV.U32 R2, RZ, RZ, R5 ;  /* 0x000000ffff027224 */ /* 0x001fe200078e0005 */
[----:B--2---:R-:W-:Y:S01]  /*56600*/  HMMA.16816.F32.BF16 R24, R20, R4, R24 ;  /* 0x000000041418723c */ /* 0x004fe20000041818 */
[----:B------:R-:W2:-:S15]  /*56610*/  LDL.LU.64 R4, [R1+0x33e0] ;  /* 0x0033e00001047983 */ /* 0x000e9e0000300a00 */
[----:B------:R-:W-:-:S03]  /*56620*/  NOP ;  /* 0x0000000000007918 */ /* 0x000fc60000000000 */
[----:B------:R0:W-:Y:S04]  /*56630*/  STL.64 [R1+0x2a0], R24 ;  /* 0x0002a01801007387 */ /* 0x0001e80000100a00 */
[----:B------:R-:W-:Y:S04]  /*56640*/  STL [R1+0x2a8], R26 ;  /* 0x0002a81a01007387 */ /* 0x000fe80000100800 */
[----:B0-----:R-:W2:Y:S04]  /*56650*/  LDL.LU.64 R24, [R1+0x33d8] ;  /* 0x0033d80001187983 */ /* 0x001ea80000300a00 */
[----:B------:R-:W-:Y:S04]  /*56660*/  STL [R1+0x3368], R10 ;  /* 0x0033680a01007387 */ /* 0x000fe80000100800 */
[----:B------:R0:W-:Y:S04]  /*56670*/  STL.64 [R1+0x3360], R8 ;  /* 0x0033600801007387 */ /* 0x0001e80000100a00 */
[----:B0-----:R-:W4:Y:S04]  /*56680*/  LDL.LU R8, [R1+0x420] ;  /* 0x0004200001087983 */ /* 0x001f280000300800 */
[----:B------:R-:W4:Y:S01]  /*56690*/  LDL.LU R9, [R1+0x424] ;  /* 0x0004240001097983 */ /* 0x000f220000300800 */
[----:B------:R-:W-:-:S02]  /*566a0*/  IMAD.MOV.U32 R10, RZ, RZ, R28 ;  /* 0x000000ffff0a7224 */ /* 0x000fc400078e001c */
[----:B------:R-:W-:Y:S01]  /*566b0*/  IMAD.MOV.U32 R11, RZ, RZ, R29 ;  /* 0x000000ffff0b7224 */ /* 0x000fe200078e001d */
[----:B------:R-:W2:Y:S04]  /*566c0*/  LDL.LU R28, [R1+0x33d4] ;  /* 0x0033d400011c7983 */ /* 0x000ea80000300800 */
[----:B------:R-:W2:Y:S04]  /*566d0*/  LDL.LU R29, [R1+0x33d0] ;  /* 0x0033d000011d7983 */ /* 0x000ea80000300800 */
[----:B------:R-:W-:Y:S01]  /*566e0*/  STL.64 [R1+0x3378], R10 ;  /* 0x0033780a01007387 */ /* 0x000fe20000100a00 */
[----:B---3--:R-:W-:-:S02]  /*566f0*/  IMAD.MOV.U32 R15, RZ, RZ, R3 ;  /* 0x000000ffff0f7224 */ /* 0x008fc400078e0003 */
[----:B------:R-:W-:Y:S01]  /*56700*/  IMAD.MOV.U32 R3, RZ, RZ, R27 ;  /* 0x000000ffff037224 */ /* 0x000fe200078e001b */
[----:B----4-:R0:W-:Y:S04]  /*56710*/  STL.64 [R1+0x3370], R8 ;  /* 0x0033700801007387 */ /* 0x0101e80000100a00 */
[----:B0-----:R-:W3:Y:S04]  /*56720*/  LDL.LU R8, [R1+0x430] ;  /* 0x0004300001087983 */ /* 0x001ee80000300800 */
[----:B------:R-:W3:Y:S04]  /*56730*/  LDL.LU R9, [R1+0x434] ;  /* 0x0004340001097983 */ /* 0x000ee80000300800 */
[----:B------:R-:W4:Y:S04]  /*56740*/  LDL.LU R10, [R1+0x438] ;  /* 0x00043800010a7983 */ /* 0x000f280000300800 */
[----:B------:R-:W4:Y:S01]  /*56750*/  LDL.LU R11, [R1+0x43c] ;  /* 0x00043c00010b7983 */ /* 0x000f220000300800 */
[C---:B--2---:R-:W-:Y:S03]  /*56760*/  HMMA.16816.F32.BF16 R24, R20.reuse, R24, R4 ;  /* 0x000000181418723c */ /* 0x044fe60000041804 */
[----:B----4-:R-:W-:Y:S04]  /*56770*/  STL.64 [R1+0x3390], R10 ;  /* 0x0033900a01007387 */ /* 0x010fe80000100a00 */
[----:B---3--:R0:W-:Y:S04]  /*56780*/  STL.64 [R1+0x3388], R8 ;  /* 0x0033880801007387 */ /* 0x0081e80000100a00 */
[----:B0-----:R-:W2:Y:S04]  /*56790*/  LDL.64 R8, [R1+0x30] ;  /* 0x0000300001087983 */ /* 0x001ea80000100a00 */
[----:B------:R-:W-:Y:S04]  /*567a0*/  STL [R1+0x2ff4], R3 ;  /* 0x002ff40301007387 */ /* 0x000fe80000100800 */
[----:B------:R-:W3:Y:S04]  /*567b0*/  LDL.LU.64 R6, [R1+0x33c8] ;  /* 0x0033c80001067983 */ /* 0x000ee80000300a00 */
[----:B------:R-:W3:Y:S04]  /*567c0*/  LDL.LU.64 R4, [R1+0x33c0] ;  /* 0x0033c00001047983 */ /* 0x000ee80000300a00 */
[----:B------:R0:W-:Y:S04]  /*567d0*/  STL.64 [R1+0x290], R24 ;  /* 0x0002901801007387 */ /* 0x0001e80000100a00 */
[----:B------:R-:W-:Y:S04]  /*567e0*/  STL.64 [R1+0x298], R26 ;  /* 0x0002981a01007387 */ /* 0x000fe80000100a00 */
[----:B0-----:R-:W4:Y:S02]  /*567f0*/  LDL.LU.64 R24, [R1+0x33b8] ;  /* 0x0033b80001187983 */ /* 0x001f240000300a00 */
[----:B----4-:R-:W-:-:S15]  /*56800*/  HMMA.16816.F32.BF16 R16, R20, R24, R16 ;  /* 0x000000181410723c */ /* 0x010fde0000041810 */
[----:B------:R-:W-:-:S04]  /*56810*/  NOP ;  /* 0x0000000000007918 */ /* 0x000fc80000000000 */
[----:B------:R0:W-:Y:S04]  /*56820*/  STL.64 [R1+0x280], R16 ;  /* 0x0002801001007387 */ /* 0x0001e80000100a00 */
[----:B------:R-:W-:Y:S04]  /*56830*/  STL.64 [R1+0x288], R18 ;  /* 0x0002881201007387 */ /* 0x000fe80000100a00 */
[----:B0-----:R-:W4:Y:S04]  /*56840*/  LDL.LU.64 R16, [R1+0x33b0] ;  /* 0x0033b00001107983 */ /* 0x001f280000300a00 */
[----:B------:R0:W-:Y:S04]  /*56850*/  STL.64 [R1+0x3398], R24 ;  /* 0x0033981801007387 */ /* 0x0001e80000100a00 */
[----:B0-----:R-:W2:Y:S04]  /*56860*/  LDL.LU R24, [R1+0x250] ;  /* 0x0002500001187983 */ /* 0x001ea80000300800 */
[----:B------:R-:W2:Y:S04]  /*56870*/  LDL.LU R25, [R1+0x254] ;  /* 0x0002540001197983 */ /* 0x000ea80000300800 */
[----:B------:R-:W2:Y:S01]  /*56880*/  LDL.LU R26, [R1+0x258] ;  /* 0x00025800011a7983 */ /* 0x000ea20000300800 */
[----:B----4-:R-:W-:-:S15]  /*56890*/  HMMA.16816.F32.BF16 R12, R20, R16, R12 ;  /* 0x00000010140c723c */ /* 0x010fde000004180c */
[----:B------:R-:W-:-:S04]  /*568a0*/  NOP ;  /* 0x0000000000007918 */ /* 0x000fc80000000000 */
[----:B------:R-:W-:Y:S04]  /*568b0*/  STL.64 [R1+0x270], R12 ;  /* 0x0002700c01007387 */ /* 0x000fe80000100a00 */
[----:B------:R0:W-:Y:S04]  /*568c0*/  STL.64 [R1+0x278], R14 ;  /* 0x0002780e01007387 */ /* 0x0001e80000100a00 */
[----:B0-----:R-:W4:Y:S04]  /*568d0*/  LDL.LU.64 R14, [R1+0x33a8] ;  /* 0x0033a800010e7983 */ /* 0x001f280000300a00 */
[----:B------:R-:W3:Y:S01]  /*568e0*/  LDL.LU.64 R12, [R1+0x33a0] ;  /* 0x0033a000010c7983 */ /* 0x000ee20000300a00 */
[----:B------:R-:W-:-:S07]  /*568f0*/  IMAD.MOV.U32 R27, RZ, RZ, R29 ;  /* 0x000000ffff1b7224 */ /* 0x000fce00078e001d */
[C---:B--2---:R-:W-:Y:S08]  /*56900*/  HMMA.16816.F32.BF16 R24, R20.reuse, R8, R24 ;  /* 0x000000081418723c */ /* 0x044ff00000041818 */
[----:B---3--:R-:W-:Y:S01]  /*56910*/  HMMA.16816.F32.BF16 R4, R20, R12, R4 ;  /* 0x0000000c1404723c */ /* 0x008fe20000041804 */
[----:B------:R0:W-:Y:S04]  /*56920*/  STL.64 [R1+0x3380], R12 ;  /* 0x0033800c01007387 */ /* 0x0001e80000100a00 */
[----:B0-----:R-:W2:-:S14]  /*56930*/  LDL.64 R12, [R1+0x1e0] ;  /* 0x0001e000010c7983 */ /* 0x001e9c0000100a00 */
[----:B------:R-:W-:Y:S04]  /*56940*/  STL.64 [R1+0x260], R4 ;  /* 0x0002600401007387 */ /* 0x000fe80000100a00 */
[----:B------:R-:W-:Y:S04]  /*56950*/  STL.64 [R1+0x268], R6 ;  /* 0x0002680601007387 */ /* 0x000fe80000100a00 */
[----:B------:R-:W0:Y:S04]  /*56960*/  LDSM.16.MT88.4 R4, [R28+UR5+0x12000] ;  /* 0x012000051c04783b */ /* 0x000e280008004200 */
[----:B0-----:R0:W-:Y:S04]  /*56970*/  STL.64 [R1+0x3188], R6 ;  /* 0x0031880601007387 */ /* 0x0011e80000100a00 */
[----:B------:R-:W-:Y:S04]  /*56980*/  STL.64 [R1+0x3180], R4 ;  /* 0x0031800401007387 */ /* 0x000fe80000100a00 */
[----:B------:R1:W-:Y:S04]  /*56990*/  STL.64 [R1+0x250], R24 ;  /* 0x0002501801007387 */ /* 0x0003e80000100a00 */
[----:B------:R3:W-:Y:S01]  /*569a0*/  STL.64 [R1+0x258], R26 ;  /* 0x0002581a01007387 */ /* 0x0007e20000100a00 */
[----:B0-----:R-:W-:-:S03]  /*569b0*/  IMAD.MOV.U32 R7, RZ, RZ, R9 ;  /* 0x000000ffff077224 */ /* 0x001fc600078e0009 */
[----:B-1----:R-:W4:Y:S01]  /*569c0*/  LDL.LU.64 R24, [R1+0x3398] ;  /* 0x0033980001187983 */ /* 0x002f220000300a00 */
[----:B---3--:R-:W-:-:S03]  /*569d0*/  IMAD.MOV.U32 R26, RZ, RZ, R8 ;  /* 0x000000ffff1a7224 */ /* 0x008fc600078e0008 */
[----:B------:R-:W3:Y:S04]  /*569e0*/  LDL.LU.64 R10, [R1+0x3390] ;  /* 0x00339000010a7983 */ /* 0x000ee80000300a00 */
[----:B------:R-:W3:Y:S04]  /*569f0*/  LDL.LU.64 R8, [R1+0x3388] ;  /* 0x0033880001087983 */ /* 0x000ee80000300a00 */
[----:B------:R-:W-:Y:S04]  /*56a00*/  STL [R1+0x324c], R7 ;  /* 0x00324c0701007387 */ /* 0x000fe80000100800 */
[----:B------:R-:W-:Y:S01]  /*56a10*/  STL [R1+0x3248], R26 ;  /* 0x0032481a01007387 */ /* 0x000fe20000100800 */
[----:B--2---:R-:W-:-:S02]  /*56a20*/  IMAD.MOV.U32 R19, RZ, RZ, R12 ;  /* 0x000000ffff137224 */ /* 0x004fc400078e000c */
[----:B------:R-:W-:Y:S01]  /*56a30*/  IMAD.MOV.U32 R18, RZ, RZ, R13 ;  /* 0x000000ffff127224 */ /* 0x000fe200078e000d */
[----:B---3--:R-:W-:Y:S01]  /*56a40*/  HMMA.16816.F32.BF16 R8, R20, R12, R8 ;  /* 0x0000000c1408723c */ /* 0x008fe20000041808 */
[----:B------:R-:W2:Y:S01]  /*56a50*/  LDL.LU.64 R12, [R1+0x3380] ;  /* 0x00338000010c7983 */ /* 0x000ea20000300a00 */
[----:B----4-:R-:W-:Y:S02]  /*56a60*/  IMAD.MOV.U32 R4, RZ, RZ, R15 ;  /* 0x000000ffff047224 */ /* 0x010fe400078e000f */
[----:B------:R-:W-:-:S15]  /*56a70*/  IMAD.MOV.U32 R5, RZ, RZ, R14 ;  /* 0x000000ffff057224 */ /* 0x000fde00078e000e */
[----:B------:R-:W-:Y:S02]  /*56a80*/  IMAD.MOV.U32 R14, RZ, RZ, R8 ;  /* 0x000000ffff0e7224 */ /* 0x000fe400078e0008 */
[----:B------:R-:W-:Y:S02]  /*56a90*/  IMAD.MOV.U32 R15, RZ, RZ, R9 ;  /* 0x000000ffff0f7224 */ /* 0x000fe400078e0009 */
[----:B------:R-:W-:Y:S01]  /*56aa0*/  IMAD.MOV.U32 R29, RZ, RZ, R10 ;  /* 0x000000ffff1d7224 */ /* 0x000fe200078e000a */
[----:B------:R-:W-:Y:S02]  /*56ab0*/  MOV R28, R11 ;  /* 0x0000000b001c7202 */ /* 0x000fe40000000f00 */
[----:B------:R-:W3:Y:S04]  /*56ac0*/  LDL.LU.64 R10, [R1+0x3378] ;  /* 0x00337800010a7983 */ /* 0x000ee80000300a00 */
[----:B------:R-:W3:Y:S04]  /*56ad0*/  LDL.LU.64 R8, [R1+0x3370] ;  /* 0x0033700001087983 */ /* 0x000ee80000300a00 */
[----:B------:R-:W-:Y:S04]  /*56ae0*/  STL.64 [R1+0x3270], R14 ;  /* 0x0032700e01007387 */ /* 0x000fe80000100a00 */
[----:B--2---:R0:W-:Y:S04]  /*56af0*/  STL.64 [R1+0x3268], R12 ;  /* 0x0032680c01007387 */ /* 0x0041e80000100a00 */
[----:B0-----:R-:W3:Y:S04]  /*56b00*/  LDL.64 R12, [R1+0x1d0] ;  /* 0x0001d000010c7983 */ /* 0x001ee80000100a00 */
[----:B------:R-:W-:Y:S04]  /*56b10*/  STL [R1+0x3254], R18 ;  /* 0x0032541201007387 */ /* 0x000fe80000100800 */
[----:B------:R-:W-:Y:S04]  /*56b20*/  STL [R1+0x3250], R19 ;  /* 0x0032501301007387 */ /* 0x000fe80000100800 */
[----:B------:R0:W-:Y:S04]  /*56b30*/  STL.64 [R1+0x3338], R16 ;  /* 0x0033381001007387 */ /* 0x0001e80000100a00 */
[----:B0-----:R-:W2:Y:S04]  /*56b40*/  LDL.64 R16, [R1+0x1c0] ;  /* 0x0001c00001107983 */ /* 0x001ea80000100a00 */
[----:B------:R-:W-:Y:S04]  /*56b50*/  STL [R1+0x300c], R28 ;  /* 0x00300c1c01007387 */ /* 0x000fe80000100800 */
[----:B------:R-:W-:Y:S01]  /*56b60*/  STL [R1+0x3008], R29 ;  /* 0x0030081d01007387 */ /* 0x000fe20000100800 */
[----:B---3--:R-:W-:Y:S01]  /*56b70*/  HMMA.16816.F32.BF16 R8, R20, R12, R8 ;  /* 0x0000000c1408723c */ /* 0x008fe20000041808 */
[----:B------:R-:W-:-:S02]  /*56b80*/  IMAD.MOV.U32 R6, RZ, RZ, R12 ;  /* 0x000000ffff067224 */ /* 0x000fc400078e000c */
[----:B------:R-:W-:-:S15]  /*56b90*/  IMAD.MOV.U32 R3, RZ, RZ, R13 ;  /* 0x000000ffff037224 */ /* 0x000fde00078e000d */
[----:B------:R-:W-:Y:S01]  /*56ba0*/  NOP ;  /* 0x0000000000007918 */ /* 0x000fe20000000000 */
[----:B------:R-:W-:Y:S04]  /*56bb0*/  STL.64 [R1+0x420], R8 ;  /* 0x0004200801007387 */ /* 0x000fe80000100a00 */
[----:B------:R0:W-:Y:S04]  /*56bc0*/  STL.64 [R1+0x428], R10 ;  /* 0x0004280a01007387 */ /* 0x0001e80000100a00 */
[----:B0-----:R-:W3:Y:S04]  /*56bd0*/  LDL.LU R10, [R1+0x3368] ;  /* 0x00336800010a7983 */ /* 0x001ee80000300800 */
[----:B------:R-:W4:Y:S04]  /*56be0*/  LDL.LU.64 R8, [R1+0x3360] ;  /* 0x0033600001087983 */ /* 0x000f280000300a00 */
        /* <DEDUP_REMOVED lines=10> */
[----:B--2---:R-:W-:Y:S04]  /*56c90*/  STL.64 [R1+0x3290], R14 ;  /* 0x0032900e01007387 */ /* 0x004fe80000100a00 */
[----:B------:R0:W-:Y:S04]  /*56ca0*/  STL.64 [R1+0x3288], R12 ;  /* 0x0032880c01007387 */ /* 0x0001e80000100a00 */
[----:B0-----:R-:W2:Y:S04]  /*56cb0*/  LDL.64 R12, [R1] ;  /* 0x00000000010c7983 */ /* 0x001ea80000100a00 */
[----:B--2---:R3:W-:Y:S02]  /*56cc0*/  STL.64 [R1+0x32a8], R12 ;  /* 0x0032a80c01007387 */ /* 0x0047e40000100a00 */
[----:B---3--:R-:W-:-:S02]  /*56cd0*/  IMAD.MOV.U32 R12, RZ, RZ, R10 ;  /* 0x000000ffff0c7224 */ /* 0x008fc400078e000a */
[----:B------:R-:W-:-:S05]  /*56ce0*/  IMAD.MOV.U32 R13, RZ, RZ, R2 ;  /* 0x000000ffff0d7224 */ /* 0x000fca00078e0002 */
[----:B------:R0:W-:Y:S04]  /*56cf0*/  STL.64 [R1+0x32c0], R12 ;  /* 0x0032c00c01007387 */ /* 0x0001e80000100a00 */
[----:B0-----:R-:W2:Y:S04]  /*56d00*/  LDL.LU R12, [R1+0x410] ;  /* 0x00041000010c7983 */ /* 0x001ea80000300800 */
[----:B------:R-:W2:Y:S04]  /*56d10*/  LDL.LU R13, [R1+0x414] ;  /* 0x00041400010d7983 */ /* 0x000ea80000300800 */
[----:B------:R-:W2:Y:S04]  /*56d20*/  LDL.LU R14, [R1+0x418] ;  /* 0x00041800010e7983 */ /* 0x000ea80000300800 */
[----:B------:R-:W2:Y:S04]  /*56d30*/  LDL.LU R15, [R1+0x41c] ;  /* 0x00041c00010f7983 */ /* 0x000ea80000300800 */
[----:B------:R-:W-:Y:S04]  /*56d40*/  STL [R1+0x325c], R3 ;  /* 0x00325c0301007387 */ /* 0x000fe80000100800 */
[----:B------:R-:W-:Y:S04]  /*56d50*/  STL [R1+0x3258], R6 ;  /* 0x0032580601007387 */ /* 0x000fe80000100800 */
[----:B------:R2:W-:Y:S01]  /*56d60*/  STL.64 [R1+0x3330], R4 ;  /* 0x0033300401007387 */ /* 0x0005e20000100a00 */
[----:B------:R-:W-:Y:S01]  /*56d70*/  IMAD.MOV.U32 R27, RZ, RZ, R17 ;  /* 0x000000ffff1b7224 */ /* 0x000fe200078e0011 */
[----:B--2---:R-:W-:Y:S01]  /*56d80*/  HMMA.16816.F32.BF16 R4, R20, R16, R12 ;  /* 0x000000101404723c */ /* 0x004fe2000004180c */
[----:B----4-:R-:W-:-:S02]  /*56d90*/  IMAD.MOV.U32 R12, RZ, RZ, R9 ;  /* 0x000000ffff0c7224 */ /* 0x010fc400078e0009 */
[----:B------:R-:W-:-:S15]  /*56da0*/  IMAD.MOV.U32 R13, RZ, RZ, R8 ;  /* 0x000000ffff0d7224 */ /* 0x000fde00078e0008 */
[----:B------:R-:W-:Y:S01]  /*56db0*/  NOP ;  /* 0x0000000000007918 */ /* 0x000fe20000000000 */
[----:B------:R-:W-:Y:S04]  /*56dc0*/  STL.64 [R1+0x410], R4 ;  /* 0x0004100401007387 */ /* 0x000fe80000100a00 */
[----:B------:R-:W-:Y:S04]  /*56dd0*/  STL.64 [R1+0x418], R6 ;  /* 0x0004180601007387 */ /* 0x000fe80000100a00 */
[----:B------:R-:W-:Y:S04]  /*56de0*/  STL [R1+0x3358], R27 ;  /* 0x0033581b01007387 */ /* 0x000fe80000100800 */
[----:B------:R-:W-:Y:S04]  /*56df0*/  STL.64 [R1+0x3350], R24 ;  /* 0x0033501801007387 */ /* 0x000fe80000100a00 */
[----:B------:R0:W-:Y:S04]  /*56e00*/  STL.64 [R1+0x32e8], R12 ;  /* 0x0032e80c01007387 */ /* 0x0001e80000100a00 */
[----:B------:R-:W2:Y:S01]  /*56e10*/  LDL R8, [R1+0x160] ;  /* 0x0001600001087983 */ /* 0x000ea20000100800 */
[----:B------:R-:W-:-:S05]  /*56e20*/  IMAD.MOV.U32 R9, RZ, RZ, R0 ;  /* 0x000000ffff097224 */ /* 0x000fca00078e0000 */
[----:B--2---:R-:W-:Y:S04]  /*56e30*/  STL.64 [R1+0x32f0], R8 ;  /* 0x0032f00801007387 */ /* 0x004fe80000100a00 */
[----:B0-----:R-:W2:Y:S04]  /*56e40*/  LDL.LU R12, [R1+0x240] ;  /* 0x00024000010c7983 */ /* 0x001ea80000300800 */
[----:B------:R-:W2:Y:S04]  /*56e50*/  LDL.LU R13, [R1+0x244] ;  /* 0x00024400010d7983 */ /* 0x000ea80000300800 */
[----:B------:R-:W3:Y:S04]  /*56e60*/  LDL.LU R14, [R1+0x248] ;  /* 0x00024800010e7983 */ /* 0x000ee80000300800 */
[----:B------:R-:W3:Y:S04]  /*56e70*/  LDL.LU R15, [R1+0x24c] ;  /* 0x00024c00010f7983 */ /* 0x000ee80000300800 */
[----:B------:R-:W4:Y:S04]  /*56e80*/  LDL.LU R24, [R1+0x400] ;  /* 0x0004000001187983 */ /* 0x000f280000300800 */
[----:B------:R-:W4:Y:S04]  /*56e90*/  LDL.LU R25, [R1+0x404] ;  /* 0x0004040001197983 */ /* 0x000f280000300800 */
[----:B------:R-:W4:Y:S04]  /*56ea0*/  LDL.LU R26, [R1+0x408] ;  /* 0x00040800011a7983 */ /* 0x000f280000300800 */
[----:B------:R-:W4:Y:S04]  /*56eb0*/  LDL.LU R27, [R1+0x40c] ;  /* 0x00040c00011b7983 */ /* 0x000f280000300800 */
[----:B---3--:R-:W-:Y:S04]  /*56ec0*/  STL.64 [R1+0x3300], R14 ;  /* 0x0033000e01007387 */ /* 0x008fe80000100a00 */
[----:B--2---:R0:W-:Y:S04]  /*56ed0*/  STL.64 [R1+0x32f8], R12 ;  /* 0x0032f80c01007387 */ /* 0x0041e80000100a00 */
[----:B0-----:R-:W2:Y:S01]  /*56ee0*/  LDL.64 R12, [R1+0x180] ;  /* 0x00018000010c7983 */ /* 0x001ea20000100a00 */
[----:B------:R-:W-:-:S03]  /*56ef0*/  IMAD.MOV.U32 R28, RZ, RZ, R16 ;  /* 0x000000ffff1c7224 */ /* 0x000fc600078e0010 */
[----:B--2---:R0:W-:Y:S04]  /*56f00*/  STL.64 [R1+0x3318], R12 ;  /* 0x0033180c01007387 */ /* 0x0041e80000100a00 */
[----:B------:R-:W2:Y:S04]  /*56f10*/  LDL.LU R8, [R1+0x3c0] ;  /* 0x0003c00001087983 */ /* 0x000ea80000300800 */
[----:B------:R-:W2:Y:S04]  /*56f20*/  LDL.LU R9, [R1+0x3c4] ;  /* 0x0003c40001097983 */ /* 0x000ea80000300800 */
[----:B------:R-:W3:Y:S04]  /*56f30*/  LDL.LU R10, [R1+0x3c8] ;  /* 0x0003c800010a7983 */ /* 0x000ee80000300800 */
[----:B------:R-:W3:Y:S04]  /*56f40*/  LDL.LU R11, [R1+0x3cc] ;  /* 0x0003cc00010b7983 */ /* 0x000ee80000300800 */
[----:B------:R-:W2:Y:S04]  /*56f50*/  LDL.LU R16, [R1+0x3f0] ;  /* 0x0003f00001107983 */ /* 0x000ea80000300800 */
[----:B------:R-:W2:Y:S04]  /*56f60*/  LDL.LU R17, [R1+0x3f4] ;  /* 0x0003f40001117983 */ /* 0x000ea80000300800 */
[----:B------:R-:W2:Y:S04]  /*56f70*/  LDL.LU R18, [R1+0x3f8] ;  /* 0x0003f80001127983 */ /* 0x000ea80000300800 */
[----:B------:R-:W2:Y:S04]  /*56f80*/  LDL.LU R19, [R1+0x3fc] ;  /* 0x0003fc0001137983 */ /* 0x000ea80000300800 */
[----:B--2---:R-:W-:Y:S04]  /*56f90*/  STL.64 [R1+0x3348], R18 ;  /* 0x0033481201007387 */ /* 0x004fe80000100a00 */
[----:B------:R1:W-:Y:S04]  /*56fa0*/  STL.64 [R1+0x3340], R16 ;  /* 0x0033401001007387 */ /* 0x0003e80000100a00 */
[----:B------:R-:W2:Y:S04]  /*56fb0*/  LDL.64 R4, [R1+0x1a0] ;  /* 0x0001a00001047983 */ /* 0x000ea80000100a00 */
[----:B0-----:R-:W2:Y:S04]  /*56fc0*/  LDL.64 R12, [R1+0x190] ;  /* 0x00019000010c7983 */ /* 0x001ea80000100a00 */
[----:B-1----:R-:W4:Y:S04]  /*56fd0*/  LDL.64 R16, [R1+0x1b0] ;  /* 0x0001b00001107983 */ /* 0x002f280000100a00 */
[----:B---3--:R-:W-:Y:S04]  /*56fe0*/  STL.64 [R1+0x3310], R10 ;  /* 0x0033100a01007387 */ /* 0x008fe80000100a00 */
[----:B------:R0:W-:Y:S04]  /*56ff0*/  STL.64 [R1+0x3308], R8 ;  /* 0x0033080801007387 */ /* 0x0001e80000100a00 */
[----:B0-----:R-:W3:Y:S04]  /*57000*/  LDL.LU R8, [R1+0x3d0] ;  /* 0x0003d00001087983 */ /* 0x001ee80000300800 */
[----:B------:R-:W3:Y:S04]  /*57010*/  LDL.LU R9, [R1+0x3d4] ;  /* 0x0003d40001097983 */ /* 0x000ee80000300800 */
[----:B------:R-:W2:Y:S04]  /*57020*/  LDL.LU R10, [R1+0x3d8] ;  /* 0x0003d800010a7983 */ /* 0x000ea80000300800 */
[----:B------:R-:W2:Y:S01]  /*57030*/  LDL.LU R11, [R1+0x3dc] ;  /* 0x0003dc00010b7983 */ /* 0x000ea20000300800 */
[----:B----4-:R-:W-:Y:S03]  /*57040*/  HMMA.16816.F32.BF16 R24, R20, R16, R24 ;  /* 0x000000101418723c */ /* 0x010fe60000041818 */
[----:B--2---:R-:W-:Y:S04]  /*57050*/  STL.64 [R1+0x3328], R10 ;  /* 0x0033280a01007387 */ /* 0x004fe80000100a00 */
[----:B---3--:R0:W-:Y:S04]  /*57060*/  STL.64 [R1+0x3320], R8 ;  /* 0x0033200801007387 */ /* 0x0081e80000100a00 */
[----:B0-----:R-:W2:Y:S04]  /*57070*/  LDL.LU R8, [R1+0x3e0] ;  /* 0x0003e00001087983 */ /* 0x001ea80000300800 */
[----:B------:R-:W2:Y:S04]  /*57080*/  LDL.LU R9, [R1+0x3e4] ;  /* 0x0003e40001097983 */ /* 0x000ea80000300800 */
[----:B------:R-:W2:Y:S04]  /*57090*/  LDL.LU R10, [R1+0x3e8] ;  /* 0x0003e800010a7983 */ /* 0x000ea80000300800 */
[----:B------:R-:W2:Y:S04]  /*570a0*/  LDL.LU R11, [R1+0x3ec] ;  /* 0x0003ec00010b7983 */ /* 0x000ea80000300800 */
[----:B------:R-:W-:Y:S04]  /*570b0*/  STL [R1+0x3260], R28 ;  /* 0x0032601c01007387 */ /* 0x000fe80000100800 */
[----:B------:R-:W-:Y:S04]  /*570c0*/  STL.64 [R1+0x400], R24 ;  /* 0x0004001801007387 */ /* 0x000fe80000100a00 */
[----:B------:R0:W-:Y:S04]  /*570d0*/  STL.64 [R1+0x408], R26 ;  /* 0x0004081a01007387 */ /* 0x0001e80000100a00 */
[----:B0-----:R-:W3:Y:S04]  /*570e0*/  LDL.LU R27, [R1+0x3358] ;  /* 0x00335800011b7983 */ /* 0x001ee80000300800 */
[----:B------:R-:W4:Y:S01]  /*570f0*/  LDL.LU.64 R24, [R1+0x3350] ;  /* 0x0033500001187983 */ /* 0x000f220000300a00 */
[----:B------:R-:W-:-:S02]  /*57100*/  IMAD.MOV.U32 R26, RZ, RZ, R16 ;  /* 0x000000ffff1a7224 */ /* 0x000fc400078e0010 */
[----:B------:R-:W-:Y:S01]  /*57110*/  IMAD.MOV.U32 R29, RZ, RZ, R17 ;  /* 0x000000ffff1d7224 */ /* 0x000fe200078e0011 */
[----:B------:R-:W2:Y:S04]  /*57120*/  LDL.LU.64 R18, [R1+0x3348] ;  /* 0x0033480001127983 */ /* 0x000ea80000300a00 */
[----:B------:R-:W2:Y:S04]  /*57130*/  LDL.LU.64 R16, [R1+0x3340] ;  /* 0x0033400001107983 */ /* 0x000ea80000300a00 */
[----:B---3--:R-:W-:Y:S04]  /*57140*/  STL.64 [R1+0x32a0], R26 ;  /* 0x0032a01a01007387 */ /* 0x008fe80000100a00 */
[----:B----4-:R0:W-:Y:S04]  /*57150*/  STL.64 [R1+0x3298], R24 ;  /* 0x0032981801007387 */ /* 0x0101e80000100a00 */
[----:B0-----:R-:W3:Y:S04]  /*57160*/  LDL.LU R24, [R1+0x390] ;  /* 0x0003900001187983 */ /* 0x001ee80000300800 */
[----:B------:R-:W3:Y:S04]  /*57170*/  LDL.LU R25, [R1+0x394] ;  /* 0x0003940001197983 */ /* 0x000ee80000300800 */
[----:B------:R-:W4:Y:S04]  /*57180*/  LDL.LU R26, [R1+0x398] ;  /* 0x00039800011a7983 */ /* 0x000f280000300800 */
[----:B------:R-:W4:Y:S01]  /*57190*/  LDL.LU R27, [R1+0x39c] ;  /* 0x00039c00011b7983 */ /* 0x000f220000300800 */
[C---:B--2---:R-:W-:Y:S08]  /*571a0*/  HMMA.16816.F32.BF16 R16, R20.reuse, R4, R16 ;  /* 0x000000041410723c */ /* 0x044ff00000041810 */
[----:B------:R-:W-:Y:S01]  /*571b0*/  HMMA.16816.F32.BF16 R8, R20, R12, R8 ;  /* 0x0000000c1408723c */ /* 0x000fe20000041808 */
[----:B----4-:R-:W-:Y:S04]  /*571c0*/  STL.64 [R1+0x32b8], R26 ;  /* 0x0032b81a01007387 */ /* 0x010fe80000100a00 */
[----:B---3--:R0:W-:Y:S04]  /*571d0*/  STL.64 [R1+0x32b0], R24 ;  /* 0x0032b01801007387 */ /* 0x0081e80000100a00 */
[----:B0-----:R-:W2:Y:S04]  /*571e0*/  LDL.LU R24, [R1+0x3a0] ;  /* 0x0003a00001187983 */ /* 0x001ea80000300800 */
[----:B------:R-:W2:Y:S04]  /*571f0*/  LDL.LU R25, [R1+0x3a4] ;  /* 0x0003a40001197983 */ /* 0x000ea80000300800 */
[----:B------:R-:W3:Y:S04]  /*57200*/  LDL.LU R26, [R1+0x3a8] ;  /* 0x0003a800011a7983 */ /* 0x000ee80000300800 */
[----:B------:R-:W3:Y:S01]  /*57210*/  LDL.LU R27, [R1+0x3ac] ;  /* 0x0003ac00011b7983 */ /* 0x000ee20000300800 */
[----:B------:R-:W-:-:S02]  /*57220*/  IMAD.MOV.U32 R7, RZ, RZ, R5 ;  /* 0x000000ffff077224 */ /* 0x000fc400078e0005 */
[----:B------:R-:W-:Y:S01]  /*57230*/  IMAD.MOV.U32 R6, RZ, RZ, R12 ;  /* 0x000000ffff067224 */ /* 0x000fe200078e000c */
[----:B---3--:R-:W-:Y:S04]  /*57240*/  STL.64 [R1+0x32d0], R26 ;  /* 0x0032d01a01007387 */ /* 0x008fe80000100a00 */
[----:B--2---:R0:W-:Y:S04]  /*57250*/  STL.64 [R1+0x32c8], R24 ;  /* 0x0032c81801007387 */ /* 0x0041e80000100a00 */
[----:B0-----:R-:W2:Y:S04]  /*57260*/  LDL.LU R24, [R1+0x3b0] ;  /* 0x0003b00001187983 */ /* 0x001ea80000300800 */
[----:B------:R-:W2:Y:S04]  /*57270*/  LDL.LU R25, [R1+0x3b4] ;  /* 0x0003b40001197983 */ /* 0x000ea80000300800 */
[----:B------:R-:W2:Y:S04]  /*57280*/  LDL.LU R26, [R1+0x3b8] ;  /* 0x0003b800011a7983 */ /* 0x000ea80000300800 */
[----:B------:R-:W2:Y:S04]  /*57290*/  LDL.LU R27, [R1+0x3bc] ;  /* 0x0003bc00011b7983 */ /* 0x000ea80000300800 */
[----:B------:R0:W-:Y:S04]  /*572a0*/  STL.64 [R1+0x3f0], R16 ;  /* 0x0003f01001007387 */ /* 0x0001e80000100a00 */
[----:B------:R1:W-:Y:S04]  /*572b0*/  STL.64 [R1+0x3f8], R18 ;  /* 0x0003f81201007387 */ /* 0x0003e80000100a00 */
[----:B0-----:R-:W3:Y:S01]  /*572c0*/  LDL.LU.64 R16, [R1+0x3338] ;  /* 0x0033380001107983 */ /* 0x001ee20000300a00 */
[----:B-1----:R-:W-:-:S03]  /*572d0*/  IMAD.MOV.U32 R19, RZ, RZ, R4 ;  /* 0x000000ffff137224 */ /* 0x002fc600078e0004 */
[----:B------:R-:W4:Y:S04]  /*572e0*/  LDL.LU.64 R4, [R1+0x3330] ;  /* 0x0033300001047983 */ /* 0x000f280000300a00 */
[----:B------:R-:W-:Y:S04]  /*572f0*/  STL.64 [R1+0x3e0], R8 ;  /* 0x0003e00801007387 */ /* 0x000fe80000100a00 */
[----:B------:R0:W-:Y:S01]  /*57300*/  STL.64 [R1+0x3e8], R10 ;  /* 0x0003e80a01007387 */ /* 0x0001e20000100a00 */
[----:B------:R-:W-:-:S03]  /*57310*/  IMAD.MOV.U32 R18, RZ, RZ, R13 ;  /* 0x000000ffff127224 */ /* 0x000fc600078e000d */
[----:B0-----:R-:W2:Y:S04]  /*57320*/  LDL.LU.64 R10, [R1+0x3328] ;  /* 0x00332800010a7983 */ /* 0x001ea80000300a00 */
[----:B------:R-:W2:Y:S04]  /*57330*/  LDL.LU.64 R8, [R1+0x3320] ;  /* 0x0033200001087983 */ /* 0x000ea80000300a00 */
[----:B------:R-:W2:Y:S02]  /*57340*/  LDL.LU.64 R12, [R1+0x3318] ;  /* 0x00331800010c7983 */ /* 0x000ea40000300a00 */
[----:B--2---:R-:W-:-:S15]  /*57350*/  HMMA.16816.F32.BF16 R8, R20, R12, R8 ;  /* 0x0000000c1408723c */ /* 0x004fde0000041808 */
[----:B------:R-:W-:-:S04]  /*57360*/  NOP ;  /* 0x0000000000007918 */ /* 0x000fc80000000000 */
[----:B------:R-:W-:Y:S04]  /*57370*/  STL.64 [R1+0x3d0], R8 ;  /* 0x0003d00801007387 */ /* 0x000fe80000100a00 */
[----:B------:R0:W-:Y:S04]  /*57380*/  STL.64 [R1+0x3d8], R10 ;  /* 0x0003d80a01007387 */ /* 0x0001e80000100a00 */
[----:B0-----:R-:W4:Y:S04]  /*57390*/  LDL.LU.64 R10, [R1+0x3310] ;  /* 0x00331000010a7983 */ /* 0x001f280000300a00 */
[----:B------:R-:W4:Y:S01]  /*573a0*/  LDL.LU.64 R8, [R1+0x3308] ;  /* 0x0033080001087983 */ /* 0x000f220000300a00 */
[----:B------:R-:W-:-:S02]  /*573b0*/  IMAD.MOV.U32 R28, RZ, RZ, R12 ;  /* 0x000000ffff1c7224 */ /* 0x000fc400078e000c */
[----:B------:R-:W-:Y:S01]  /*573c0*/  IMAD.MOV.U32 R3, RZ, RZ, R13 ;  /* 0x000000ffff037224 */ /* 0x000fe200078e000d */
[----:B------:R-:W2:Y:S04]  /*573d0*/  LDL.LU.64 R14, [R1+0x3300] ;  /* 0x00330000010e7983 */ /* 0x000ea80000300a00 */
[----:B------:R-:W2:Y:S01]  /*573e0*/  LDL.LU.64 R12, [R1+0x32f8] ;  /* 0x0032f800010c7983 */ /* 0x000ea20000300a00 */
[----:B----4-:R-:W-:-:S15]  /*573f0*/  HMMA.16816.F32.BF16 R8, R20, R4, R8 ;  /* 0x000000041408723c */ /* 0x010fde0000041808 */
[----:B------:R-:W-:-:S04]  /*57400*/  NOP ;  /* 0x0000000000007918 */ /* 0x000fc80000000000 */
[----:B------:R0:W-:Y:S04]  /*57410*/  STL.64 [R1+0x3c0], R8 ;  /* 0x0003c00801007387 */ /* 0x0001e80000100a00 */
[----:B------:R1:W-:Y:S04]  /*57420*/  STL.64 [R1+0x3c8], R10 ;  /* 0x0003c80a01007387 */ /* 0x0003e80000100a00 */
[----:B0-----:R-:W2:Y:S04]  /*57430*/  LDL.LU.64 R8, [R1+0x32f0] ;  /* 0x0032f00001087983 */ /* 0x001ea80000300a00 */
[----:B------:R-:W-:Y:S01]  /*57440*/  STL.64 [R1+0x31a0], R4 ;  /* 0x0031a00401007387 */ /* 0x000fe20000100a00 */
[----:B--2---:R-:W-:Y:S03]  /*57450*/  HMMA.16816.F32.BF16 R20, R20, R8, R12 ;  /* 0x000000081414723c */ /* 0x004fe6000004180c */
[----:B------:R-:W2:Y:S04]  /*57460*/  LDL.LU.64 R12, [R1+0x32e8] ;  /* 0x0032e800010c7983 */ /* 0x000ea80000300a00 */
[----:B-1----:R-:W2:Y:S04]  /*57470*/  LDL.LU.64 R10, [R1+0x32e0] ;  /* 0x0032e000010a7983 */ /* 0x002ea80000300a00 */
[----:B------:R-:W2:Y:S08]  /*57480*/  LDL.LU.64 R8, [R1+0x32d8] ;  /* 0x0032d80001087983 */ /* 0x000eb00000300a00 */
        /* <DEDUP_REMOVED lines=30> */
[----:B------:R-:W-:Y:S04]  /*57670*/  STL.64 [R1+0x380], R12 ;  /* 0x0003800c01007387 */ /* 0x000fe80000100a00 */
[----:B------:R0:W-:Y:S04]  /*57680*/  STL.64 [R1+0x388], R14 ;  /* 0x0003880e01007387 */ /* 0x0001e80000100a00 */
[----:B0-----:R-:W3:Y:S04]  /*57690*/  LDL.LU.64 R14, [R1+0x3280] ;  /* 0x00328000010e7983 */ /* 0x001ee80000300a00 */
[----:B------:R-:W3:Y:S04]  /*576a0*/  LDL.LU.64 R12, [R1+0x3278] ;  /* 0x00327800010c7983 */ /* 0x000ee80000300a00 */
[----:B------:R-:W-:Y:S01]  /*576b0*/  STL.64 [R1+0x3150], R24 ;  /* 0x0031501801007387 */ /* 0x000fe20000100a00 */
[----:B---3--:R-:W-:-:S15]  /*576c0*/  HMMA.16816.F32.BF16 R12, R8, R16, R12 ;  /* 0x00000010080c723c */ /* 0x008fde000004180c */
[----:B------:R-:W-:-:S04]  /*576d0*/  NOP ;  /* 0x0000000000007918 */ /* 0x000fc80000000000 */
[----:B------:R-:W-:Y:S04]  /*576e0*/  STL.64 [R1+0x370], R12 ;  /* 0x0003700c01007387 */ /* 0x000fe80000100a00 */
[----:B------:R0:W-:Y:S04]  /*576f0*/  STL.64 [R1+0x378], R14 ;  /* 0x0003780e01007387 */ /* 0x0001e80000100a00 */
[----:B0-----:R-:W2:Y:S04]  /*57700*/  LDL.LU.64 R14, [R1+0x3270] ;  /* 0x00327000010e7983 */ /* 0x001ea80000300a00 */
[----:B------:R-:W4:Y:S04]  /*57710*/  LDL.LU.64 R12, [R1+0x3268] ;  /* 0x00326800010c7983 */ /* 0x000f280000300a00 */
[----:B------:R-:W-:Y:S01]  /*57720*/  STL.64 [R1+0x3178], R16 ;  /* 0x0031781001007387 */ /* 0x000fe20000100a00 */
[----:B------:R-:W-:-:S02]  /*57730*/  IMAD.MOV.U32 R4, RZ, RZ, R28 ;  /* 0x000000ffff047224 */ /* 0x000fc400078e001c */
[----:B------:R-:W-:Y:S01]  /*57740*/  IMAD.MOV.U32 R5, RZ, RZ, R3 ;  /* 0x000000ffff057224 */ /* 0x000fe200078e0003 */
[----:B------:R-:W3:Y:S01]  /*57750*/  LDL.LU R28, [R1+0x3260] ;  /* 0x00326000011c7983 */ /* 0x000ee20000300800 */
[----:B----4-:R-:W-:-:S15]  /*57760*/  HMMA.16816.F32.BF16 R20, R8, R12, R20 ;  /* 0x0000000c0814723c */ /* 0x010fde0000041814 */
[----:B------:R-:W-:-:S04]  /*57770*/  NOP ;  /* 0x0000000000007918 */ /* 0x000fc80000000000 */
[----:B------:R-:W-:Y:S04]  /*57780*/  STL.64 [R1+0x360], R20 ;  /* 0x0003601401007387 */ /* 0x000fe80000100a00 */
[----:B------:R-:W-:Y:S04]  /*57790*/  STL.64 [R1+0x368], R22 ;  /* 0x0003681601007387 */ /* 0x000fe80000100a00 */
[----:B------:R-:W4:Y:S04]  /*577a0*/  LDL.LU R3, [R1+0x325c] ;  /* 0x00325c0001037983 */ /* 0x000f280000300800 */
        /* <DEDUP_REMOVED lines=31> */
[----:B------:R-:W4:Y:S04]  /*579a0*/  LDL.LU R26, [R1+0x3248] ;  /* 0x00324800011a7983 */ /* 0x000f280000300800 */
[----:B------:R0:W-:Y:S01]  /*579b0*/  STL.64 [R1+0x3200], R4 ;  /* 0x0032000401007387 */ /* 0x0001e20000100a00 */
[----:B---3--:R-:W-:Y:S02]  /*579c0*/  IMAD.MOV.U32 R24, RZ, RZ, R19 ;  /* 0x000000ffff187224 */ /* 0x008fe400078e0013 */
[----:B------:R-:W-:Y:S02]  /*579d0*/  IMAD.MOV.U32 R25, RZ, RZ, R18 ;  /* 0x000000ffff197224 */ /* 0x000fe400078e0012 */
[----:B0-----:R-:W-:-:S02]  /*579e0*/  IMAD.MOV.U32 R4, RZ, RZ, R28 ;  /* 0x000000ffff047224 */ /* 0x001fc400078e001c */
[----:B------:R-:W-:-:S05]  /*579f0*/  IMAD.MOV.U32 R5, RZ, RZ, R27 ;  /* 0x000000ffff057224 */ /* 0x000fca00078e001b */
[----:B------:R-:W-:Y:S04]  /*57a00*/  STL.64 [R1+0x3218], R4 ;  /* 0x0032180401007387 */ /* 0x000fe80000100a00 */
[----:B--2---:R-:W-:Y:S04]  /*57a10*/  STL.64 [R1+0x31c8], R14 ;  /* 0x0031c80e01007387 */ /* 0x004fe80000100a00 */
[----:B------:R0:W-:Y:S04]  /*57a20*/  STL.64 [R1+0x31c0], R12 ;  /* 0x0031c00c01007387 */ /* 0x0001e80000100a00 */
[----:B0-----:R-:W2:Y:S04]  /*57a30*/  LDL.LU R12, [R1+0x2f0] ;  /* 0x0002f000010c7983 */ /* 0x001ea80000300800 */
[----:B------:R-:W2:Y:S04]  /*57a40*/  LDL.LU R13, [R1+0x2f4] ;  /* 0x0002f400010d7983 */ /* 0x000ea80000300800 */
[----:B------:R-:W3:Y:S04]  /*57a50*/  LDL.LU R14, [R1+0x2f8] ;  /* 0x0002f800010e7983 */ /* 0x000ee80000300800 */
[----:B------:R-:W3:Y:S04]  /*57a60*/  LDL.LU R15, [R1+0x2fc] ;  /* 0x0002fc00010f7983 */ /* 0x000ee80000300800 */
[----:B------:R-:W-:Y:S04]  /*57a70*/  STL.64 [R1+0x3230], R24 ;  /* 0x0032301801007387 */ /* 0x000fe80000100a00 */
        /* <DEDUP_REMOVED lines=22> */
[----:B------:R-:W0:Y:S01]  /*57be0*/  S2R R27, SR_TID.X ;  /* 0x00000000001b7919 */ /* 0x000e220000002100 */
[----:B----4-:R-:W-:-:S02]  /*57bf0*/  IMAD.MOV.U32 R5, RZ, RZ, R3 ;  /* 0x000000ffff057224 */ /* 0x010fc400078e0003 */
[----:B------:R-:W-:Y:S01]  /*57c00*/  IMAD.MOV.U32 R24, RZ, RZ, R26 ;  /* 0x000000ffff187224 */ /* 0x000fe200078e001a */
[C---:B0-----:R-:W-:Y:S01]  /*57c10*/  LOP3.LUT R3, R27.reuse, 0x7, RZ, 0xc0, !PT ;  /* 0x000000071b037812 */ /* 0x041fe200078ec0ff */
[C---:B------:R-:W-:Y:S02]  /*57c20*/  IMAD.SHL.U32 R26, R27.reuse, 0x40, RZ ;  /* 0x000000401b1a7824 */ /* 0x040fe400078e00ff */
[----:B------:R-:W-:Y:S02]  /*57c30*/  IMAD.SHL.U32 R27, R27, 0x2, RZ ;  /* 0x000000021b1b7824 */ /* 0x000fe400078e00ff */
[----:B------:R-:W-:Y:S01]  /*57c40*/  IMAD R3, R3, 0x90, RZ ;  /* 0x0000009003037824 */ /* 0x000fe200078e02ff */
[----:B---3--:R-:W-:Y:S04]  /*57c50*/  STL.64 [R1+0x3210], R14 ;  /* 0x0032100e01007387 */ /* 0x008fe80000100a00 */
[----:B--2---:R0:W-:Y:S04]  /*57c60*/  STL.64 [R1+0x3208], R12 ;  /* 0x0032080c01007387 */ /* 0x0041e80000100a00 */
[----:B0-----:R-:W2:Y:S04]  /*57c70*/  LDL.LU R12, [R1+0x320] ;  /* 0x00032000010c7983 */ /* 0x001ea80000300800 */
[----:B------:R-:W2:Y:S04]  /*57c80*/  LDL.LU R13, [R1+0x324] ;  /* 0x00032400010d7983 */ /* 0x000ea80000300800 */
[----:B------:R-:W3:Y:S04]  /*57c90*/  LDL.LU R14, [R1+0x328] ;  /* 0x00032800010e7983 */ /* 0x000ee80000300800 */
[----:B------:R-:W3:Y:S01]  /*57ca0*/  LDL.LU R15, [R1+0x32c] ;  /* 0x00032c00010f7983 */ /* 0x000ee20000300800 */
[----:B------:R-:W-:-:S04]  /*57cb0*/  LOP3.LUT R27, R3, 0x10, R27, 0x78, !PT ;  /* 0x00000010031b7812 */ /* 0x000fc800078e781b */
[----:B------:R-:W-:-:S04]  /*57cc0*/  LOP3.LUT R27, R27, 0x400, R26, 0xf8, !PT ;  /* 0x000004001b1b7812 */ /* 0x000fc800078ef81a */
[----:B------:R-:W-:-:S05]  /*57cd0*/  LOP3.LUT R27, R27, 0x60, RZ, 0x3c, !PT ;  /* 0x000000601b1b7812 */ /* 0x000fca00078e3cff */
[----:B------:R0:W1:Y:S01]  /*57ce0*/  LDSM.16.MT88.4 R20, [R27+UR5+0x12000] ;  /* 0x012000051b14783b */ /* 0x0000620008004200 */
[----:B------:R-:W-:-:S07]  /*57cf0*/  IMAD.MOV.U32 R25, RZ, RZ, R7 ;  /* 0x000000ffff197224 */ /* 0x000fce00078e0007 */
[C---:B0-----:R-:W-:Y:S01]  /*57d00*/  HMMA.16816.F32.BF16 R24, R8.reuse, R24, R16 ;  /* 0x000000180818723c */ /* 0x041fe20000041810 */
[----:B---3--:R-:W-:Y:S04]  /*57d10*/  STL.64 [R1+0x3228], R14 ;  /* 0x0032280e01007387 */ /* 0x008fe80000100a00 */
[----:B--2---:R0:W-:Y:S04]  /*57d20*/  STL.64 [R1+0x3220], R12 ;  /* 0x0032200c01007387 */ /* 0x0041e80000100a00 */
[----:B0-----:R-:W2:Y:S04]  /*57d30*/  LDL.LU R12, [R1+0x330] ;  /* 0x00033000010c7983 */ /* 0x001ea80000300800 */
[----:B------:R-:W2:Y:S04]  /*57d40*/  LDL.LU R13, [R1+0x334] ;  /* 0x00033400010d7983 */ /* 0x000ea80000300800 */
[----:B------:R-:W2:Y:S04]  /*57d50*/  LDL.LU R14, [R1+0x338] ;  /* 0x00033800010e7983 */ /* 0x000ea80000300800 */
[----:B------:R-:W2:Y:S04]  /*57d60*/  LDL.LU R15, [R1+0x33c] ;  /* 0x00033c00010f7983 */ /* 0x000ea80000300800 */
[----:B-1----:R-:W-:Y:S04]  /*57d70*/  STL.64 [R1+0x30b8], R22 ;  /* 0x0030b81601007387 */ /* 0x002fe80000100a00 */
[----:B------:R0:W-:Y:S04]  /*57d80*/  STL.64 [R1+0x30b0], R20 ;  /* 0x0030b01401007387 */ /* 0x0001e80000100a00 */
[----:B0-----:R-:W3:Y:S04]  /*57d90*/  LDL.LU.64 R20, [R1+0x160] ;  /* 0x0001600001147983 */ /* 0x001ee80000300a00 */
[----:B------:R-:W4:Y:S04]  /*57da0*/  LDL.LU.64 R18, [R1+0x3240] ;  /* 0x0032400001127983 */ /* 0x000f280000300a00 */
[----:B------:R-:W4:Y:S04]  /*57db0*/  LDL.LU.64 R16, [R1+0x3238] ;  /* 0x0032380001107983 */ /* 0x000f280000300a00 */
[----:B------:R0:W-:Y:S04]  /*57dc0*/  STL.64 [R1+0x350], R24 ;  /* 0x0003501801007387 */ /* 0x0001e80000100a00 */
[----:B------:R-:W-:Y:S04]  /*57dd0*/  STL.64 [R1+0x358], R26 ;  /* 0x0003581a01007387 */ /* 0x000fe80000100a00 */
[----:B0-----:R-:W4:Y:S02]  /*57de0*/  LDL.LU.64 R24, [R1+0x3230] ;  /* 0x0032300001187983 */ /* 0x001f240000300a00 */
[----:B----4-:R-:W-:Y:S01]  /*57df0*/  HMMA.16816.F32.BF16 R16, R8, R24, R16 ;  /* 0x000000180810723c */ /* 0x010fe20000041810 */
[----:B------:R-:W-:-:S02]  /*57e00*/  IMAD.MOV.U32 R24, RZ, RZ, R2 ;  /* 0x000000ffff187224 */ /* 0x000fc400078e0002 */
[----:B------:R-:W-:-:S15]  /*57e10*/  IMAD.MOV.U32 R25, RZ, RZ, R0 ;  /* 0x000000ffff197224 */ /* 0x000fde00078e0000 */
[----:B------:R-:W-:Y:S01]  /*57e20*/  NOP ;  /* 0x0000000000007918 */ /* 0x000fe20000000000 */
[----:B------:R0:W-:Y:S04]  /*57e30*/  STL.64 [R1+0x340], R16 ;  /* 0x0003401001007387 */ /* 0x0001e80000100a00 */
[----:B------:R1:W-:Y:S04]  /*57e40*/  STL.64 [R1+0x348], R18 ;  /* 0x0003481201007387 */ /* 0x0003e80000100a00 */
[----:B0-----:R-:W4:Y:S04]  /*57e50*/  LDL.LU R16, [R1+0x220] ;  /* 0x0002200001107983 */ /* 0x001f280000300800 */
[----:B------:R-:W4:Y:S04]  /*57e60*/  LDL.LU R17, [R1+0x224] ;  /* 0x0002240001117983 */ /* 0x000f280000300800 */
[----:B-1----:R-:W4:Y:S04]  /*57e70*/  LDL.LU R18, [R1+0x228] ;  /* 0x0002280001127983 */ /* 0x002f280000300800 */
[----:B------:R-:W4:Y:S04]  /*57e80*/  LDL.LU R19, [R1+0x22c] ;  /* 0x00022c0001137983 */ /* 0x000f280000300800 */
[----:B------:R0:W-:Y:S04]  /*57e90*/  STL.64 [R1+0x3168], R24 ;  /* 0x0031681801007387 */ /* 0x0001e80000100a00 */
[----:B0-----:R-:W3:Y:S01]  /*57ea0*/  LDL.LU.64 R24, [R1+0x10] ;  /* 0x0000100001187983 */ /* 0x001ee20000300a00 */
[----:B------:R-:W-:-:S07]  /*57eb0*/  MOV R4, R6 ;  /* 0x0000000600047202 */ /* 0x000fce0000000f00 */
[C---:B--2---:R-:W-:Y:S01]  /*57ec0*/  HMMA.16816.F32.BF16 R4, R8.reuse, R4, R12 ;  /* 0x000000040804723c */ /* 0x044fe2000004180c */
[----:B---3--:R0:W-:Y:S04]  /*57ed0*/  STL.64 [R1+0x3170], R24 ;  /* 0x0031701801007387 */ /* 0x0081e80000100a00 */
[----:B0-----:R-:W4:Y:S04]  /*57ee0*/  LDL.LU.64 R24, [R1+0x20] ;  /* 0x0000200001187983 */ /* 0x001f280000300a00 */
[----:B------:R-:W2:Y:S04]  /*57ef0*/  LDL.LU.64 R14, [R1+0x3228] ;  /* 0x00322800010e7983 */ /* 0x000ea80000300a00 */
[----:B------:R-:W2:Y:S06]  /*57f00*/  LDL.LU.64 R12, [R1+0x3220] ;  /* 0x00322000010c7983 */ /* 0x000eac0000300a00 */
        /* <DEDUP_REMOVED lines=36> */
[----:B------:R-:W-:Y:S04]  /*58150*/  STL.64 [R1+0x2d0], R4 ;  /* 0x0002d00401007387 */ /* 0x000fe80000100a00 */
[----:B------:R0:W-:Y:S04]  /*58160*/  STL.64 [R1+0x2d8], R6 ;  /* 0x0002d80601007387 */ /* 0x0001e80000100a00 */
[----:B0-----:R-:W4:Y:S04]  /*58170*/  LDL.LU.64 R6, [R1+0x3188] ;  /* 0x0031880001067983 */ /* 0x001f280000300a00 */
[----:B------:R-:W4:Y:S01]  /*58180*/  LDL.LU.64 R4, [R1+0x3180] ;  /* 0x0031800001047983 */ /* 0x000f220000300a00 */
[----:B--2---:R-:W-:Y:S03]  /*58190*/  HMMA.16816.F32.BF16 R8, R8, R20, R12 ;  /* 0x000000140808723c */ /* 0x004fe6000004180c */
[----:B------:R-:W2:-:S15]  /*581a0*/  LDL.LU R12, [R1+0x4f0] ;  /* 0x0004f000010c7983 */ /* 0x000e9e0000300800 */
[----:B------:R-:W-:Y:S01]  /*581b0*/  NOP ;  /* 0x0000000000007918 */ /* 0x000fe20000000000 */
[----:B------:R-:W-:Y:S04]  /*581c0*/  STL.64 [R1+0x230], R8 ;  /* 0x0002300801007387 */ /* 0x000fe80000100a00 */
[----:B------:R-:W-:Y:S04]  /*581d0*/  STL.64 [R1+0x238], R10 ;  /* 0x0002380a01007387 */ /* 0x000fe80000100a00 */
        /* <DEDUP_REMOVED lines=9> */
[----:B------:R-:W3:Y:S01]  /*58270*/  LDL.LU.64 R8, [R1+0x30] ;  /* 0x0000300001087983 */ /* 0x000ee20000300a00 */
[----:B----4-:R-:W-:Y:S03]  /*58280*/  HMMA.16816.F32.BF16 R16, R4, R24, R16 ;  /* 0x000000180410723c */ /* 0x010fe60000041810 */
[----:B---3--:R0:W-:Y:S04]  /*58290*/  STL.64 [R1+0x3138], R8 ;  /* 0x0031380801007387 */ /* 0x0081e80000100a00 */
[----:B0-----:R-:W3:Y:S04]  /*582a0*/  LDL.LU R8, [R1+0x4e0] ;  /* 0x0004e00001087983 */ /* 0x001ee80000300800 */
[----:B------:R-:W3:Y:S04]  /*582b0*/  LDL.LU R9, [R1+0x4e4] ;  /* 0x0004e40001097983 */ /* 0x000ee80000300800 */
[----:B------:R-:W3:Y:S04]  /*582c0*/  LDL.LU R10, [R1+0x4e8] ;  /* 0x0004e800010a7983 */ /* 0x000ee80000300800 */
[----:B------:R-:W3:Y:S04]  /*582d0*/  LDL.LU R11, [R1+0x4ec] ;  /* 0x0004ec00010b7983 */ /* 0x000ee80000300800 */
[----:B------:R0:W-:Y:S04]  /*582e0*/  STL.64 [R1+0x30c8], R20 ;  /* 0x0030c81401007387 */ /* 0x0001e80000100a00 */
[----:B0-----:R-:W4:Y:S04]  /*582f0*/  LDL.LU R20, [R1+0x210] ;  /* 0x0002100001147983 */ /* 0x001f280000300800 */
[----:B------:R-:W4:Y:S04]  /*58300*/  LDL.LU R21, [R1+0x214] ;  /* 0x0002140001157983 */ /* 0x000f280000300800 */
[----:B------:R-:W4:Y:S04]  /*58310*/  LDL.LU R22, [R1+0x218] ;  /* 0x0002180001167983 */ /* 0x000f280000300800 */
[----:B------:R-:W4:Y:S04]  /*58320*/  LDL.LU R23, [R1+0x21c] ;  /* 0x00021c0001177983 */ /* 0x000f280000300800 */
[----:B------:R0:W-:Y:S04]  /*58330*/  STL.64 [R1+0x220], R16 ;  /* 0x0002201001007387 */ /* 0x0001e80000100a00 */
[----:B------:R1:W-:Y:S04]  /*58340*/  STL.64 [R1+0x228], R18 ;  /* 0x0002281201007387 */ /* 0x0003e80000100a00 */
[----:B0-----:R-:W2:Y:S01]  /*58350*/  LDL.LU.64 R16, [R1+0x3178] ;  /* 0x0031780001107983 */ /* 0x001ea20000300a00 */
[----:B-1----:R-:W-:-:S02]  /*58360*/  IMAD.MOV.U32 R19, RZ, RZ, R24 ;  /* 0x000000ffff137224 */ /* 0x002fc400078e0018 */
[----:B------:R-:W-:Y:S02]  /*58370*/  IMAD.MOV.U32 R18, RZ, RZ, R25 ;  /* 0x000000ffff127224 */ /* 0x000fe400078e0019 */
[----:B------:R-:W4:Y:S02]  /*58380*/  LDL.LU.64 R24, [R1+0x3170] ;  /* 0x0031700001187983 */ /* 0x000f240000300a00 */
[----:B----4-:R-:W-:-:S15]  /*58390*/  HMMA.16816.F32.BF16 R20, R4, R24, R20 ;  /* 0x000000180414723c */ /* 0x010fde0000041814 */
[----:B------:R-:W-:-:S04]  /*583a0*/  NOP ;  /* 0x0000000000007918 */ /* 0x000fc80000000000 */
[----:B------:R-:W-:Y:S04]  /*583b0*/  STL.64 [R1+0x210], R20 ;  /* 0x0002101401007387 */ /* 0x000fe80000100a00 */
[----:B------:R0:W-:Y:S02]  /*583c0*/  STL.64 [R1+0x218], R22 ;  /* 0x0002181601007387 */ /* 0x0001e40000100a00 */
[----:B0-----:R-:W-:Y:S02]  /*583d0*/  IMAD.MOV.U32 R23, RZ, RZ, R24 ;  /* 0x000000ffff177224 */ /* 0x001fe400078e0018 */
[----:B------:R-:W-:Y:S02]  /*583e0*/  IMAD.MOV.U32 R22, RZ, RZ, R25 ;  /* 0x000000ffff167224 */ /* 0x000fe400078e0019 */
[----:B------:R-:W2:Y:S04]  /*583f0*/  LDL.LU.64 R24, [R1+0x3168] ;  /* 0x0031680001187983 */ /* 0x000ea80000300a00 */
[----:B------:R0:W-:Y:S04]  /*58400*/  STL.64 [R1+0x3118], R22 ;  /* 0x0031181601007387 */ /* 0x0001e80000100a00 */
[----:B------:R-:W4:Y:S04]  /*58410*/  LDL.LU R20, [R1+0x1f0] ;  /* 0x0001f00001147983 */ /* 0x000f280000300800 */
[----:B------:R-:W4:Y:S04]  /*58420*/  LDL.LU R21, [R1+0x1f4] ;  /* 0x0001f40001157983 */ /* 0x000f280000300800 */
[----:B0-----:R-:W4:Y:S04]  /*58430*/  LDL.LU R22, [R1+0x1f8] ;  /* 0x0001f80001167983 */ /* 0x001f280000300800 */
[----:B------:R-:W4:Y:S01]  /*58440*/  LDL.LU R23, [R1+0x1fc] ;  /* 0x0001fc0001177983 */ /* 0x000f220000300800 */
[----:B--2---:R-:W-:Y:S03]  /*58450*/  HMMA.16816.F32.BF16 R24, R4, R24, R12 ;  /* 0x000000180418723c */ /* 0x004fe6000004180c */
[----:B------:R-:W2:Y:S04]  /*58460*/  LDL.LU.64 R14, [R1+0x3160] ;  /* 0x00316000010e7983 */ /* 0x000ea80000300a00 */
[----:B------:R-:W2:-:S12]  /*58470*/  LDL.LU.64 R12, [R1+0x3158] ;  /* 0x00315800010c7983 */ /* 0x000e980000300a00 */
[----:B------:R0:W-:Y:S04]  /*58480*/  STL.64 [R1+0x200], R24 ;  /* 0x0002001801007387 */ /* 0x0001e80000100a00 */
[----:B------:R-:W-:Y:S04]  /*58490*/  STL.64 [R1+0x208], R26 ;  /* 0x0002081a01007387 */ /* 0x000fe80000100a00 */
[----:B0-----:R-:W4:Y:S02]  /*584a0*/  LDL.LU.64 R24, [R1+0x3150] ;  /* 0x0031500001187983 */ /* 0x001f240000300a00 */
[----:B----4-:R-:W-:Y:S02]  /*584b0*/  HMMA.16816.F32.BF16 R20, R4, R24, R20 ;  /* 0x000000180414723c */ /* 0x010fe40000041814 */
[----:B------:R0:W-:Y:S04]  /*584c0*/  STL.64 [R1+0x3120], R24 ;  /* 0x0031201801007387 */ /* 0x0001e80000100a00 */
[----:B0-----:R-:W4:-:S13]  /*584d0*/  LDL.LU R24, [R1+0x550] ;  /* 0x0005500001187983 */ /* 0x001f1a0000300800 */
[----:B------:R-:W-:Y:S04]  /*584e0*/  STL.64 [R1+0x1f0], R20 ;  /* 0x0001f01401007387 */ /* 0x000fe80000100a00 */
[----:B------:R-:W-:Y:S04]  /*584f0*/  STL.64 [R1+0x1f8], R22 ;  /* 0x0001f81601007387 */ /* 0x000fe80000100a00 */
        /* <DEDUP_REMOVED lines=10> */
[----:B------:R-:W3:Y:S04]  /*585a0*/  LDL.LU R20, [R1+0x540] ;  /* 0x0005400001147983 */ /* 0x000ee80000300800 */
[----:B------:R-:W3:Y:S04]  /*585b0*/  LDL.LU R21, [R1+0x544] ;  /* 0x0005440001157983 */ /* 0x000ee80000300800 */
[----:B------:R-:W3:Y:S04]  /*585c0*/  LDL.LU R22, [R1+0x548] ;  /* 0x0005480001167983 */ /* 0x000ee80000300800 */
[----:B------:R-:W3:Y:S04]  /*585d0*/  LDL.LU R23, [R1+0x54c] ;  /* 0x00054c0001177983 */ /* 0x000ee80000300800 */
[----:B------:R-:W-:Y:S04]  /*585e0*/  STL.64 [R1+0x150], R12 ;  /* 0x0001500c01007387 */ /* 0x000fe80000100a00 */
[----:B------:R0:W-:Y:S04]  /*585f0*/  STL.64 [R1+0x158], R14 ;  /* 0x0001580e01007387 */ /* 0x0001e80000100a00 */
[----:B0-----:R-:W4:Y:S04]  /*58600*/  LDL.LU.64 R14, [R1+0x3148] ;  /* 0x00314800010e7983 */ /* 0x001f280000300a00 */
[----:B------:R-:W2:Y:S04]  /*58610*/  LDL.LU.64 R12, [R1+0x3140] ;  /* 0x00314000010c7983 */ /* 0x000ea80000300a00 */
[----:B------:R-:W-:Y:S01]  /*58620*/  STL [R1+0x30ac], R17 ;  /* 0x0030ac1101007387 */ /* 0x000fe20000100800 */
[----:B--2---:R-:W-:-:S15]  /*58630*/  HMMA.16816.F32.BF16 R8, R4, R12, R8 ;  /* 0x0000000c0408723c */ /* 0x004fde0000041808 */
[----:B------:R-:W-:-:S04]  /*58640*/  NOP ;  /* 0x0000000000007918 */ /* 0x000fc80000000000 */
[----:B------:R0:W-:Y:S04]  /*58650*/  STL.64 [R1+0x140], R8 ;  /* 0x0001400801007387 */ /* 0x0001e80000100a00 */
[----:B------:R-:W-:Y:S04]  /*58660*/  STL.64 [R1+0x148], R10 ;  /* 0x0001480a01007387 */ /* 0x000fe80000100a00 */
[----:B0-----:R-:W2:Y:S04]  /*58670*/  LDL.LU.64 R8, [R1+0x3138] ;  /* 0x0031380001087983 */ /* 0x001ea80000300a00 */
[----:B----4-:R-:W-:Y:S04]  /*58680*/  STL.64 [R1+0x3040], R14 ;  /* 0x0030400e01007387 */ /* 0x010fe80000100a00 */
[----:B------:R0:W-:Y:S04]  /*58690*/  STL.64 [R1+0x3038], R12 ;  /* 0x0030380c01007387 */ /* 0x0001e80000100a00 */
[----:B0-----:R-:W4:Y:S01]  /*586a0*/  LDL.LU.64 R12, [R1+0x1c0] ;  /* 0x0001c000010c7983 */ /* 0x001f220000300a00 */
[----:B------:R-:W0:Y:S01]  /*586b0*/  S2R R2, SR_TID.X ;  /* 0x0000000000027919 */ /* 0x000e220000002100 */
[----:B--2---:R-:W-:Y:S01]  /*586c0*/  HMMA.16816.F32.BF16 R24, R4, R8, R24 ;  /* 0x000000080418723c */ /* 0x004fe20000041818 */
[----:B------:R-:W-:-:S15]  /*586d0*/  IMAD.MOV.U32 R17, RZ, RZ, R8 ;  /* 0x000000ffff117224 */ /* 0x000fde00078e0008 */
[----:B------:R-:W-:-:S03]  /*586e0*/  NOP ;  /* 0x0000000000007918 */ /* 0x000fc60000000000 */
[----:B------:R-:W-:Y:S04]  /*586f0*/  STL.64 [R1+0x130], R24 ;  /* 0x0001301801007387 */ /* 0x000fe80000100a00 */
[----:B------:R1:W-:Y:S04]  /*58700*/  STL.64 [R1+0x138], R26 ;  /* 0x0001381a01007387 */ /* 0x0003e80000100a00 */
[----:B-1----:R-:W2:Y:S04]  /*58710*/  LDL.LU.64 R26, [R1+0x3130] ;  /* 0x00313000011a7983 */ /* 0x002ea80000300a00 */
[----:B------:R-:W2:Y:S04]  /*58720*/  LDL.LU.64 R24, [R1+0x3128] ;  /* 0x0031280001187983 */ /* 0x000ea80000300a00 */
[----:B------:R1:W-:Y:S04]  /*58730*/  STL.64 [R1+0x30c0], R16 ;  /* 0x0030c01001007387 */ /* 0x0003e80000100a00 */
[----:B------:R-:W-:Y:S04]  /*58740*/  STL.64 [R1+0x3100], R18 ;  /* 0x0031001201007387 */ /* 0x000fe80000100a00 */
[----:B-1----:R-:W2:Y:S01]  /*58750*/  LDL.LU.64 R16, [R1+0x1e0] ;  /* 0x0001e00001107983 */ /* 0x002ea20000300a00 */
[C---:B0-----:R-:W-:Y:S01]  /*58760*/  LOP3.LUT R28, R2.reuse, 0x7, RZ, 0xc0, !PT ;  /* 0x00000007021c7812 */ /* 0x041fe200078ec0ff */
[----:B------:R-:W-:-:S02]  /*58770*/  IMAD.SHL.U32 R3, R2, 0x40, RZ ;  /* 0x0000004002037824 */ /* 0x000fc400078e00ff */
[----:B------:R-:W-:Y:S02]  /*58780*/  IMAD.SHL.U32 R2, R2, 0x2, RZ ;  /* 0x0000000202027824 */ /* 0x000fe400078e00ff */
[----:B------:R-:W-:-:S05]  /*58790*/  IMAD R28, R28, 0x90, RZ ;  /* 0x000000901c1c7824 */ /* 0x000fca00078e02ff */
[----:B------:R-:W-:-:S04]  /*587a0*/  LOP3.LUT R2, R28, 0x10, R2, 0x78, !PT ;  /* 0x000000101c027812 */ /* 0x000fc800078e7802 */
[----:B------:R-:W-:Y:S01]  /*587b0*/  LOP3.LUT R2, R2, 0x400, R3, 0xf8, !PT ;  /* 0x0000040002027812 */ /* 0x000fe200078ef803 */
[----:B------:R-:W-:-:S04]  /*587c0*/  IMAD.MOV.U32 R0, RZ, RZ, R9 ;  /* 0x000000ffff007224 */ /* 0x000fc800078e0009 */
[----:B------:R-:W0:Y:S04]  /*587d0*/  LDSM.16.MT88.4 R8, [R2+UR5+0x12800] ;  /* 0x012800050208783b */ /* 0x000e280008004200 */
[----:B0-----:R-:W-:Y:S04]  /*587e0*/  STL.64 [R1+0x2f48], R10 ;  /* 0x002f480a01007387 */ /* 0x001fe80000100a00 */
[----:B------:R0:W-:Y:S04]  /*587f0*/  STL.64 [R1+0x2f40], R8 ;  /* 0x002f400801007387 */ /* 0x0001e80000100a00 */
[----:B0-----:R-:W3:Y:S01]  /*58800*/  LDL.LU.64 R8, [R1+0x1d0] ;  /* 0x0001d00001087983 */ /* 0x001ee20000300a00 */
[----:B--2---:R-:W-:Y:S01]  /*58810*/  HMMA.16816.F32.BF16 R24, R4, R16, R24 ;  /* 0x000000100418723c */ /* 0x004fe20000041818 */
[----:B------:R-:W-:-:S02]  /*58820*/  IMAD.MOV.U32 R3, RZ, RZ, R16 ;  /* 0x000000ffff037224 */ /* 0x000fc400078e0010 */
[----:B------:R-:W-:-:S15]  /*58830*/  IMAD.MOV.U32 R2, RZ, RZ, R17 ;  /* 0x000000ffff027224 */ /* 0x000fde00078e0011 */
[----:B------:R-:W-:Y:S01]  /*58840*/  NOP ;  /* 0x0000000000007918 */ /* 0x000fe20000000000 */
[----:B------:R0:W-:Y:S04]  /*58850*/  STL.64 [R1+0x120], R24 ;  /* 0x0001201801007387 */ /* 0x0001e80000100a00 */
[----:B------:R-:W-:Y:S04]  /*58860*/  STL.64 [R1+0x128], R26 ;  /* 0x0001281a01007387 */ /* 0x000fe80000100a00 */
[----:B0-----:R-:W2:Y:S04]  /*58870*/  LDL.LU.64 R24, [R1+0x3120] ;  /* 0x0031200001187983 */ /* 0x001ea80000300a00 */
        /* <DEDUP_REMOVED lines=9> */
[----:B------:R-:W2:Y:S01]  /*58910*/  LDL.LU R19, [R1+0x53c] ;  /* 0x00053c0001137983 */ /* 0x000ea20000300800 */
[----:B---3--:R-:W-:Y:S03]  /*58920*/  HMMA.16816.F32.BF16 R20, R4, R8, R20 ;  /* 0x000000080414723c */ /* 0x008fe60000041814 */
[----:B------:R-:W-:Y:S04]  /*58930*/  STL [R1+0x3014], R2 ;  /* 0x0030140201007387 */ /* 0x000fe80000100800 */
[----:B------:R-:W-:Y:S01]  /*58940*/  STL [R1+0x3010], R3 ;  /* 0x0030100301007387 */ /* 0x000fe20000100800 */
[----:B------:R-:W-:-:S02]  /*58950*/  IMAD.MOV.U32 R27, RZ, RZ, R8 ;  /* 0x000000ffff1b7224 */ /* 0x000fc400078e0008 */
[----:B------:R-:W-:Y:S02]  /*58960*/  IMAD.MOV.U32 R26, RZ, RZ, R9 ;  /* 0x000000ffff1a7224 */ /* 0x000fe400078e0009 */
[----:B----4-:R-:W-:-:S07]  /*58970*/  IMAD.MOV.U32 R28, RZ, RZ, R12 ;  /* 0x000000ffff1c7224 */ /* 0x010fce00078e000c */
[----:B------:R-:W-:Y:S04]  /*58980*/  STL.64 [R1+0x110], R20 ;  /* 0x0001101401007387 */ /* 0x000fe80000100a00 */
[----:B------:R0:W-:Y:S04]  /*58990*/  STL.64 [R1+0x118], R22 ;  /* 0x0001181601007387 */ /* 0x0001e80000100a00 */
[----:B0-----:R-:W3:Y:S04]  /*589a0*/  LDL.LU.64 R22, [R1+0x3118] ;  /* 0x0031180001167983 */ /* 0x001ee80000300a00 */
[----:B------:R-:W4:Y:S04]  /*589b0*/  LDL.LU R8, [R1+0x510] ;  /* 0x0005100001087983 */ /* 0x000f280000300800 */
[----:B------:R-:W4:Y:S04]  /*589c0*/  LDL.LU R9, [R1+0x514] ;  /* 0x0005140001097983 */ /* 0x000f280000300800 */
[----:B------:R-:W4:Y:S04]  /*589d0*/  LDL.LU R10, [R1+0x518] ;  /* 0x00051800010a7983 */ /* 0x000f280000300800 */
[----:B------:R-:W4:Y:S04]  /*589e0*/  LDL.LU R11, [R1+0x51c] ;  /* 0x00051c00010b7983 */ /* 0x000f280000300800 */
[----:B------:R-:W4:Y:S04]  /*589f0*/  LDL.LU.64 R20, [R1+0x1a0] ;  /* 0x0001a00001147983 */ /* 0x000f280000300a00 */
[----:B------:R-:W-:Y:S04]  /*58a00*/  STL [R1+0x301c], R26 ;  /* 0x00301c1a01007387 */ /* 0x000fe80000100800 */
[----:B------:R-:W-:Y:S01]  /*58a10*/  STL [R1+0x3018], R27 ;  /* 0x0030181b01007387 */ /* 0x000fe20000100800 */
[----:B------:R-:W-:Y:S01]  /*58a20*/  IMAD.MOV.U32 R29, RZ, RZ, R13 ;  /* 0x000000ffff1d7224 */ /* 0x000fe200078e000d */
[----:B--2---:R-:W-:-:S15]  /*58a30*/  HMMA.16816.F32.BF16 R16, R4, R12, R16 ;  /* 0x0000000c0410723c */ /* 0x004fde0000041810 */
[----:B------:R-:W-:-:S04]  /*58a40*/  NOP ;  /* 0x0000000000007918 */ /* 0x000fc80000000000 */
[----:B------:R-:W-:Y:S04]  /*58a50*/  STL.64 [R1+0x100], R16 ;  /* 0x0001001001007387 */ /* 0x000fe80000100a00 */
[----:B------:R0:W-:Y:S04]  /*58a60*/  STL.64 [R1+0x108], R18 ;  /* 0x0001081201007387 */ /* 0x0001e80000100a00 */
[----:B0-----:R-:W2:Y:S04]  /*58a70*/  LDL.LU.64 R18, [R1+0x3110] ;  /* 0x0031100001127983 */ /* 0x001ea80000300a00 */
[----:B------:R-:W2:Y:S04]  /*58a80*/  LDL.LU.64 R16, [R1+0x3108] ;  /* 0x0031080001107983 */ /* 0x000ea80000300a00 */
        /* <DEDUP_REMOVED lines=12> */
[----:B0-----:R-:W2:Y:S04]  /*58b50*/  LDL.LU R12, [R1] ;  /* 0x00000000010c7983 */ /* 0x001ea80000300800 */
[----:B------:R-:W2:Y:S04]  /*58b60*/  LDL.LU R13, [R1+0x4] ;  /* 0x00000400010d7983 */ /* 0x000ea80000300800 */
[----:B--2---:R0:W-:Y:S04]  /*58b70*/  STL.64 [R1+0x3078], R12 ;  /* 0x0030780c01007387 */ /* 0x0041e80000100a00 */
[----:B0-----:R-:W2:Y:S01]  /*58b80*/  LDL.LU.64 R12, [R1+0x1b0] ;  /* 0x0001b000010c7983 */ /* 0x001ea20000300a00 */
[C---:B----4-:R-:W-:Y:S03]  /*58b90*/  HMMA.16816.F32.BF16 R8, R4.reuse, R20, R8 ;  /* 0x000000140408723c */ /* 0x050fe60000041808 */
[----:B------:R-:W-:Y:S04]  /*58ba0*/  STL [R1+0x3024], R29 ;  /* 0x0030241d01007387 */ /* 0x000fe80000100800 */
[----:B------:R-:W-:Y:S01]  /*58bb0*/  STL [R1+0x3020], R28 ;  /* 0x0030201c01007387 */ /* 0x000fe20000100800 */
[----:B--2---:R-:W-:Y:S01]  /*58bc0*/  HMMA.16816.F32.BF16 R16, R4, R12, R16 ;  /* 0x0000000c0410723c */ /* 0x004fe20000041810 */
[----:B------:R-:W-:-:S02]  /*58bd0*/  IMAD.MOV.U32 R2, RZ, RZ, R12 ;  /* 0x000000ffff027224 */ /* 0x000fc400078e000c */
[----:B------:R-:W-:Y:S02]  /*58be0*/  IMAD.MOV.U32 R3, RZ, RZ, R13 ;  /* 0x000000ffff037224 */ /* 0x000fe400078e000d */
[----:B---3--:R-:W-:Y:S02]  /*58bf0*/  IMAD.MOV.U32 R12, RZ, RZ, R23 ;  /* 0x000000ffff0c7224 */ /* 0x008fe400078e0017 */
[----:B------:R-:W-:-:S12]  /*58c00*/  IMAD.MOV.U32 R13, RZ, RZ, R22 ;  /* 0x000000ffff0d7224 */ /* 0x000fd800078e0016 */
[----:B------:R-:W-:Y:S04]  /*58c10*/  STL.64 [R1+0xf0], R16 ;  /* 0x0000f01001007387 */ /* 0x000fe80000100a00 */
[----:B------:R0:W-:Y:S04]  /*58c20*/  STL.64 [R1+0xf8], R18 ;  /* 0x0000f81201007387 */ /* 0x0001e80000100a00 */
[----:B0-----:R-:W2:Y:S04]  /*58c30*/  LDL.LU.64 R18, [R1+0x3100] ;  /* 0x0031000001127983 */ /* 0x001ea80000300a00 */
[----:B------:R-:W-:Y:S04]  /*58c40*/  STL.64 [R1+0x3090], R12 ;  /* 0x0030900c01007387 */ /* 0x000fe80000100a00 */
[----:B------:R-:W-:Y:S04]  /*58c50*/  STL [R1+0x302c], R3 ;  /* 0x00302c0301007387 */ /* 0x000fe80000100800 */
[----:B------:R-:W-:Y:S04]  /*58c60*/  STL [R1+0x3028], R2 ;  /* 0x0030280201007387 */ /* 0x000fe80000100800 */
[----:B------:R0:W-:Y:S04]  /*58c70*/  STL.64 [R1+0xe0], R8 ;  /* 0x0000e00801007387 */ /* 0x0001e80000100a00 */
[----:B------:R1:W-:Y:S04]  /*58c80*/  STL.64 [R1+0xe8], R10 ;  /* 0x0000e80a01007387 */ /* 0x0003e80000100a00 */
[----:B0-----:R-:W3:Y:S04]  /*58c90*/  LDL.LU R8, [R1+0xb0] ;  /* 0x0000b00001087983 */ /* 0x001ee80000300800 */
[----:B------:R-:W3:Y:S04]  /*58ca0*/  LDL.LU R9, [R1+0xb4] ;  /* 0x0000b40001097983 */ /* 0x000ee80000300800 */
[----:B-1----:R-:W4:Y:S04]  /*58cb0*/  LDL.LU R10, [R1+0xb8] ;  /* 0x0000b800010a7983 */ /* 0x002f280000300800 */
[----:B------:R-:W4:Y:S04]  /*58cc0*/  LDL.LU R11, [R1+0xbc] ;  /* 0x0000bc00010b7983 */ /* 0x000f280000300800 */
[----:B----4-:R-:W-:Y:S04]  /*58cd0*/  STL.64 [R1+0x30d8], R10 ;  /* 0x0030d80a01007387 */ /* 0x010fe80000100a00 */
[----:B---3--:R0:W-:Y:S04]  /*58ce0*/  STL.64 [R1+0x30d0], R8 ;  /* 0x0030d00801007387 */ /* 0x0081e80000100a00 */
[----:B0-----:R-:W3:Y:S01]  /*58cf0*/  LDL.LU.64 R8, [R1+0x180] ;  /* 0x0001800001087983 */ /* 0x001ee20000300a00 */
[----:B------:R-:W-:-:S02]  /*58d00*/  IMAD.MOV.U32 R26, RZ, RZ, R20 ;  /* 0x000000ffff1a7224 */ /* 0x000fc400078e0014 */
[----:B------:R-:W-:Y:S01]  /*58d10*/  IMAD.MOV.U32 R27, RZ, RZ, R21 ;  /* 0x000000ffff1b7224 */ /* 0x000fe200078e0015 */
[----:B---3--:R0:W-:Y:S04]  /*58d20*/  STL.64 [R1+0x30e8], R8 ;  /* 0x0030e80801007387 */ /* 0x0081e80000100a00 */
[----:B0-----:R-:W3:Y:S04]  /*58d30*/  LDL.LU.64 R8, [R1+0x190] ;  /* 0x0001900001087983 */ /* 0x001ee80000300a00 */
[----:B------:R-:W4:Y:S04]  /*58d40*/  LDL.LU.64 R20, [R1+0x170] ;  /* 0x0001700001147983 */ /* 0x000f280000300a00 */
[----:B----4-:R0:W-:Y:S04]  /*58d50*/  STL.64 [R1+0x30e0], R20 ;  /* 0x0030e01401007387 */ /* 0x0101e80000100a00 */
[----:B0-----:R-:W4:Y:S04]  /*58d60*/  LDL.LU R20, [R1+0xc0] ;  /* 0x0000c00001147983 */ /* 0x001f280000300800 */
[----:B------:R-:W4:Y:S04]  /*58d70*/  LDL.LU R21, [R1+0xc4] ;  /* 0x0000c40001157983 */ /* 0x000f280000300800 */
[----:B------:R-:W3:Y:S04]  /*58d80*/  LDL.LU R22, [R1+0xc8] ;  /* 0x0000c80001167983 */ /* 0x000ee80000300800 */
[----:B------:R-:W3:Y:S01]  /*58d90*/  LDL.LU R23, [R1+0xcc] ;  /* 0x0000cc0001177983 */ /* 0x000ee20000300800 */
[----:B--2---:R-:W-:-:S02]  /*58da0*/  IMAD.MOV.U32 R13, RZ, RZ, R18 ;  /* 0x000000ffff0d7224 */ /* 0x004fc400078e0012 */
[----:B------:R-:W-:Y:S01]  /*58db0*/  IMAD.MOV.U32 R12, RZ, RZ, R19 ;  /* 0x000000ffff0c7224 */ /* 0x000fe200078e0013 */
        /* <DEDUP_REMOVED lines=22> */
[----:B------:R-:W-:Y:S01]  /*58f20*/  HMMA.16816.F32.BF16 R20, R4, R8, R20 ;  /* 0x000000080414723c */ /* 0x000fe20000041814 */
[----:B------:R-:W-:-:S02]  /*58f30*/  IMAD.MOV.U32 R29, RZ, RZ, R8 ;  /* 0x000000ffff1d7224 */ /* 0x000fc400078e0008 */
[----:B------:R-:W-:Y:S01]  /*58f40*/  IMAD.MOV.U32 R28, RZ, RZ, R9 ;  /* 0x000000ffff1c7224 */ /* 0x000fe200078e0009 */
        /* <DEDUP_REMOVED lines=8> */
[----:B0-----:R-:W4:Y:S04]  /*58fd0*/  LDL.LU.64 R22, [R1+0x30f8] ;  /* 0x0030f80001167983 */ /* 0x001f280000300a00 */
[----:B------:R-:W4:Y:S04]  /*58fe0*/  LDL.LU.64 R20, [R1+0x30f0] ;  /* 0x0030f00001147983 */ /* 0x000f280000300a00 */
[----:B------:R-:W4:Y:S02]  /*58ff0*/  LDL.LU.64 R8, [R1+0x30e8] ;  /* 0x0030e80001087983 */ /* 0x000f240000300a00 */
[----:B----4-:R-:W-:Y:S01]  /*59000*/  HMMA.16816.F32.BF16 R20, R4, R8, R20 ;  /* 0x000000080414723c */ /* 0x010fe20000041814 */
[----:B------:R-:W-:-:S02]  /*59010*/  IMAD.MOV.U32 R3, RZ, RZ, R8 ;  /* 0x000000ffff037224 */ /* 0x000fc400078e0008 */
[----:B------:R-:W-:-:S15]  /*59020*/  IMAD.MOV.U32 R2, RZ, RZ, R9 ;  /* 0x000000ffff027224 */ /* 0x000fde00078e0009 */
[----:B------:R-:W-:Y:S01]  /*59030*/  NOP ;  /* 0x0000000000007918 */ /* 0x000fe20000000000 */
[----:B------:R0:W-:Y:S04]  /*59040*/  STL.64 [R1+0xc0], R20 ;  /* 0x0000c01401007387 */ /* 0x0001e80000100a00 */
[----:B------:R-:W-:Y:S04]  /*59050*/  STL.64 [R1+0xc8], R22 ;  /* 0x0000c81601007387 */ /* 0x000fe80000100a00 */
[----:B0-----:R-:W4:Y:S04]  /*59060*/  LDL.LU.64 R20, [R1+0x30e0] ;  /* 0x0030e00001147983 */ /* 0x001f280000300a00 */
[----:B------:R-:W4:Y:S04]  /*59070*/  LDL.LU.64 R10, [R1+0x30d8] ;  /* 0x0030d800010a7983 */ /* 0x000f280000300a00 */
[----:B------:R-:W4:Y:S02]  /*59080*/  LDL.LU.64 R8, [R1+0x30d0] ;  /* 0x0030d00001087983 */ /* 0x000f240000300a00 */
[----:B----4-:R-:W-:-:S15]  /*59090*/  HMMA.16816.F32.BF16 R8, R4, R20, R8 ;  /* 0x000000140408723c */ /* 0x010fde0000041808 */
[----:B------:R-:W-:-:S04]  /*590a0*/  NOP ;  /* 0x0000000000007918 */ /* 0x000fc80000000000 */
[----:B------:R0:W-:Y:S04]  /*590b0*/  STL.64 [R1+0xb0], R8 ;  /* 0x0000b00801007387 */ /* 0x0001e80000100a00 */
[----:B------:R-:W-:Y:S01]  /*590c0*/  STL.64 [R1+0xb8], R10 ;  /* 0x0000b80a01007387 */ /* 0x000fe20000100a00 */
[----:B0-----:R-:W-:Y:S02]  /*590d0*/  IMAD.MOV.U32 R9, RZ, RZ, R20 ;  /* 0x000000ffff097224 */ /* 0x001fe400078e0014 */
[----:B------:R-:W-:Y:S02]  /*590e0*/  IMAD.MOV.U32 R8, RZ, RZ, R21 ;  /* 0x000000ffff087224 */ /* 0x000fe400078e0015 */
[----:B------:R-:W3:Y:S04]  /*590f0*/  LDL.LU.64 R20, [R1+0x30c8] ;  /* 0x0030c80001147983 */ /* 0x000ee80000300a00 */
[----:B------:R0:W-:Y:S04]  /*59100*/  STL.64 [R1+0x3030], R8 ;  /* 0x0030300801007387 */ /* 0x0001e80000100a00 */
[----:B0-----:R-:W4:Y:S04]  /*59110*/  LDL.LU R8, [R1+0x40] ;  /* 0x0000400001087983 */ /* 0x001f280000300800 */
[----:B------:R-:W4:Y:S04]  /*59120*/  LDL.LU R9, [R1+0x44] ;  /* 0x0000440001097983 */ /* 0x000f280000300800 */
[----:B------:R-:W4:Y:S04]  /*59130*/  LDL.LU R10, [R1+0x48] ;  /* 0x00004800010a7983 */ /* 0x000f280000300800 */
[----:B------:R-:W4:Y:S01]  /*59140*/  LDL.LU R11, [R1+0x4c] ;  /* 0x00004c00010b7983 */ /* 0x000f220000300800 */
[----:B---3--:R-:W-:Y:S03]  /*59150*/  HMMA.16816.F32.BF16 R4, R4, R20, R16 ;  /* 0x000000140404723c */ /* 0x008fe60000041810 */
[----:B------:R-:W3:Y:S01]  /*59160*/  LDL.LU.64 R16, [R1+0x30c0] ;  /* 0x0030c00001107983 */ /* 0x000ee20000300a00 */
[----:B------:R-:W-:Y:S01]  /*59170*/  MOV R18, R20 ;  /* 0x0000001400127202 */ /* 0x000fe20000000f00 */
[----:B------:R-:W-:-:S14]  /*59180*/  IMAD.MOV.U32 R19, RZ, RZ, R21 ;  /* 0x000000ffff137224 */ /* 0x000fdc00078e0015 */
[----:B------:R0:W-:Y:S04]  /*59190*/  STL.64 [R1+0xa0], R4 ;  /* 0x0000a00401007387 */ /* 0x0001e80000100a00 */
[----:B------:R-:W-:Y:S04]  /*591a0*/  STL.64 [R1+0xa8], R6 ;  /* 0x0000a80601007387 */ /* 0x000fe80000100a00 */
[----:B------:R-:W2:Y:S04]  /*591b0*/  LDL.LU.64 R22, [R1+0x30b8] ;  /* 0x0030b80001167983 */ /* 0x000ea80000300a00 */
[----:B------:R-:W2:Y:S01]  /*591c0*/  LDL.LU.64 R20, [R1+0x30b0] ;  /* 0x0030b00001147983 */ /* 0x000ea20000300a00 */
[----:B0-----:R-:W-:-:S02]  /*591d0*/  IMAD.MOV.U32 R5, RZ, RZ, R0 ;  /* 0x000000ffff057224 */ /* 0x001fc400078e0000 */
[----:B---3--:R-:W-:Y:S02]  /*591e0*/  IMAD.MOV.U32 R4, RZ, RZ, R17 ;  /* 0x000000ffff047224 */ /* 0x008fe400078e0011 */
        /* <DEDUP_REMOVED lines=19> */
[----:B0-----:R-:W2:Y:S04]  /*59320*/  LDL.LU.64 R14, [R1+0x3060] ;  /* 0x00306000010e7983 */ /* 0x001ea80000300a00 */
[----:B------:R-:W2:Y:S02]  /*59330*/  LDL.LU.64 R12, [R1+0x3058] ;  /* 0x00305800010c7983 */ /* 0x000ea40000300a00 */
[----:B--2---:R-:W-:-:S15]  /*59340*/  HMMA.16816.F32.BF16 R12, R20, R24, R12 ;  /* 0x00000018140c723c */ /* 0x004fde000004180c */
[----:B------:R-:W-:-:S04]  /*59350*/  NOP ;  /* 0x0000000000007918 */ /* 0x000fc80000000000 */
[----:B------:R-:W-:Y:S04]  /*59360*/  STL.64 [R1+0x60], R12 ;  /* 0x0000600c01007387 */ /* 0x000fe80000100a00 */
[----:B------:R0:W-:Y:S04]  /*59370*/  STL.64 [R1+0x68], R14 ;  /* 0x0000680e01007387 */ /* 0x0001e80000100a00 */
[----:B0-----:R-:W3:Y:S04]  /*59380*/  LDL.LU.64 R14, [R1+0x3050] ;  /* 0x00305000010e7983 */ /* 0x001ee80000300a00 */
[----:B------:R-:W3:Y:S02]  /*59390*/  LDL.LU.64 R12, [R1+0x3048] ;  /* 0x00304800010c7983 */ /* 0x000ee40000300a00 */
[----:B---3--:R-:W-:-:S15]  /*593a0*/  HMMA.16816.F32.BF16 R12, R20, R16, R12 ;  /* 0x00000010140c723c */ /* 0x008fde000004180c */
[----:B------:R-:W-:-:S04]  /*593b0*/  NOP ;  /* 0x0000000000007918 */ /* 0x000fc80000000000 */
[----:B------:R-:W-:Y:S04]  /*593c0*/  STL.64 [R1+0x50], R12 ;  /* 0x0000500c01007387 */ /* 0x000fe80000100a00 */
[----:B------:R0:W-:Y:S04]  /*593d0*/  STL.64 [R1+0x58], R14 ;  /* 0x0000580e01007387 */ /* 0x0001e80000100a00 */
[----:B0-----:R-:W2:Y:S04]  /*593e0*/  LDL.LU.64 R14, [R1+0x3040] ;  /* 0x00304000010e7983 */ /* 0x001ea80000300a00 */
[----:B------:R-:W4:Y:S04]  /*593f0*/  LDL.LU.64 R12, [R1+0x3038] ;  /* 0x00303800010c7983 */ /* 0x000f280000300a00 */
[----:B------:R0:W-:Y:S04]  /*59400*/  STL.64 [R1+0x2fe8], R18 ;  /* 0x002fe81201007387 */ /* 0x0001e80000100a00 */
[----:B------:R-:W3:Y:S04]  /*59410*/  LDL.LU R16, [R1+0x4a0] ;  /* 0x0004a00001107983 */ /* 0x000ee80000300800 */
[----:B------:R-:W3:Y:S04]  /*59420*/  LDL.LU R17, [R1+0x4a4] ;  /* 0x0004a40001117983 */ /* 0x000ee80000300800 */
[----:B0-----:R-:W3:Y:S01]  /*59430*/  LDL.LU R18, [R1+0x4a8] ;  /* 0x0004a80001127983 */ /* 0x001ee20000300800 */
[----:B----4-:R-:W-:-:S15]  /*59440*/  HMMA.16816.F32.BF16 R8, R20, R12, R8 ;  /* 0x0000000c1408723c */ /* 0x010fde0000041808 */
[----:B------:R-:W-:-:S04]  /*59450*/  NOP ;  /* 0x0000000000007918 */ /* 0x000fc80000000000 */
[----:B------:R0:W-:Y:S04]  /*59460*/  STL.64 [R1+0x40], R8 ;  /* 0x0000400801007387 */ /* 0x0001e80000100a00 */
[----:B------:R-:W-:Y:S04]  /*59470*/  STL [R1+0x48], R10 ;  /* 0x0000480a01007387 */ /* 0x000fe80000100800 */
[----:B0-----:R-:W4:Y:S01]  /*59480*/  LDL.LU.64 R8, [R1+0x3030] ;  /* 0x0030300001087983 */ /* 0x001f220000300a00 */
[----:B------:R-:W-:-:S07]  /*59490*/  IMAD.MOV.U32 R19, RZ, RZ, R0 ;  /* 0x000000ffff137224 */ /* 0x000fce00078e0000 */
[----:B---3--:R-:W-:Y:S01]  /*594a0*/  HMMA.16816.F32.BF16 R4, R20, R4, R16 ;  /* 0x000000041404723c */ /* 0x008fe20000041810 */
[----:B------:R-:W-:Y:S01]  /*594b0*/  IMAD.MOV.U32 R0, RZ, RZ, R11 ;  /* 0x000000ffff007224 */ /* 0x000fe200078e000b */
[----:B--2---:R-:W-:Y:S04]  /*594c0*/  STL.64 [R1+0x2f88], R14 ;  /* 0x002f880e01007387 */ /* 0x004fe80000100a00 */
[----:B------:R-:W-:-:S13]  /*594d0*/  STL [R1+0x2e28], R0 ;  /* 0x002e280001007387 */ /* 0x000fda0000100800 */
[----:B------:R4:W-:Y:S02]  /*594e0*/  STL.64 [R1+0x4a0], R4 ;  /* 0x0004a00401007387 */ /* 0x0009e40000100a00 */
[----:B----4-:R-:W-:Y:S02]  /*594f0*/  IMAD.MOV.U32 R4, RZ, RZ, R9 ;  /* 0x000000ffff047224 */ /* 0x010fe400078e0009 */
[----:B------:R-:W-:-:S05]  /*59500*/  IMAD.MOV.U32 R5, RZ, RZ, R8 ;  /* 0x000000ffff057224 */ /* 0x000fca00078e0008 */
[----:B------:R0:W-:Y:S04]  /*59510*/  STL.64 [R1+0x2f50], R4 ;  /* 0x002f500401007387 */ /* 0x0001e80000100a00 */
[----:B------:R-:W2:Y:S04]  /*59520*/  LDL.LU R8, [R1+0x440] ;  /* 0x0004400001087983 */ /* 0x000ea80000300800 */
[----:B------:R-:W2:Y:S04]  /*59530*/  LDL.LU R9, [R1+0x444] ;  /* 0x0004440001097983 */ /* 0x000ea80000300800 */
[----:B------:R-:W3:Y:S04]  /*59540*/  LDL.LU R10, [R1+0x448] ;  /* 0x00044800010a7983 */ /* 0x000ee80000300800 */
[----:B------:R-:W3:Y:S01]  /*59550*/  LDL.LU R11, [R1+0x44c] ;  /* 0x00044c00010b7983 */ /* 0x000ee20000300800 */
[----:B0-----:R-:W-:-:S02]  /*59560*/  IMAD.MOV.U32 R4, RZ, RZ, R3 ;  /* 0x000000ffff047224 */ /* 0x001fc400078e0003 */
[----:B------:R-:W-:Y:S02]  /*59570*/  IMAD.MOV.U32 R5, RZ, RZ, R2 ;  /* 0x000000ffff057224 */ /* 0x000fe400078e0002 */
[----:B------:R-:W-:Y:S02]  /*59580*/  IMAD.MOV.U32 R12, RZ, RZ, R26 ;  /* 0x000000ffff0c7224 */ /* 0x000fe400078e001a */
[----:B------:R-:W-:Y:S02]  /*59590*/  IMAD.MOV.U32 R13, RZ, RZ, R27 ;  /* 0x000000ffff0d7224 */ /* 0x000fe400078e001b */
[----:B------:R-:W-:Y:S02]  /*595a0*/  IMAD.MOV.U32 R25, RZ, RZ, R6 ;  /* 0x000000ffff197224 */ /* 0x000fe400078e0006 */
[----:B------:R-:W-:Y:S01]  /*595b0*/  IMAD.MOV.U32 R24, RZ, RZ, R7 ;  /* 0x000000ffff187224 */ /* 0x000fe200078e0007 */
[----:B---3--:R-:W-:Y:S04]  /*595c0*/  STL.64 [R1+0x2f60], R10 ;  /* 0x002f600a01007387 */ /* 0x008fe80000100a00 */
[----:B--2---:R-:W-:Y:S04]  /*595d0*/  STL.64 [R1+0x2f58], R8 ;  /* 0x002f580801007387 */ /* 0x004fe80000100a00 */
[----:B------:R-:W2:Y:S04]  /*595e0*/  LDL.LU R3, [R1+0x302c] ;  /* 0x00302c0001037983 */ /* 0x000ea80000300800 */
[----:B------:R-:W3:Y:S04]  /*595f0*/  LDL.LU R2, [R1+0x3028] ;  /* 0x0030280001027983 */ /* 0x000ee80000300800 */
[----:B------:R0:W-:Y:S02]  /*59600*/  STL.64 [R1+0x2f68], R4 ;  /* 0x002f680401007387 */ /* 0x0001e40000100a00 */
[----:B0-----:R-:W-:-:S02]  /*59610*/  IMAD.MOV.U32 R4, RZ, RZ, R29 ;  /* 0x000000ffff047224 */ /* 0x001fc400078e001d */
[----:B------:R-:W-:Y:S01]  /*59620*/  IMAD.MOV.U32 R5, RZ, RZ, R28 ;  /* 0x000000ffff057224 */ /* 0x000fe200078e001c */
[----:B------:R-:W4:Y:S04]  /*59630*/  LDL.LU R29, [R1+0x3024] ;  /* 0x00302400011d7983 */ /* 0x000f280000300800 */
[----:B------:R-:W4:Y:S04]  /*59640*/  LDL.LU R28, [R1+0x3020] ;  /* 0x00302000011c7983 */ /* 0x000f280000300800 */
[----:B------:R0:W-:Y:S04]  /*59650*/  STL.64 [R1+0x2f90], R4 ;  /* 0x002f900401007387 */ /* 0x0001e80000100a00 */
[----:B------:R-:W4:Y:S04]  /*59660*/  LDL.LU R26, [R1+0x301c] ;  /* 0x00301c00011a7983 */ /* 0x000f280000300800 */
[----:B------:R-:W4:Y:S04]  /*59670*/  LDL.LU R27, [R1+0x3018] ;  /* 0x00301800011b7983 */ /* 0x000f280000300800 */
[----:B------:R2:W-:Y:S04]  /*59680*/  STL.64 [R1+0x2f98], R12 ;  /* 0x002f980c01007387 */ /* 0x0005e80000100a00 */
[----:B0-----:R-:W4:Y:S04]  /*59690*/  LDL.LU R4, [R1+0x470] ;  /* 0x0004700001047983 */ /* 0x001f280000300800 */
[----:B------:R-:W4:Y:S04]  /*596a0*/  LDL.LU R5, [R1+0x474] ;  /* 0x0004740001057983 */ /* 0x000f280000300800 */
[----:B------:R-:W4:Y:S04]  /*596b0*/  LDL.LU R6, [R1+0x478] ;  /* 0x0004780001067983 */ /* 0x000f280000300800 */
[----:B------:R-:W4:Y:S01]  /*596c0*/  LDL.LU R7, [R1+0x47c] ;  /* 0x00047c0001077983 */ /* 0x000f220000300800 */
[----:B--2---:R-:W-:-:S02]  /*596d0*/  IMAD.MOV.U32 R13, RZ, RZ, R3 ;  /* 0x000000ffff0d7224 */ /* 0x004fc400078e0003 */
[----:B---3--:R-:W-:Y:S01]  /*596e0*/  IMAD.MOV.U32 R12, RZ, RZ, R2 ;  /* 0x000000ffff0c7224 */ /* 0x008fe200078e0002 */
[----:B----4-:R-:W-:Y:S04]  /*596f0*/  STL.64 [R1+0x2fa8], R6 ;  /* 0x002fa80601007387 */ /* 0x010fe80000100a00 */
[----:B------:R-:W-:Y:S04]  /*59700*/  STL.64 [R1+0x2fa0], R4 ;  /* 0x002fa00401007387 */ /* 0x000fe80000100a00 */
[----:B------:R-:W2:Y:S04]  /*59710*/  LDL.LU R2, [R1+0x3014] ;  /* 0x0030140001027983 */ /* 0x000ea80000300800 */
[----:B------:R-:W3:Y:S04]  /*59720*/  LDL.LU R3, [R1+0x3010] ;  /* 0x0030100001037983 */ /* 0x000ee80000300800 */
[----:B------:R0:W-:Y:S02]  /*59730*/  STL.64 [R1+0x2fb0], R12 ;  /* 0x002fb00c01007387 */ /* 0x0001e40000100a00 */
[----:B0-----:R-:W-:-:S02]  /*59740*/  IMAD.MOV.U32 R12, RZ, RZ, R28 ;  /* 0x000000ffff0c7224 */ /* 0x001fc400078e001c */
[----:B------:R-:W-:Y:S01]  /*59750*/  IMAD.MOV.U32 R13, RZ, RZ, R29 ;  /* 0x000000ffff0d7224 */ /* 0x000fe200078e001d */
[----:B------:R-:W4:Y:S04]  /*59760*/  LDL.LU R28, [R1+0x300c] ;  /* 0x00300c00011c7983 */ /* 0x000f280000300800 */
[----:B------:R-:W2:Y:S04]  /*59770*/  LDL.LU R29, [R1+0x3008] ;  /* 0x00300800011d7983 */ /* 0x000ea80000300800 */
[----:B------:R0:W-:Y:S02]  /*59780*/  STL.64 [R1+0x2fc8], R12 ;  /* 0x002fc80c01007387 */ /* 0x0001e40000100a00 */
[----:B0-----:R-:W-:-:S02]  /*59790*/  IMAD.MOV.U32 R12, RZ, RZ, R27 ;  /* 0x000000ffff0c7224 */ /* 0x001fc400078e001b */
[----:B------:R-:W-:Y:S01]  /*597a0*/  IMAD.MOV.U32 R13, RZ, RZ, R26 ;  /* 0x000000ffff0d7224 */ /* 0x000fe200078e001a */
        /* <DEDUP_REMOVED lines=24> */
[----:B------:R-:W2:Y:S04]  /*59930*/  LDL.LU R8, [R1+0x450] ;  /* 0x0004500001087983 */ /* 0x000ea80000300800 */
[----:B------:R-:W2:Y:S04]  /*59940*/  LDL.LU R9, [R1+0x454] ;  /* 0x0004540001097983 */ /* 0x000ea80000300800 */
[----:B------:R-:W3:Y:S04]  /*59950*/  LDL.LU R26, [R1+0x2ffc] ;  /* 0x002ffc00011a7983 */ /* 0x000ee80000300800 */
[----:B------:R-:W3:Y:S04]  /*59960*/  LDL.LU R27, [R1+0x2ff8] ;  /* 0x002ff800011b7983 */ /* 0x000ee80000300800 */
[----:B------:R-:W-:Y:S04]  /*59970*/  STL.64 [R1+0x2f78], R10 ;  /* 0x002f780a01007387 */ /* 0x000fe80000100a00 */
[----:B--2---:R0:W-:Y:S04]  /*59980*/  STL.64 [R1+0x2f70], R8 ;  /* 0x002f700801007387 */ /* 0x0041e80000100a00 */
[----:B0-----:R-:W2:Y:S04]  /*59990*/  LDL.LU R8, [R1+0x460] ;  /* 0x0004600001087983 */ /* 0x001ea80000300800 */
[----:B------:R-:W2:Y:S04]  /*599a0*/  LDL.LU R9, [R1+0x464] ;  /* 0x0004640001097983 */ /* 0x000ea80000300800 */
[----:B------:R-:W2:Y:S04]  /*599b0*/  LDL.LU R10, [R1+0x468] ;  /* 0x00046800010a7983 */ /* 0x000ea80000300800 */
[----:B------:R-:W2:Y:S04]  /*599c0*/  LDL.LU R11, [R1+0x46c] ;  /* 0x00046c00010b7983 */ /* 0x000ea80000300800 */
[----:B---3--:R-:W-:Y:S04]  /*599d0*/  STL.64 [R1+0x2f28], R26 ;  /* 0x002f281a01007387 */ /* 0x008fe80000100a00 */
[----:B------:R0:W-:Y:S02]  /*599e0*/  STL.64 [R1+0x2f20], R24 ;  /* 0x002f201801007387 */ /* 0x0001e40000100a00 */
[----:B0-----:R-:W-:-:S02]  /*599f0*/  IMAD.MOV.U32 R24, RZ, RZ, R3 ;  /* 0x000000ffff187224 */ /* 0x001fc400078e0003 */
[----:B------:R-:W-:Y:S01]  /*59a00*/  IMAD.MOV.U32 R25, RZ, RZ, R2 ;  /* 0x000000ffff197224 */ /* 0x000fe200078e0002 */
[----:B------:R-:W3:Y:S04]  /*59a10*/  LDL.LU R3, [R1+0x2ff4] ;  /* 0x002ff40001037983 */ /* 0x000ee80000300800 */
[----:B------:R-:W2:Y:S02]  /*59a20*/  LDL.LU R2, [R1+0x2ff0] ;  /* 0x002ff00001027983 */ /* 0x000ea40000300800 */
[C---:B------:R-:W-:Y:S02]  /*59a30*/  HMMA.16816.F32.BF16 R24, R20.reuse, R24, R16 ;  /* 0x000000181418723c */ /* 0x040fe40000041810 */
[----:B------:R-:W2:Y:S06]  /*59a40*/  LDL.LU.64 R18, [R1+0x2fe8] ;  /* 0x002fe80001127983 */ /* 0x000eac0000300a00 */
[----:B------:R-:W-:Y:S11]  /*59a50*/  HMMA.16816.F32.BF16 R12, R20, R12, R4 ;  /* 0x0000000c140c723c */ /* 0x000ff60000041804 */
[----:B------:R-:W-:-:S02]  /*59a60*/  IMAD.MOV.U32 R16, RZ, RZ, R27 ;  /* 0x000000ffff107224 */ /* 0x000fc400078e001b */
[----:B------:R-:W-:Y:S01]  /*59a70*/  IMAD.MOV.U32 R17, RZ, RZ, R26 ;  /* 0x000000ffff117224 */ /* 0x000fe200078e001a */
[----:B------:R2:W-:Y:S02]  /*59a80*/  STL.64 [R1+0x670], R24 ;  /* 0x0006701801007387 */ /* 0x0005e40000100a00 */
[----:B--2---:R-:W-:Y:S02]  /*59a90*/  IMAD.MOV.U32 R24, RZ, RZ, R18 ;  /* 0x000000ffff187224 */ /* 0x004fe400078e0012 */
[----:B------:R-:W-:Y:S01]  /*59aa0*/  IMAD.MOV.U32 R25, RZ, RZ, R19 ;  /* 0x000000ffff197224 */ /* 0x000fe200078e0013 */
[----:B------:R-:W2:Y:S04]  /*59ab0*/  LDL.LU R18, [R1+0x2fe4] ;  /* 0x002fe40001127983 */ /* 0x000ea80000300800 */
[----:B------:R-:W2:Y:S04]  /*59ac0*/  LDL.LU R19, [R1+0x2fe0] ;  /* 0x002fe00001137983 */ /* 0x000ea80000300800 */
[----:B------:R-:W-:Y:S04]  /*59ad0*/  STL [R1+0x2b68], R16 ;  /* 0x002b681001007387 */ /* 0x000fe80000100800 */
        /* <DEDUP_REMOVED lines=12> */
[----:B------:R-:W-:-:S03]  /*59ba0*/  IMAD.MOV.U32 R17, RZ, RZ, R15 ;  /* 0x000000ffff117224 */ /* 0x000fc600078e000f */
[----:B------:R0:W-:Y:S04]  /*59bb0*/  STL [R1+0x2b70], R16 ;  /* 0x002b701001007387 */ /* 0x0001e80000100800 */
[----:B------:R1:W-:Y:S04]  /*59bc0*/  STL [R1+0x2b6c], R17 ;  /* 0x002b6c1101007387 */ /* 0x0003e80000100800 */
[----:B------:R3:W-:Y:S04]  /*59bd0*/  STL.64 [R1+0x2f18], R18 ;  /* 0x002f181201007387 */ /* 0x0007e80000100a00 */
[----:B0-----:R-:W4:Y:S04]  /*59be0*/  LDL.LU R16, [R1+0x2c0] ;  /* 0x0002c00001107983 */ /* 0x001f280000300800 */
[----:B-1----:R-:W4:Y:S04]  /*59bf0*/  LDL.LU R17, [R1+0x2c4] ;  /* 0x0002c40001117983 */ /* 0x002f280000300800 */
[----:B---3--:R-:W4:Y:S04]  /*59c00*/  LDL.LU R18, [R1+0x2c8] ;  /* 0x0002c80001127983 */ /* 0x008f280000300800 */
        /* <DEDUP_REMOVED lines=8> */
[----:B------:R-:W2:-:S15]  /*59c90*/  LDL.LU.64 R4, [R1+0x2f90] ;  /* 0x002f900001047983 */ /* 0x000e9e0000300a00 */
[----:B------:R-:W-:Y:S02]  /*59ca0*/  NOP ;  /* 0x0000000000007918 */ /* 0x000fe40000000000 */
[----:B------:R0:W-:Y:S04]  /*59cb0*/  STL.64 [R1+0x630], R12 ;  /* 0x0006300c01007387 */ /* 0x0001e80000100a00 */
[----:B------:R1:W-:Y:S01]  /*59cc0*/  STL [R1+0x638], R14 ;  /* 0x0006380e01007387 */ /* 0x0003e20000100800 */
[----:B0-----:R-:W-:-:S03]  /*59cd0*/  IMAD.MOV.U32 R12, RZ, RZ, R15 ;  /* 0x000000ffff0c7224 */ /* 0x001fc600078e000f */
[----:B-1----:R-:W3:Y:S04]  /*59ce0*/  LDL.LU.64 R14, [R1+0x2f88] ;  /* 0x002f8800010e7983 */ /* 0x002ee80000300a00 */
[----:B------:R0:W-:Y:S01]  /*59cf0*/  STL [R1+0x2b74], R12 ;  /* 0x002b740c01007387 */ /* 0x0001e20000100800 */
[----:B--2---:R-:W-:Y:S03]  /*59d00*/  HMMA.16816.F32.BF16 R4, R20, R4, R8 ;  /* 0x000000041404723c */ /* 0x004fe60000041808 */
[----:B---3--:R1:W-:Y:S04]  /*59d10*/  STL.64 [R1+0x2f38], R14 ;  /* 0x002f380e01007387 */ /* 0x0083e80000100a00 */
[----:B0-----:R-:W2:Y:S04]  /*59d20*/  LDL.LU R12, [R1+0x2b0] ;  /* 0x0002b000010c7983 */ /* 0x001ea80000300800 */
[----:B------:R-:W2:Y:S04]  /*59d30*/  LDL.LU R13, [R1+0x2b4] ;  /* 0x0002b400010d7983 */ /* 0x000ea80000300800 */
[----:B-1----:R-:W2:Y:S01]  /*59d40*/  LDL.LU R14, [R1+0x2b8] ;  /* 0x0002b800010e7983 */ /* 0x002ea20000300800 */
[----:B------:R-:W-:-:S03]  /*59d50*/  IMAD.MOV.U32 R15, RZ, RZ, R2 ;  /* 0x000000ffff0f7224 */ /* 0x000fc600078e0002 */
[----:B------:R-:W3:Y:S04]  /*59d60*/  LDL.LU R2, [R1+0x2f80] ;  /* 0x002f800001027983 */ /* 0x000ee80000300800 */
        /* <DEDUP_REMOVED lines=10> */
[----:B0-----:R-:W2:Y:S01]  /*59e10*/  LDL.LU.64 R4, [R1+0x2f50] ;  /* 0x002f500001047983 */ /* 0x001ea20000300a00 */
[C---:B----4-:R-:W-:Y:S08]  /*59e20*/  HMMA.16816.F32.BF16 R16, R20.reuse, R24, R16 ;  /* 0x000000181410723c */ /* 0x050ff00000041810 */
[----:B--2---:R-:W-:Y:S01]  /*59e30*/  HMMA.16816.F32.BF16 R4, R20, R4, R8 ;  /* 0x000000041404723c */ /* 0x004fe20000041808 */
[----:B------:R-:W2:Y:S04]  /*59e40*/  LDL.LU.64 R10, [R1+0x2f48] ;  /* 0x002f4800010a7983 */ /* 0x000ea80000300a00 */
[----:B------:R-:W2:-:S14]  /*59e50*/  LDL.LU.64 R8, [R1+0x2f40] ;  /* 0x002f400001087983 */ /* 0x000e9c0000300a00 */
[----:B------:R-:W-:Y:S04]  /*59e60*/  STL.64 [R1+0x600], R4 ;  /* 0x0006000401007387 */ /* 0x000fe80000100a00 */
[----:B------:R-:W-:Y:S04]  /*59e70*/  STL.64 [R1+0x608], R6 ;  /* 0x0006080601007387 */ /* 0x000fe80000100a00 */
[----:B---3--:R-:W0:Y:S04]  /*59e80*/  LDSM.16.MT88.4 R4, [R2+UR5+0x12800] ;  /* 0x012800050204783b */ /* 0x008e280008004200 */
[----:B0-----:R0:W-:Y:S04]  /*59e90*/  STL [R1+0x2e38], R4 ;  /* 0x002e380401007387 */ /* 0x0011e80000100800 */
[----:B------:R1:W-:Y:S04]  /*59ea0*/  STL [R1+0x2e34], R5 ;  /* 0x002e340501007387 */ /* 0x0003e80000100800 */
[----:B------:R3:W-:Y:S04]  /*59eb0*/  STL [R1+0x2e30], R6 ;  /* 0x002e300601007387 */ /* 0x0007e80000100800 */
[----:B------:R4:W-:Y:S04]  /*59ec0*/  STL [R1+0x2e2c], R7 ;  /* 0x002e2c0701007387 */ /* 0x0009e80000100800 */
[----:B0-----:R-:W2:Y:S04]  /*59ed0*/  LDL.LU R4, [R1+0x2a0] ;  /* 0x0002a00001047983 */ /* 0x001ea80000300800 */
[----:B-1----:R-:W2:Y:S04]  /*59ee0*/  LDL.LU R5, [R1+0x2a4] ;  /* 0x0002a40001057983 */ /* 0x002ea80000300800 */
[----:B---3--:R-:W3:Y:S04]  /*59ef0*/  LDL.LU R6, [R1+0x2a8] ;  /* 0x0002a80001067983 */ /* 0x008ee80000300800 */
[----:B------:R-:W-:Y:S04]  /*59f00*/  STL [R1+0x2b78], R2 ;  /* 0x002b780201007387 */ /* 0x000fe80000100800 */
[----:B------:R-:W-:Y:S04]  /*59f10*/  STL.64 [R1+0x4b0], R16 ;  /* 0x0004b01001007387 */ /* 0x000fe80000100a00 */
[----:B------:R-:W-:Y:S04]  /*59f20*/  STL [R1+0x4b8], R18 ;  /* 0x0004b81201007387 */ /* 0x000fe80000100800 */
[----:B------:R-:W2:Y:S04]  /*59f30*/  LDL.64 R22, [R1+0x28] ;  /* 0x0000280001167983 */ /* 0x000ea80000100a00 */
[----:B------:R-:W3:Y:S01]  /*59f40*/  LDL.64 R26, [R1+0x8] ;  /* 0x00000800011a7983 */ /* 0x000ee20000100a00 */
[----:B----4-:R-:W-:Y:S01]  /*59f50*/  MOV R7, R3 ;  /* 0x0000000300077202 */ /* 0x010fe20000000f00 */
[----:B------:R-:W-:Y:S01]  /*59f60*/  IMAD.MOV.U32 R3, RZ, RZ, R19 ;  /* 0x000000ffff037224 */ /* 0x000fe200078e0013 */
[----:B--2---:R-:W-:Y:S01]  /*59f70*/  HMMA.16816.F32.BF16 R12, R8, R22, R12 ;  /* 0x00000016080c723c */ /* 0x004fe2000004180c */
[----:B---3--:R0:W-:Y:S04]  /*59f80*/  STL.64 [R1+0x2f30], R26 ;  /* 0x002f301a01007387 */ /* 0x0081e80000100a00 */
[----:B0-----:R-:W2:Y:S04]  /*59f90*/  LDL.64 R26, [R1+0x18] ;  /* 0x00001800011a7983 */ /* 0x001ea80000100a00 */
[----:B------:R-:W3:Y:S04]  /*59fa0*/  LDL.LU R16, [R1+0x280] ;  /* 0x0002800001107983 */ /* 0x000ee80000300800 */
[----:B------:R-:W3:Y:S04]  /*59fb0*/  LDL.LU R17, [R1+0x284] ;  /* 0x0002840001117983 */ /* 0x000ee80000300800 */
[----:B------:R-:W3:Y:S04]  /*59fc0*/  LDL.LU R18, [R1+0x288] ;  /* 0x0002880001127983 */ /* 0x000ee80000300800 */
[----:B------:R-:W3:Y:S04]  /*59fd0*/  LDL.LU R19, [R1+0x28c] ;  /* 0x00028c0001137983 */ /* 0x000ee80000300800 */
[----:B------:R-:W-:Y:S04]  /*59fe0*/  STL [R1+0x2b60], R3 ;  /* 0x002b600301007387 */ /* 0x000fe80000100800 */
[----:B------:R-:W-:Y:S04]  /*59ff0*/  STL.64 [R1+0x490], R12 ;  /* 0x0004900c01007387 */ /* 0x000fe80000100a00 */
[----:B------:R0:W-:Y:S04]  /*5a000*/  STL.64 [R1+0x498], R14 ;  /* 0x0004980e01007387 */ /* 0x0001e80000100a00 */
[----:B0-----:R-:W4:Y:S04]  /*5a010*/  LDL.LU.64 R14, [R1+0x2f38] ;  /* 0x002f3800010e7983 */ /* 0x001f280000300a00 */
[----:B------:R-:W2:Y:S01]  /*5a020*/  LDL.LU R20, [R1+0x250] ;  /* 0x0002500001147983 */ /* 0x000ea20000300800 */
[----:B------:R-:W-:-:S03]  /*5a030*/  IMAD.MOV.U32 R13, RZ, RZ, R22 ;  /* 0x000000ffff0d7224 */ /* 0x000fc600078e0016 */
[----:B------:R-:W2:Y:S01]  /*5a040*/  LDL.LU R21, [R1+0x254] ;  /* 0x0002540001157983 */ /* 0x000ea20000300800 */
[----:B------:R-:W-:-:S03]  /*5a050*/  IMAD.MOV.U32 R12, RZ, RZ, R23 ;  /* 0x000000ffff0c7224 */ /* 0x000fc600078e0017 */
        /* <DEDUP_REMOVED lines=8> */
[----:B------:R-:W-:Y:S01]  /*5a0e0*/  HMMA.16816.F32.BF16 R4, R8, R26, R4 ;  /* 0x0000001a0804723c */ /* 0x000fe20000041804 */
[----:B------:R-:W-:-:S02]  /*5a0f0*/  IMAD.MOV.U32 R0, RZ, RZ, R27 ;  /* 0x000000ffff007224 */ /* 0x000fc400078e001b */
[----:B--2---:R-:W-:Y:S04]  /*5a100*/  STL.64 [R1+0x2f08], R22 ;  /* 0x002f081601007387 */ /* 0x004fe80000100a00 */
[----:B------:R0:W-:Y:S04]  /*5a110*/  STL.64 [R1+0x2f00], R20 ;  /* 0x002f001401007387 */ /* 0x0001e80000100a00 */
[----:B0-----:R-:W2:Y:S04]  /*5a120*/  LDL.LU R20, [R1+0x270] ;  /* 0x0002700001147983 */ /* 0x001ea80000300800 */
[----:B------:R-:W2:Y:S04]  /*5a130*/  LDL.LU R21, [R1+0x274] ;  /* 0x0002740001157983 */ /* 0x000ea80000300800 */
[----:B------:R-:W2:Y:S04]  /*5a140*/  LDL.LU R22, [R1+0x278] ;  /* 0x0002780001167983 */ /* 0x000ea80000300800 */
[----:B------:R-:W2:Y:S04]  /*5a150*/  LDL.LU R23, [R1+0x27c] ;  /* 0x00027c0001177983 */ /* 0x000ea80000300800 */
[----:B------:R-:W-:Y:S04]  /*5a160*/  STL [R1+0x2e40], R12 ;  /* 0x002e400c01007387 */ /* 0x000fe80000100800 */
[----:B------:R-:W-:Y:S04]  /*5a170*/  STL [R1+0x2e3c], R13 ;  /* 0x002e3c0d01007387 */ /* 0x000fe80000100800 */
[----:B------:R-:W-:Y:S04]  /*5a180*/  STL.64 [R1+0x480], R4 ;  /* 0x0004800401007387 */ /* 0x000fe80000100a00 */
[----:B------:R0:W-:Y:S02]  /*5a190*/  STL.64 [R1+0x488], R6 ;  /* 0x0004880601007387 */ /* 0x0001e40000100a00 */
[----:B0-----:R-:W-:-:S02]  /*5a1a0*/  IMAD.MOV.U32 R7, RZ, RZ, R26 ;  /* 0x000000ffff077224 */ /* 0x001fc400078e001a */
[----:B------:R-:W2:Y:S04]  /*5a1b0*/  LDL.LU.64 R26, [R1+0x2f30] ;  /* 0x002f3000011a7983 */ /* 0x000ea80000300a00 */
[----:B------:R0:W-:Y:S04]  /*5a1c0*/  STL [R1+0x2e44], R7 ;  /* 0x002e440701007387 */ /* 0x0001e80000100800 */
[----:B------:R-:W2:Y:S04]  /*5a1d0*/  LDL.LU R4, [R1+0x290] ;  /* 0x0002900001047983 */ /* 0x000ea80000300800 */
[----:B------:R-:W2:Y:S04]  /*5a1e0*/  LDL.LU R5, [R1+0x294] ;  /* 0x0002940001057983 */ /* 0x000ea80000300800 */
[----:B------:R-:W2:Y:S04]  /*5a1f0*/  LDL.LU R6, [R1+0x298] ;  /* 0x0002980001067983 */ /* 0x000ea80000300800 */
[----:B0-----:R-:W2:Y:S02]  /*5a200*/  LDL.LU R7, [R1+0x29c] ;  /* 0x00029c0001077983 */ /* 0x001ea40000300800 */
[----:B--2---:R-:W-:-:S15]  /*5a210*/  HMMA.16816.F32.BF16 R4, R8, R26, R4 ;  /* 0x0000001a0804723c */ /* 0x004fde0000041804 */
[----:B------:R-:W-:-:S04]  /*5a220*/  NOP ;  /* 0x0000000000007918 */ /* 0x000fc80000000000 */
[----:B------:R0:W-:Y:S04]  /*5a230*/  STL.64 [R1+0x470], R4 ;  /* 0x0004700401007387 */ /* 0x0001e80000100a00 */
[----:B------:R1:W-:Y:S01]  /*5a240*/  STL.64 [R1+0x478], R6 ;  /* 0x0004780601007387 */ /* 0x0003e20000100a00 */
[----:B0-----:R-:W-:Y:S02]  /*5a250*/  IMAD.MOV.U32 R5, RZ, RZ, R26 ;  /* 0x000000ffff057224 */ /* 0x001fe400078e001a */
[----:B-1----:R-:W-:Y:S02]  /*5a260*/  IMAD.MOV.U32 R6, RZ, RZ, R27 ;  /* 0x000000ffff067224 */ /* 0x002fe400078e001b */
[----:B------:R-:W3:Y:S04]  /*5a270*/  LDL.LU.64 R26, [R1+0x2f28] ;  /* 0x002f2800011a7983 */ /* 0x000ee80000300a00 */
[----:B------:R-:W2:Y:S04]  /*5a280*/  LDL.LU.64 R24, [R1+0x2f20] ;  /* 0x002f200001187983 */ /* 0x000ea80000300a00 */
[----:B------:R0:W-:Y:S04]  /*5a290*/  STL [R1+0x2eac], R6 ;  /* 0x002eac0601007387 */ /* 0x0001e80000100800 */
[----:B------:R-:W-:Y:S04]  /*5a2a0*/  STL [R1+0x2ea8], R5 ;  /* 0x002ea80501007387 */ /* 0x000fe80000100800 */
[----:B0-----:R-:W2:Y:S01]  /*5a2b0*/  LDL.64 R6, [R1+0x1e8] ;  /* 0x0001e80001067983 */ /* 0x001ea20000100a00 */
[----:B---3--:R-:W-:-:S15]  /*5a2c0*/  HMMA.16816.F32.BF16 R16, R8, R26, R16 ;  /* 0x0000001a0810723c */ /* 0x008fde0000041810 */
[----:B------:R-:W-:-:S04]  /*5a2d0*/  NOP ;  /* 0x0000000000007918 */ /* 0x000fc80000000000 */
[----:B------:R-:W-:Y:S04]  /*5a2e0*/  STL.64 [R1+0x460], R16 ;  /* 0x0004601001007387 */ /* 0x000fe80000100a00 */
[----:B------:R0:W-:Y:S04]  /*5a2f0*/  STL.64 [R1+0x468], R18 ;  /* 0x0004681201007387 */ /* 0x0001e80000100a00 */
[----:B0-----:R-:W3:Y:S04]  /*5a300*/  LDL.LU.64 R18, [R1+0x2f18] ;  /* 0x002f180001127983 */ /* 0x001ee80000300a00 */
[----:B------:R0:W-:Y:S04]  /*5a310*/  STL.64 [R1+0x2de0], R26 ;  /* 0x002de01a01007387 */ /* 0x0001e80000100a00 */
[----:B--2---:R4:W-:Y:S01]  /*5a320*/  STL.64 [R1+0x2dd8], R24 ;  /* 0x002dd81801007387 */ /* 0x0049e20000100a00 */
[----:B0-----:R-:W-:-:S02]  /*5a330*/  IMAD.MOV.U32 R26, RZ, RZ, R29 ;  /* 0x000000ffff1a7224 */ /* 0x001fc400078e001d */
[----:B------:R-:W-:Y:S02]  /*5a340*/  IMAD.MOV.U32 R27, RZ, RZ, R28 ;  /* 0x000000ffff1b7224 */ /* 0x000fe400078e001c */
[----:B----4-:R-:W-:Y:S02]  /*5a350*/  IMAD.MOV.U32 R24, RZ, RZ, R14 ;  /* 0x000000ffff187224 */ /* 0x010fe400078e000e */
[----:B------:R-:W-:Y:S01]  /*5a360*/  IMAD.MOV.U32 R25, RZ, RZ, R15 ;  /* 0x000000ffff197224 */ /* 0x000fe200078e000f */
[----:B------:R-:W2:Y:S04]  /*5a370*/  LDL.LU R14, [R1+0x2f14] ;  /* 0x002f1400010e7983 */ /* 0x000ea80000300800 */
[----:B------:R-:W2:Y:S04]  /*5a380*/  LDL.LU R15, [R1+0x2f10] ;  /* 0x002f1000010f7983 */ /* 0x000ea80000300800 */
[----:B------:R0:W-:Y:S04]  /*5a390*/  STL.64 [R1+0x2ee8], R26 ;  /* 0x002ee81a01007387 */ /* 0x0001e80000100a00 */
[----:B------:R-:W-:Y:S04]  /*5a3a0*/  STL.64 [R1+0x2ee0], R24 ;  /* 0x002ee01801007387 */ /* 0x000fe80000100a00 */
[----:B0-----:R-:W4:Y:S01]  /*5a3b0*/  LDL.64 R26, [R1+0x38] ;  /* 0x00003800011a7983 */ /* 0x001f220000100a00 */
[----:B---3--:R-:W-:-:S15]  /*5a3c0*/  HMMA.16816.F32.BF16 R20, R8, R18, R20 ;  /* 0x000000120814723c */ /* 0x008fde0000041814 */
[----:B------:R-:W-:-:S04]  /*5a3d0*/  NOP ;  /* 0x0000000000007918 */ /* 0x000fc80000000000 */
[----:B------:R-:W-:Y:S04]  /*5a3e0*/  STL.64 [R1+0x450], R20 ;  /* 0x0004501401007387 */ /* 0x000fe80000100a00 */
[----:B------:R0:W-:Y:S04]  /*5a3f0*/  STL.64 [R1+0x458], R22 ;  /* 0x0004581601007387 */ /* 0x0001e80000100a00 */
[----:B0-----:R-:W2:Y:S04]  /*5a400*/  LDL.LU.64 R22, [R1+0x2f08] ;  /* 0x002f080001167983 */ /* 0x001ea80000300a00 */
[----:B------:R-:W2:Y:S04]  /*5a410*/  LDL.LU.64 R20, [R1+0x2f00] ;  /* 0x002f000001147983 */ /* 0x000ea80000300a00 */
[----:B------:R-:W-:Y:S01]  /*5a420*/  STL.64 [R1+0x2e88], R18 ;  /* 0x002e881201007387 */ /* 0x000fe20000100a00 */
[----:B------:R-:W0:Y:S01]  /*5a430*/  S2R R16, SR_TID.X ;  /* 0x0000000000107919 */ /* 0x000e220000002100 */
[----:B--2---:R-:W-:-:S15]  /*5a440*/  HMMA.16816.F32.BF16 R20, R8, R14, R20 ;  /* 0x0000000e0814723c */ /* 0x004fde0000041814 */
[----:B------:R-:W-:-:S04]  /*5a450*/  NOP ;  /* 0x0000000000007918 */ /* 0x000fc80000000000 */
[----:B------:R-:W-:Y:S04]  /*5a460*/  STL.64 [R1+0x440], R20 ;  /* 0x0004401401007387 */ /* 0x000fe80000100a00 */
[----:B------:R1:W-:Y:S04]  /*5a470*/  STL.64 [R1+0x448], R22 ;  /* 0x0004481601007387 */ /* 0x0003e80000100a00 */
[----:B-1----:R-:W2:Y:S04]  /*5a480*/  LDL.LU.64 R22, [R1+0x2ef8] ;  /* 0x002ef80001167983 */ /* 0x002ea80000300a00 */
[----:B------:R-:W2:Y:S01]  /*5a490*/  LDL.LU.64 R20, [R1+0x2ef0] ;  /* 0x002ef00001147983 */ /* 0x000ea20000300a00 */
[C---:B0-----:R-:W-:Y:S01]  /*5a4a0*/  LOP3.LUT R4, R16.reuse, 0x7, RZ, 0xc0, !PT ;  /* 0x0000000710047812 */ /* 0x041fe200078ec0ff */
[----:B------:R-:W-:-:S02]  /*5a4b0*/  IMAD.SHL.U32 R17, R16, 0x40, RZ ;  /* 0x0000004010117824 */ /* 0x000fc400078e00ff */
[----:B------:R-:W-:Y:S02]  /*5a4c0*/  IMAD.SHL.U32 R16, R16, 0x2, RZ ;  /* 0x0000000210107824 */ /* 0x000fe400078e00ff */
[----:B------:R-:W-:-:S05]  /*5a4d0*/  IMAD R4, R4, 0x90, RZ ;  /* 0x0000009004047824 */ /* 0x000fca00078e02ff */
[----:B------:R-:W-:-:S04]  /*5a4e0*/  LOP3.LUT R16, R4, 0x10, R16, 0x78, !PT ;  /* 0x0000001004107812 */ /* 0x000fc800078e7810 */
[----:B------:R-:W-:Y:S01]  /*5a4f0*/  LOP3.LUT R16, R16, 0x400, R17, 0xf8, !PT ;  /* 0x0000040010107812 */ /* 0x000fe200078ef811 */
[----:B------:R4:W-:Y:S03]  /*5a500*/  STL.64 [R1+0x2dc0], R14 ;  /* 0x002dc00e01007387 */ /* 0x0009e60000100a00 */
[----:B------:R-:W-:Y:S01]  /*5a510*/  LOP3.LUT R16, R16, 0x40, RZ, 0x3c, !PT ;  /* 0x0000004010107812 */ /* 0x000fe200078e3cff */
[----:B----4-:R-:W-:Y:S02]  /*5a520*/  IMAD.MOV.U32 R15, RZ, RZ, R26 ;  /* 0x000000ffff0f7224 */ /* 0x010fe400078e001a */
[----:B------:R-:W-:Y:S01]  /*5a530*/  IMAD.MOV.U32 R14, RZ, RZ, R27 ;  /* 0x000000ffff0e7224 */ /* 0x000fe200078e001b */
[----:B--2---:R-:W-:Y:S01]  /*5a540*/  HMMA.16816.F32.BF16 R20, R8, R26, R20 ;  /* 0x0000001a0814723c */ /* 0x004fe20000041814 */
[----:B------:R-:W2:Y:S04]  /*5a550*/  LDL.LU.64 R26, [R1+0x2ee8] ;  /* 0x002ee800011a7983 */ /* 0x000ea80000300a00 */
[----:B------:R-:W2:-:S14]  /*5a560*/  LDL.LU.64 R24, [R1+0x2ee0] ;  /* 0x002ee00001187983 */ /* 0x000e9c0000300a00 */
[----:B------:R-:W-:Y:S01]  /*5a570*/  IMAD.MOV.U32 R29, RZ, RZ, R22 ;  /* 0x000000ffff1d7224 */ /* 0x000fe200078e0016 */
[----:B------:R-:W-:Y:S01]  /*5a580*/  STL.64 [R1+0x5f0], R20 ;  /* 0x0005f01401007387 */ /* 0x000fe20000100a00 */
[----:B------:R-:W-:-:S03]  /*5a590*/  IMAD.MOV.U32 R28, RZ, RZ, R23 ;  /* 0x000000ffff1c7224 */ /* 0x000fc600078e0017 */
[----:B------:R-:W0:Y:S04]  /*5a5a0*/  LDSM.16.MT88.4 R20, [R16+UR5+0x12800] ;  /* 0x012800051014783b */ /* 0x000e280008004200 */
[----:B------:R-:W-:Y:S04]  /*5a5b0*/  STL.64 [R1+0x2eb0], R14 ;  /* 0x002eb00e01007387 */ /* 0x000fe80000100a00 */
[----:B------:R-:W-:Y:S04]  /*5a5c0*/  STL [R1+0x2acc], R28 ;  /* 0x002acc1c01007387 */ /* 0x000fe80000100800 */
[----:B------:R-:W-:Y:S04]  /*5a5d0*/  STL [R1+0x2ac8], R29 ;  /* 0x002ac81d01007387 */ /* 0x000fe80000100800 */
[----:B0-----:R0:W-:Y:S04]  /*5a5e0*/  STL.64 [R1+0x2d08], R22 ;  /* 0x002d081601007387 */ /* 0x0011e80000100a00 */
[----:B------:R-:W-:Y:S04]  /*5a5f0*/  STL.64 [R1+0x2d00], R20 ;  /* 0x002d001401007387 */ /* 0x000fe80000100a00 */
[----:B0-----:R-:W3:Y:S04]  /*5a600*/  LDL R22, [R1+0x188] ;  /* 0x0001880001167983 */ /* 0x001ee80000100800 */
[----:B------:R-:W3:Y:S01]  /*5a610*/  LDL R23, [R1+0x18c] ;  /* 0x00018c0001177983 */ /* 0x000ee20000100800 */
[----:B--2---:R-:W-:Y:S01]  /*5a620*/  HMMA.16816.F32.BF16 R12, R8, R6, R24 ;  /* 0x00000006080c723c */ /* 0x004fe20000041818 */
[----:B------:R-:W-:-:S02]  /*5a630*/  IMAD.MOV.U32 R25, RZ, RZ, R6 ;  /* 0x000000ffff197224 */ /* 0x000fc400078e0006 */
[----:B------:R-:W-:Y:S01]  /*5a640*/  IMAD.MOV.U32 R24, RZ, RZ, R7 ;  /* 0x000000ffff187224 */ /* 0x000fe200078e0007 */
[----:B---3--:R-:W-:-:S15]  /*5a650*/  STL.64 [R1+0x2e80], R22 ;  /* 0x002e801601007387 */ /* 0x008fde0000100a00 */
[----:B------:R-:W-:Y:S04]  /*5a660*/  STL.64 [R1+0x4e0], R12 ;  /* 0x0004e00c01007387 */ /* 0x000fe80000100a00 */
[----:B------:R-:W-:Y:S04]  /*5a670*/  STL.64 [R1+0x4e8], R14 ;  /* 0x0004e80e01007387 */ /* 0x000fe80000100a00 */
[----:B------:R0:W-:Y:S04]  /*5a680*/  STL.64 [R1+0x2ed8], R24 ;  /* 0x002ed81801007387 */ /* 0x0001e80000100a00 */
[----:B0-----:R-:W2:Y:S04]  /*5a690*/  LDL.LU R24, [R1+0x420] ;  /* 0x0004200001187983 */ /* 0x001ea80000300800 */
[----:B------:R-:W2:Y:S04]  /*5a6a0*/  LDL.LU R25, [R1+0x424] ;  /* 0x0004240001197983 */ /* 0x000ea80000300800 */
[----:B------:R-:W2:Y:S04]  /*5a6b0*/  LDL.LU R26, [R1+0x428] ;  /* 0x00042800011a7983 */ /* 0x000ea80000300800 */
[----:B------:R-:W2:Y:S04]  /*5a6c0*/  LDL.LU R27, [R1+0x42c] ;  /* 0x00042c00011b7983 */ /* 0x000ea80000300800 */
[----:B------:R-:W3:Y:S04]  /*5a6d0*/  LDL.LU R12, [R1+0x400] ;  /* 0x00040000010c7983 */ /* 0x000ee80000300800 */
[----:B------:R-:W3:Y:S04]  /*5a6e0*/  LDL.LU R13, [R1+0x404] ;  /* 0x00040400010d7983 */ /* 0x000ee80000300800 */
[----:B------:R-:W4:Y:S04]  /*5a6f0*/  LDL.LU R14, [R1+0x408] ;  /* 0x00040800010e7983 */ /* 0x000f280000300800 */
[----:B------:R-:W4:Y:S04]  /*5a700*/  LDL.LU R15, [R1+0x40c] ;  /* 0x00040c00010f7983 */ /* 0x000f280000300800 */
[----:B----4-:R0:W-:Y:S04]  /*5a710*/  STL.64 [R1+0x2ec0], R14 ;  /* 0x002ec00e01007387 */ /* 0x0101e80000100a00 */
[----:B---3--:R-:W-:Y:S04]  /*5a720*/  STL.64 [R1+0x2eb8], R12 ;  /* 0x002eb80c01007387 */ /* 0x008fe80000100a00 */
[----:B0-----:R-:W3:Y:S04]  /*5a730*/  LDL.64 R14, [R1+0x1c8] ;  /* 0x0001c800010e7983 */ /* 0x001ee80000100a00 */
[----:B---3--:R0:W-:Y:S04]  /*5a740*/  STL.64 [R1+0x2ed0], R14 ;  /* 0x002ed00e01007387 */ /* 0x0081e80000100a00 */
[----:B------:R-:W3:Y:S04]  /*5a750*/  LDL.64 R6, [R1+0x1b8] ;  /* 0x0001b80001067983 */ /* 0x000ee80000100a00 */
[----:B0-----:R-:W2:Y:S04]  /*5a760*/  LDL.64 R14, [R1+0x1d8] ;  /* 0x0001d800010e7983 */ /* 0x001ea80000100a00 */
[----:B---3--:R0:W-:Y:S04]  /*5a770*/  STL.64 [R1+0x2ec8], R6 ;  /* 0x002ec80601007387 */ /* 0x0081e80000100a00 */
[----:B------:R-:W3:Y:S04]  /*5a780*/  LDL.LU R4, [R1+0x410] ;  /* 0x0004100001047983 */ /* 0x000ee80000300800 */
[----:B------:R-:W3:Y:S04]  /*5a790*/  LDL.LU R5, [R1+0x414] ;  /* 0x0004140001057983 */ /* 0x000ee80000300800 */
[----:B0-----:R-:W3:Y:S04]  /*5a7a0*/  LDL.LU R6, [R1+0x418] ;  /* 0x0004180001067983 */ /* 0x001ee80000300800 */
[----:B------:R-:W3:Y:S04]  /*5a7b0*/  LDL.LU R7, [R1+0x41c] ;  /* 0x00041c0001077983 */ /* 0x000ee80000300800 */
[----:B------:R-:W4:Y:S04]  /*5a7c0*/  LDL.LU R16, [R1+0x3e0] ;  /* 0x0003e00001107983 */ /* 0x000f280000300800 */
[----:B------:R-:W4:Y:S04]  /*5a7d0*/  LDL.LU R17, [R1+0x3e4] ;  /* 0x0003e40001117983 */ /* 0x000f280000300800 */
[----:B------:R-:W3:Y:S04]  /*5a7e0*/  LDL.LU R18, [R1+0x3e8] ;  /* 0x0003e80001127983 */ /* 0x000ee80000300800 */
[----:B------:R-:W3:Y:S01]  /*5a7f0*/  LDL.LU R19, [R1+0x3ec] ;  /* 0x0003ec0001137983 */ /* 0x000ee20000300800 */
[----:B--2---:R-:W-:Y:S03]  /*5a800*/  HMMA.16816.F32.BF16 R24, R8, R14, R24 ;  /* 0x0000000e0818723c */ /* 0x004fe60000041818 */
[----:B---3--:R0:W-:Y:S04]  /*5a810*/  STL.64 [R1+0x2e98], R18 ;  /* 0x002e981201007387 */ /* 0x0081e80000100a00 */
[----:B----4-:R-:W-:Y:S04]  /*5a820*/  STL.64 [R1+0x2e90], R16 ;  /* 0x002e901001007387 */ /* 0x010fe80000100a00 */
[----:B------:R-:W2:Y:S04]  /*5a830*/  LDL.64 R22, [R1+0x198] ;  /* 0x0001980001167983 */ /* 0x000ea80000100a00 */
[----:B0-----:R-:W3:Y:S04]  /*5a840*/  LDL.64 R18, [R1+0x1a8] ;  /* 0x0001a80001127983 */ /* 0x001ee80000100a00 */
[----:B--2---:R0:W-:Y:S04]  /*5a850*/  STL.64 [R1+0x2ea0], R22 ;  /* 0x002ea01601007387 */ /* 0x0041e80000100a00 */
[----:B------:R-:W3:Y:S04]  /*5a860*/  LDL.LU R20, [R1+0x3f0] ;  /* 0x0003f00001147983 */ /* 0x000ee80000300800 */
[----:B------:R-:W3:Y:S04]  /*5a870*/  LDL.LU R21, [R1+0x3f4] ;  /* 0x0003f40001157983 */ /* 0x000ee80000300800 */
[----:B0-----:R-:W3:Y:S04]  /*5a880*/  LDL.LU R22, [R1+0x3f8] ;  /* 0x0003f80001167983 */ /* 0x001ee80000300800 */
[----:B------:R-:W3:Y:S04]  /*5a890*/  LDL.LU R23, [R1+0x3fc] ;  /* 0x0003fc0001177983 */ /* 0x000ee80000300800 */
[----:B------:R0:W-:Y:S04]  /*5a8a0*/  STL.64 [R1+0x4d0], R24 ;  /* 0x0004d01801007387 */ /* 0x0001e80000100a00 */
[----:B------:R1:W-:Y:S04]  /*5a8b0*/  STL.64 [R1+0x4d8], R26 ;  /* 0x0004d81a01007387 */ /* 0x0003e80000100a00 */
[----:B0-----:R-:W2:Y:S01]  /*5a8c0*/  LDL.LU.64 R24, [R1+0x2ed8] ;  /* 0x002ed80001187983 */ /* 0x001ea20000300a00 */
[----:B-1----:R-:W-:-:S02]  /*5a8d0*/  IMAD.MOV.U32 R27, RZ, RZ, R14 ;  /* 0x000000ffff1b7224 */ /* 0x002fc400078e000e */
[----:B------:R-:W-:Y:S02]  /*5a8e0*/  IMAD.MOV.U32 R26, RZ, RZ, R15 ;  /* 0x000000ffff1a7224 */ /* 0x000fe400078e000f */
[----:B------:R-:W4:Y:S04]  /*5a8f0*/  LDL.LU.64 R14, [R1+0x2ed0] ;  /* 0x002ed000010e7983 */ /* 0x000f280000300a00 */
[----:B------:R-:W-:Y:S04]  /*5a900*/  STL.64 [R1+0x2e50], R26 ;  /* 0x002e501a01007387 */ /* 0x000fe80000100a00 */
[----:B--2---:R0:W-:Y:S04]  /*5a910*/  STL.64 [R1+0x2e48], R24 ;  /* 0x002e481801007387 */ /* 0x0041e80000100a00 */
[----:B0-----:R-:W2:Y:S04]  /*5a920*/  LDL.LU R24, [R1+0x240] ;  /* 0x0002400001187983 */ /* 0x001ea80000300800 */
[----:B------:R-:W2:Y:S04]  /*5a930*/  LDL.LU R25, [R1+0x244] ;  /* 0x0002440001197983 */ /* 0x000ea80000300800 */
[----:B------:R-:W2:Y:S04]  /*5a940*/  LDL.LU R26, [R1+0x248] ;  /* 0x00024800011a7983 */ /* 0x000ea80000300800 */
[----:B------:R-:W2:Y:S01]  /*5a950*/  LDL.LU R27, [R1+0x24c] ;  /* 0x00024c00011b7983 */ /* 0x000ea20000300800 */
[----:B----4-:R-:W-:Y:S03]  /*5a960*/  HMMA.16816.F32.BF16 R4, R8, R14, R4 ;  /* 0x0000000e0804723c */ /* 0x010fe60000041804 */
[----:B--2---:R0:W-:Y:S04]  /*5a970*/  STL.64 [R1+0x2e60], R26 ;  /* 0x002e601a01007387 */ /* 0x0041e80000100a00 */
[----:B------:R1:W-:Y:S04]  /*5a980*/  STL.64 [R1+0x2e58], R24 ;  /* 0x002e581801007387 */ /* 0x0003e80000100a00 */
[----:B0-----:R-:W2:Y:S01]  /*5a990*/  LDL.64 R26, [R1+0x178] ;  /* 0x00017800011a7983 */ /* 0x001ea20000100a00 */
[----:B------:R-:W-:-:S02]  /*5a9a0*/  IMAD.MOV.U32 R29, RZ, RZ, R14 ;  /* 0x000000ffff1d7224 */ /* 0x000fc400078e000e */
[----:B------:R-:W-:Y:S01]  /*5a9b0*/  IMAD.MOV.U32 R28, RZ, RZ, R15 ;  /* 0x000000ffff1c7224 */ /* 0x000fe200078e000f */
[----:B--2---:R0:W-:Y:S04]  /*5a9c0*/  STL.64 [R1+0x2e78], R26 ;  /* 0x002e781a01007387 */ /* 0x0041e80000100a00 */
[----:B-1----:R-:W2:Y:S04]  /*5a9d0*/  LDL.LU R24, [R1+0x3d0] ;  /* 0x0003d00001187983 */ /* 0x002ea80000300800 */
[----:B------:R-:W2:Y:S04]  /*5a9e0*/  LDL.LU R25, [R1+0x3d4] ;  /* 0x0003d40001197983 */ /* 0x000ea80000300800 */
[----:B0-----:R-:W2:Y:S04]  /*5a9f0*/  LDL.LU R26, [R1+0x3d8] ;  /* 0x0003d800011a7983 */ /* 0x001ea80000300800 */
[----:B------:R-:W2:Y:S04]  /*5aa00*/  LDL.LU R27, [R1+0x3dc] ;  /* 0x0003dc00011b7983 */ /* 0x000ea80000300800 */
[----:B------:R-:W-:Y:S04]  /*5aa10*/  STL.64 [R1+0x4c0], R4 ;  /* 0x0004c00401007387 */ /* 0x000fe80000100a00 */
[----:B------:R0:W-:Y:S04]  /*5aa20*/  STL.64 [R1+0x4c8], R6 ;  /* 0x0004c80601007387 */ /* 0x0001e80000100a00 */
[----:B0-----:R-:W4:Y:S04]  /*5aa30*/  LDL.LU.64 R6, [R1+0x2ec8] ;  /* 0x002ec80001067983 */ /* 0x001f280000300a00 */
[----:B------:R-:W4:Y:S04]  /*5aa40*/  LDL.LU.64 R14, [R1+0x2ec0] ;  /* 0x002ec000010e7983 */ /* 0x000f280000300a00 */
[----:B------:R-:W4:Y:S01]  /*5aa50*/  LDL.LU.64 R12, [R1+0x2eb8] ;  /* 0x002eb800010c7983 */ /* 0x000f220000300a00 */
[C---:B---3--:R-:W-:Y:S08]  /*5aa60*/  HMMA.16816.F32.BF16 R20, R8.reuse, R18, R20 ;  /* 0x000000120814723c */ /* 0x048ff00000041814 */
[----:B----4-:R-:W-:Y:S01]  /*5aa70*/  HMMA.16816.F32.BF16 R12, R8, R6, R12 ;  /* 0x00000006080c723c */ /* 0x010fe2000004180c */
[----:B------:R-:W-:-:S02]  /*5aa80*/  IMAD.MOV.U32 R4, RZ, RZ, R7 ;  /* 0x000000ffff047224 */ /* 0x000fc400078e0007 */
[----:B------:R-:W-:-:S15]  /*5aa90*/  IMAD.MOV.U32 R7, RZ, RZ, R18 ;  /* 0x000000ffff077224 */ /* 0x000fde00078e0012 */
[----:B------:R-:W-:Y:S01]  /*5aaa0*/  NOP ;  /* 0x0000000000007918 */ /* 0x000fe20000000000 */
[----:B------:R0:W-:Y:S04]  /*5aab0*/  STL.64 [R1+0x5e0], R12 ;  /* 0x0005e00c01007387 */ /* 0x0001e80000100a00 */
[----:B------:R1:W-:Y:S01]  /*5aac0*/  STL.64 [R1+0x5e8], R14 ;  /* 0x0005e80e01007387 */ /* 0x0003e20000100a00 */
[----:B0-----:R-:W-:-:S03]  /*5aad0*/  IMAD.MOV.U32 R13, RZ, RZ, R6 ;  /* 0x000000ffff0d7224 */ /* 0x001fc600078e0006 */
[----:B-1----:R-:W3:Y:S04]  /*5aae0*/  LDL.LU.64 R14, [R1+0x2eb0] ;  /* 0x002eb000010e7983 */ /* 0x002ee80000300a00 */
[----:B------:R-:W4:Y:S04]  /*5aaf0*/  LDL.LU R6, [R1+0x2eac] ;  /* 0x002eac0001067983 */ /* 0x000f280000300800 */
[----:B------:R-:W2:Y:S04]  /*5ab00*/  LDL.LU R5, [R1+0x2ea8] ;  /* 0x002ea80001057983 */ /* 0x000ea80000300800 */
[----:B------:R-:W-:Y:S04]  /*5ab10*/  STL.64 [R1+0x5d0], R20 ;  /* 0x0005d01401007387 */ /* 0x000fe80000100a00 */
[----:B------:R0:W-:Y:S01]  /*5ab20*/  STL.64 [R1+0x5d8], R22 ;  /* 0x0005d81601007387 */ /* 0x0001e20000100a00 */
[----:B------:R-:W-:-:S03]  /*5ab30*/  IMAD.MOV.U32 R12, RZ, RZ, R19 ;  /* 0x000000ffff0c7224 */ /* 0x000fc600078e0013 */
[----:B0-----:R-:W3:Y:S04]  /*5ab40*/  LDL.LU.64 R22, [R1+0x2ea0] ;  /* 0x002ea00001167983 */ /* 0x001ee80000300a00 */
[----:B------:R-:W3:Y:S04]  /*5ab50*/  LDL.LU.64 R18, [R1+0x2e98] ;  /* 0x002e980001127983 */ /* 0x000ee80000300a00 */
[----:B------:R-:W3:Y:S04]  /*5ab60*/  LDL.LU.64 R16, [R1+0x2e90] ;  /* 0x002e900001107983 */ /* 0x000ee80000300a00 */
[----:B----4-:R-:W-:Y:S04]  /*5ab70*/  STL.64 [R1+0x2e70], R6 ;  /* 0x002e700601007387 */ /* 0x010fe80000100a00 */
[----:B--2---:R0:W-:Y:S04]  /*5ab80*/  STL.64 [R1+0x2e68], R4 ;  /* 0x002e680401007387 */ /* 0x0041e80000100a00 */
[----:B0-----:R-:W2:Y:S04]  /*5ab90*/  LDL.LU R4, [R1+0x3c0] ;  /* 0x0003c00001047983 */ /* 0x001ea80000300800 */
[----:B------:R-:W2:Y:S04]  /*5aba0*/  LDL.LU R5, [R1+0x3c4] ;  /* 0x0003c40001057983 */ /* 0x000ea80000300800 */
[----:B------:R-:W2:Y:S04]  /*5abb0*/  LDL.LU R6, [R1+0x3c8] ;  /* 0x0003c80001067983 */ /* 0x000ea80000300800 */
[----:B------:R-:W2:Y:S01]  /*5abc0*/  LDL.LU R7, [R1+0x3cc] ;  /* 0x0003cc0001077983 */ /* 0x000ea20000300800 */
[----:B---3--:R-:W-:-:S15]  /*5abd0*/  HMMA.16816.F32.BF16 R16, R8, R22, R16 ;  /* 0x000000160810723c */ /* 0x008fde0000041810 */
[----:B------:R-:W-:-:S04]  /*5abe0*/  NOP ;  /* 0x0000000000007918 */ /* 0x000fc80000000000 */
[----:B------:R0:W-:Y:S04]  /*5abf0*/  STL.64 [R1+0x430], R16 ;  /* 0x0004301001007387 */ /* 0x0001e80000100a00 */
[----:B------:R1:W-:Y:S01]  /*5ac00*/  STL.64 [R1+0x438], R18 ;  /* 0x0004381201007387 */ /* 0x0003e20000100a00 */
[----:B0-----:R-:W-:-:S03]  /*5ac10*/  IMAD.MOV.U32 R17, RZ, RZ, R22 ;  /* 0x000000ffff117224 */ /* 0x001fc600078e0016 */
[----:B-1----:R-:W3:Y:S01]  /*5ac20*/  LDL.LU.64 R18, [R1+0x2e88] ;  /* 0x002e880001127983 */ /* 0x002ee20000300a00 */
[----:B------:R-:W-:-:S03]  /*5ac30*/  IMAD.MOV.U32 R16, RZ, RZ, R23 ;  /* 0x000000ffff107224 */ /* 0x000fc600078e0017 */
[----:B------:R-:W4:Y:S01]  /*5ac40*/  LDL.LU.64 R22, [R1+0x2e80] ;  /* 0x002e800001167983 */ /* 0x000f220000300a00 */
[----:B------:R-:W0:Y:S01]  /*5ac50*/  S2R R21, SR_TID.X ;  /* 0x0000000000157919 */ /* 0x000e220000002100 */
[----:B----4-:R-:W-:Y:S02]  /*5ac60*/  HMMA.16816.F32.BF16 R24, R8, R22, R24 ;  /* 0x000000160818723c */ /* 0x010fe40000041818 */
[----:B---3--:R1:W-:Y:S04]  /*5ac70*/  STL.64 [R1+0x2dd0], R18 ;  /* 0x002dd01201007387 */ /* 0x0083e80000100a00 */
[----:B------:R-:W-:Y:S04]  /*5ac80*/  STL.64 [R1+0x2dc8], R16 ;  /* 0x002dc81001007387 */ /* 0x000fe80000100a00 */
[----:B-1----:R-:W3:Y:S04]  /*5ac90*/  LDL R18, [R1+0x168] ;  /* 0x0001680001127983 */ /* 0x002ee80000100800 */
[----:B------:R-:W3:Y:S05]  /*5aca0*/  LDL R19, [R1+0x16c] ;  /* 0x00016c0001137983 */ /* 0x000eea0000100800 */
[----:B------:R-:W-:Y:S04]  /*5acb0*/  STL.64 [R1+0x420], R24 ;  /* 0x0004201801007387 */ /* 0x000fe80000100a00 */
[----:B------:R1:W-:Y:S04]  /*5acc0*/  STL.64 [R1+0x428], R26 ;  /* 0x0004281a01007387 */ /* 0x0003e80000100a00 */
[----:B-1----:R-:W2:Y:S01]  /*5acd0*/  LDL.LU.64 R26, [R1+0x2e78] ;  /* 0x002e7800011a7983 */ /* 0x002ea20000300a00 */
[C---:B0-----:R-:W-:Y:S01]  /*5ace0*/  LOP3.LUT R3, R21.reuse, 0x7, RZ, 0xc0, !PT ;  /* 0x0000000715037812 */ /* 0x041fe200078ec0ff */
[----:B------:R-:W-:-:S02]  /*5acf0*/  IMAD.SHL.U32 R2, R21, 0x40, RZ ;  /* 0x0000004015027824 */ /* 0x000fc400078e00ff */
[----:B------:R-:W-:Y:S02]  /*5ad00*/  IMAD.SHL.U32 R21, R21, 0x2, RZ ;  /* 0x0000000215157824 */ /* 0x000fe400078e00ff */
[----:B------:R-:W-:Y:S01]  /*5ad10*/  IMAD R3, R3, 0x90, RZ ;  /* 0x0000009003037824 */ /* 0x000fe200078e02ff */
[----:B------:R-:W-:Y:S04]  /*5ad20*/  STL.64 [R1+0x2d18], R22 ;  /* 0x002d181601007387 */ /* 0x000fe80000100a00 */
[----:B------:R-:W-:-:S04]  /*5ad30*/  LOP3.LUT R21, R3, 0x10, R21, 0x78, !PT ;  /* 0x0000001003157812 */ /* 0x000fc800078e7815 */
[----:B------:R-:W-:Y:S01]  /*5ad40*/  LOP3.LUT R21, R21, 0x400, R2, 0xf8, !PT ;  /* 0x0000040015157812 */ /* 0x000fe200078ef802 */
[----:B--2---:R-:W-:Y:S01]  /*5ad50*/  HMMA.16816.F32.BF16 R4, R8, R26, R4 ;  /* 0x0000001a0804723c */ /* 0x004fe20000041804 */
[----:B------:R-:W-:Y:S02]  /*5ad60*/  IMAD.MOV.U32 R3, RZ, RZ, R26 ;  /* 0x000000ffff037224 */ /* 0x000fe400078e001a */
[----:B------:R-:W-:-:S15]  /*5ad70*/  IMAD.MOV.U32 R2, RZ, RZ, R27 ;  /* 0x000000ffff027224 */ /* 0x000fde00078e001b */
[----:B------:R-:W-:Y:S01]  /*5ad80*/  NOP ;  /* 0x0000000000007918 */ /* 0x000fe20000000000 */
[----:B------:R-:W-:Y:S04]  /*5ad90*/  STL.64 [R1+0x410], R4 ;  /* 0x0004100401007387 */ /* 0x000fe80000100a00 */
[----:B------:R0:W-:Y:S04]  /*5ada0*/  STL.64 [R1+0x418], R6 ;  /* 0x0004180601007387 */ /* 0x0001e80000100a00 */
[----:B0-----:R-:W2:Y:S04]  /*5adb0*/  LDL.LU.64 R6, [R1+0x2e70] ;  /* 0x002e700001067983 */ /* 0x001ea80000300a00 */
[----:B------:R-:W4:Y:S04]  /*5adc0*/  LDL.LU.64 R4, [R1+0x2e68] ;  /* 0x002e680001047983 */ /* 0x000f280000300a00 */
[----:B------:R-:W3:Y:S04]  /*5add0*/  LDL.LU.64 R26, [R1+0x2e60] ;  /* 0x002e6000011a7983 */ /* 0x000ee80000300a00 */
[----:B------:R-:W3:Y:S01]  /*5ade0*/  LDL.LU.64 R24, [R1+0x2e58] ;  /* 0x002e580001187983 */ /* 0x000ee20000300a00 */
[----:B------:R-:W-:Y:S01]  /*5adf0*/  LOP3.LUT R21, R21, 0x60, RZ, 0x3c, !PT ;  /* 0x0000006015157812 */ /* 0x000fe200078e3cff */
[----:B---3--:R-:W-:Y:S02]  /*5ae00*/  HMMA.16816.F32.BF16 R16, R8, R18, R24 ;  /* 0x000000120810723c */ /* 0x008fe40000041818 */
[----:B------:R-:W3:Y:S04]  /*5ae10*/  LDL.LU.64 R26, [R1+0x2e50] ;  /* 0x002e5000011a7983 */ /* 0x000ee80000300a00 */
[----:B------:R-:W2:Y:S04]  /*5ae20*/  LDL.LU.64 R24, [R1+0x2e48] ;  /* 0x002e480001187983 */ /* 0x000ea80000300a00 */
[----:B------:R-:W2:Y:S04]  /*5ae30*/  LDL.LU R20, [R1+0x2f0] ;  /* 0x0002f00001147983 */ /* 0x000ea80000300800 */
[----:B------:R0:W1:Y:S05]  /*5ae40*/  LDSM.16.MT88.4 R8, [R21+UR5+0x12800] ;  /* 0x012800051508783b */ /* 0x00006a0008004200 */
[----:B------:R-:W-:Y:S04]  /*5ae50*/  STL.64 [R1+0x3c0], R16 ;  /* 0x0003c01001007387 */ /* 0x000fe80000100a00 */
[----:B------:R-:W-:Y:S04]  /*5ae60*/  STL.64 [R1+0x3c8], R18 ;  /* 0x0003c81201007387 */ /* 0x000fe80000100a00 */
[----:B0-----:R-:W2:Y:S04]  /*5ae70*/  LDL.LU R21, [R1+0x2f4] ;  /* 0x0002f40001157983 */ /* 0x001ea80000300800 */
[----:B------:R-:W2:Y:S04]  /*5ae80*/  LDL.LU R22, [R1+0x2f8] ;  /* 0x0002f80001167983 */ /* 0x000ea80000300800 */
[----:B------:R-:W2:Y:S04]  /*5ae90*/  LDL.LU R23, [R1+0x2fc] ;  /* 0x0002fc0001177983 */ /* 0x000ea80000300800 */
[----:B--2---:R0:W-:Y:S04]  /*5aea0*/  STL.64 [R1+0x2d28], R22 ;  /* 0x002d281601007387 */ /* 0x0041e80000100a00 */
[----:B------:R-:W-:Y:S01]  /*5aeb0*/  STL.64 [R1+0x2d20], R20 ;  /* 0x002d201401007387 */ /* 0x000fe20000100a00 */
[----:B0-----:R-:W-:Y:S01]  /*5aec0*/  MOV R22, R7 ;  /* 0x0000000700167202 */ /* 0x001fe20000000f00 */
[----:B------:R-:W-:-:S02]  /*5aed0*/  IMAD.MOV.U32 R23, RZ, RZ, R12 ;  /* 0x000000ffff177224 */ /* 0x000fc400078e000c */
[----:B------:R-:W2:Y:S04]  /*5aee0*/  LDL.LU R7, [R1+0x2e44] ;  /* 0x002e440001077983 */ /* 0x000ea80000300800 */
[----:B------:R-:W2:Y:S04]  /*5aef0*/  LDL.LU R12, [R1+0x2e40] ;  /* 0x002e4000010c7983 */ /* 0x000ea80000300800 */
[----:B------:R0:W-:Y:S02]  /*5af00*/  STL.64 [R1+0x2d40], R22 ;  /* 0x002d401601007387 */ /* 0x0001e40000100a00 */
[----:B0-----:R-:W-:-:S02]  /*5af10*/  IMAD.MOV.U32 R22, RZ, RZ, R13 ;  /* 0x000000ffff167224 */ /* 0x001fc400078e000d */
[----:B----4-:R-:W-:Y:S01]  /*5af20*/  IMAD.MOV.U32 R23, RZ, RZ, R4 ;  /* 0x000000ffff177224 */ /* 0x010fe200078e0004 */
[----:B------:R-:W4:Y:S04]  /*5af30*/  LDL.LU R13, [R1+0x2e3c] ;  /* 0x002e3c00010d7983 */ /* 0x000f280000300800 */
[----:B------:R-:W2:Y:S04]  /*5af40*/  LDL.LU R4, [R1+0x2e38] ;  /* 0x002e380001047983 */ /* 0x000ea80000300800 */
[----:B------:R-:W-:Y:S04]  /*5af50*/  STL.64 [R1+0x2d58], R22 ;  /* 0x002d581601007387 */ /* 0x000fe80000100a00 */
[----:B-1----:R0:W-:Y:S04]  /*5af60*/  STL.64 [R1+0x2c10], R10 ;  /* 0x002c100a01007387 */ /* 0x0021e80000100a00 */
[----:B------:R1:W-:Y:S04]  /*5af70*/  STL.64 [R1+0x2c08], R8 ;  /* 0x002c080801007387 */ /* 0x0003e80000100a00 */
[----:B0-----:R-:W2:Y:S01]  /*5af80*/  LDL.LU.64 R10, [R1+0x168] ;  /* 0x00016800010a7983 */ /* 0x001ea20000300a00 */
        /* <DEDUP_REMOVED lines=8> */
[----:B--2---:R-:W-:Y:S04]  /*5b010*/  STL.64 [R1+0x2d38], R10 ;  /* 0x002d380a01007387 */ /* 0x004fe80000100a00 */
[----:B------:R0:W-:Y:S04]  /*5b020*/  STL.64 [R1+0x2d30], R8 ;  /* 0x002d300801007387 */ /* 0x0001e80000100a00 */
[----:B0-----:R-:W2:Y:S04]  /*5b030*/  LDL.LU R8, [R1+0x300] ;  /* 0x0003000001087983 */ /* 0x001ea80000300800 */
[----:B------:R-:W2:Y:S04]  /*5b040*/  LDL.LU R9, [R1+0x304] ;  /* 0x0003040001097983 */ /* 0x000ea80000300800 */
[----:B------:R-:W2:Y:S04]  /*5b050*/  LDL.LU R10, [R1+0x308] ;  /* 0x00030800010a7983 */ /* 0x000ea80000300800 */
[----:B------:R-:W2:Y:S01]  /*5b060*/  LDL.LU R11, [R1+0x30c] ;  /* 0x00030c00010b7983 */ /* 0x000ea20000300800 */
[----:B---3--:R-:W-:-:S02]  /*5b070*/  IMAD.MOV.U32 R22, RZ, RZ, R27 ;  /* 0x000000ffff167224 */ /* 0x008fc400078e001b */
[----:B------:R-:W-:-:S05]  /*5b080*/  IMAD.MOV.U32 R23, RZ, RZ, R26 ;  /* 0x000000ffff177224 */ /* 0x000fca00078e001a */
[----:B------:R-:W-:Y:S04]  /*5b090*/  STL.64 [R1+0x2d88], R22 ;  /* 0x002d881601007387 */ /* 0x000fe80000100a00 */
[----:B--2---:R-:W-:Y:S04]  /*5b0a0*/  STL.64 [R1+0x2d50], R10 ;  /* 0x002d500a01007387 */ /* 0x004fe80000100a00 */
[----:B------:R0:W-:Y:S04]  /*5b0b0*/  STL.64 [R1+0x2d48], R8 ;  /* 0x002d480801007387 */ /* 0x0001e80000100a00 */
[----:B0-----:R-:W2:Y:S04]  /*5b0c0*/  LDL.LU R8, [R1+0x310] ;  /* 0x0003100001087983 */ /* 0x001ea80000300800 */
[----:B------:R-:W2:Y:S04]  /*5b0d0*/  LDL.LU R9, [R1+0x314] ;  /* 0x0003140001097983 */ /* 0x000ea80000300800 */
[----:B------:R-:W3:Y:S04]  /*5b0e0*/  LDL.LU R10, [R1+0x318] ;  /* 0x00031800010a7983 */ /* 0x000ee80000300800 */
[----:B------:R-:W3:Y:S01]  /*5b0f0*/  LDL.LU R11, [R1+0x31c] ;  /* 0x00031c00010b7983 */ /* 0x000ee20000300800 */
[----:B------:R-:W-:-:S02]  /*5b100*/  IMAD.MOV.U32 R22, RZ, RZ, R25 ;  /* 0x000000ffff167224 */ /* 0x000fc400078e0019 */
[----:B------:R-:W-:Y:S02]  /*5b110*/  IMAD.MOV.U32 R23, RZ, RZ, R24 ;  /* 0x000000ffff177224 */ /* 0x000fe400078e0018 */
[----:B------:R-:W-:-:S03]  /*5b120*/  IMAD.MOV.U32 R26, RZ, RZ, R5 ;  /* 0x000000ffff1a7224 */ /* 0x000fc600078e0005 */
[----:B------:R-:W-:Y:S01]  /*5b130*/  STL.64 [R1+0x2da0], R22 ;  /* 0x002da01601007387 */ /* 0x000fe20000100a00 */
[----:B------:R-:W-:-:S03]  /*5b140*/  IMAD.MOV.U32 R27, RZ, RZ, R6 ;  /* 0x000000ffff1b7224 */ /* 0x000fc600078e0006 */
        /* <DEDUP_REMOVED lines=32> */
[----:B------:R-:W-:Y:S02]  /*5b350*/  IMAD.MOV.U32 R27, RZ, RZ, R12 ;  /* 0x000000ffff1b7224 */ /* 0x000fe400078e000c */
[----:B----4-:R-:W-:Y:S01]  /*5b360*/  IMAD.MOV.U32 R26, RZ, RZ, R13 ;  /* 0x000000ffff1a7224 */ /* 0x010fe200078e000d */
[----:B--2---:R-:W-:Y:S04]  /*5b370*/  STL.64 [R1+0x2e20], R18 ;  /* 0x002e201201007387 */ /* 0x004fe80000100a00 */
[----:B------:R0:W-:Y:S04]  /*5b380*/  STL.64 [R1+0x2e18], R16 ;  /* 0x002e181001007387 */ /* 0x0001e80000100a00 */
[----:B0-----:R-:W2:Y:S04]  /*5b390*/  LDL.LU R16, [R1+0x3b0] ;  /* 0x0003b00001107983 */ /* 0x001ea80000300800 */
[----:B------:R-:W2:Y:S04]  /*5b3a0*/  LDL.LU R17, [R1+0x3b4] ;  /* 0x0003b40001117983 */ /* 0x000ea80000300800 */
[----:B------:R-:W2:Y:S04]  /*5b3b0*/  LDL.LU R18, [R1+0x3b8] ;  /* 0x0003b80001127983 */ /* 0x000ea80000300800 */
[----:B------:R-:W2:Y:S04]  /*5b3c0*/  LDL.LU R19, [R1+0x3bc] ;  /* 0x0003bc0001137983 */ /* 0x000ea80000300800 */
[----:B------:R-:W4:Y:S04]  /*5b3d0*/  LDL.LU R12, [R1+0x370] ;  /* 0x00037000010c7983 */ /* 0x000f280000300800 */
[----:B------:R-:W4:Y:S04]  /*5b3e0*/  LDL.LU R13, [R1+0x374] ;  /* 0x00037400010d7983 */ /* 0x000f280000300800 */
[----:B------:R-:W4:Y:S04]  /*5b3f0*/  LDL.LU R14, [R1+0x378] ;  /* 0x00037800010e7983 */ /* 0x000f280000300800 */
[----:B------:R-:W4:Y:S04]  /*5b400*/  LDL.LU R15, [R1+0x37c] ;  /* 0x00037c00010f7983 */ /* 0x000f280000300800 */
[----:B------:R0:W-:Y:S04]  /*5b410*/  STL.64 [R1+0x2db8], R22 ;  /* 0x002db81601007387 */ /* 0x0001e80000100a00 */
[----:B------:R-:W2:Y:S04]  /*5b420*/  LDL.LU R20, [R1+0x360] ;  /* 0x0003600001147983 */ /* 0x000ea80000300800 */
[----:B------:R-:W2:Y:S04]  /*5b430*/  LDL.LU R21, [R1+0x364] ;  /* 0x0003640001157983 */ /* 0x000ea80000300800 */
[----:B0-----:R-:W2:Y:S04]  /*5b440*/  LDL.LU R22, [R1+0x368] ;  /* 0x0003680001167983 */ /* 0x001ea80000300800 */
        /* <DEDUP_REMOVED lines=45> */
[----:B--2---:R-:W-:Y:S01]  /*5b720*/  STL.64 [R1+0x2cc0], R24 ;  /* 0x002cc01801007387 */ /* 0x004fe20000100a00 */
[----:B----4-:R-:W-:-:S15]  /*5b730*/  HMMA.16816.F32.BF16 R12, R4, R18, R12 ;  /* 0x00000012040c723c */ /* 0x010fde000004180c */
[----:B------:R-:W-:-:S04]  /*5b740*/  NOP ;  /* 0x0000000000007918 */ /* 0x000fc80000000000 */
[----:B------:R-:W-:Y:S04]  /*5b750*/  STL.64 [R1+0x2a0], R12 ;  /* 0x0002a00c01007387 */ /* 0x000fe80000100a00 */
[----:B------:R0:W-:Y:S04]  /*5b760*/  STL.64 [R1+0x2a8], R14 ;  /* 0x0002a80e01007387 */ /* 0x0001e80000100a00 */
[----:B0-----:R-:W2:Y:S01]  /*5b770*/  LDL.LU.64 R14, [R1+0x2dc0] ;  /* 0x002dc000010e7983 */ /* 0x001ea20000300a00 */
[----:B---3--:R-:W-:-:S03]  /*5b780*/  IMAD.MOV.U32 R27, RZ, RZ, R16 ;  /* 0x000000ffff1b7224 */ /* 0x008fc600078e0010 */
[----:B------:R0:W-:Y:S01]  /*5b790*/  STL.64 [R1+0x2cb8], R18 ;  /* 0x002cb81201007387 */ /* 0x0001e20000100a00 */
[----:B------:R-:W-:-:S03]  /*5b7a0*/  IMAD.MOV.U32 R26, RZ, RZ, R17 ;  /* 0x000000ffff1a7224 */ /* 0x000fc600078e0011 */
[----:B------:R-:W3:Y:S04]  /*5b7b0*/  LDL.LU R16, [R1+0x230] ;  /* 0x0002300001107983 */ /* 0x000ee80000300800 */
[----:B------:R-:W3:Y:S04]  /*5b7c0*/  LDL.LU R17, [R1+0x234] ;  /* 0x0002340001117983 */ /* 0x000ee80000300800 */
[----:B0-----:R-:W3:Y:S04]  /*5b7d0*/  LDL.LU R18, [R1+0x238] ;  /* 0x0002380001127983 */ /* 0x001ee80000300800 */
[----:B------:R-:W3:Y:S01]  /*5b7e0*/  LDL.LU R19, [R1+0x23c] ;  /* 0x00023c0001137983 */ /* 0x000ee20000300800 */
[----:B--2---:R-:W-:-:S15]  /*5b7f0*/  HMMA.16816.F32.BF16 R20, R4, R14, R20 ;  /* 0x0000000e0414723c */ /* 0x004fde0000041814 */
[----:B------:R-:W-:-:S04]  /*5b800*/  NOP ;  /* 0x0000000000007918 */ /* 0x000fc80000000000 */
[----:B------:R-:W-:Y:S04]  /*5b810*/  STL.64 [R1+0x290], R20 ;  /* 0x0002901401007387 */ /* 0x000fe80000100a00 */
[----:B------:R0:W-:Y:S04]  /*5b820*/  STL.64 [R1+0x298], R22 ;  /* 0x0002981601007387 */ /* 0x0001e80000100a00 */
[----:B0-----:R-:W2:Y:S04]  /*5b830*/  LDL.LU.64 R22, [R1+0x2db8] ;  /* 0x002db80001167983 */ /* 0x001ea80000300a00 */
[----:B------:R-:W-:Y:S01]  /*5b840*/  STL.64 [R1+0x2cb0], R14 ;  /* 0x002cb00e01007387 */ /* 0x000fe20000100a00 */
        /* <DEDUP_REMOVED lines=36> */
[----:B------:R-:W4:Y:S02]  /*5ba90*/  LDL.LU.64 R20, [R1+0x2d20] ;  /* 0x002d200001147983 */ /* 0x000f240000300a00 */
[----:B----4-:R-:W-:Y:S02]  /*5baa0*/  HMMA.16816.F32.BF16 R24, R4, R26, R20 ;  /* 0x0000001a0418723c */ /* 0x010fe40000041814 */
[----:B------:R-:W2:-:S15]  /*5bab0*/  LDL.LU.64 R22, [R1+0x2d18] ;  /* 0x002d180001167983 */ /* 0x000e9e0000300a00 */
[----:B------:R-:W-:Y:S02]  /*5bac0*/  NOP ;  /* 0x0000000000007918 */ /* 0x000fe40000000000 */
[----:B------:R-:W-:Y:S04]  /*5bad0*/  STL.64 [R1+0x2f0], R24 ;  /* 0x0002f01801007387 */ /* 0x000fe80000100a00 */
[----:B------:R0:W-:Y:S04]  /*5bae0*/  STL.64 [R1+0x2f8], R26 ;  /* 0x0002f81a01007387 */ /* 0x0001e80000100a00 */
[----:B0-----:R-:W4:Y:S01]  /*5baf0*/  LDL.LU.64 R26, [R1+0x8] ;  /* 0x00000800011a7983 */ /* 0x001f220000300a00 */
[----:B------:R-:W-:Y:S02]  /*5bb00*/  IMAD.MOV.U32 R14, RZ, RZ, R3 ;  /* 0x000000ffff0e7224 */ /* 0x000fe400078e0003 */
[----:B------:R-:W-:Y:S01]  /*5bb10*/  IMAD.MOV.U32 R15, RZ, RZ, R2 ;  /* 0x000000ffff0f7224 */ /* 0x000fe200078e0002 */
[----:B----4-:R0:W-:Y:S04]  /*5bb20*/  STL.64 [R1+0x2ce0], R26 ;  /* 0x002ce01a01007387 */ /* 0x0101e80000100a00 */
[----:B------:R-:W4:Y:S04]  /*5bb30*/  LDL.LU R24, [R1+0x2d0] ;  /* 0x0002d00001187983 */ /* 0x000f280000300800 */
[----:B------:R-:W4:Y:S04]  /*5bb40*/  LDL.LU R25, [R1+0x2d4] ;  /* 0x0002d40001197983 */ /* 0x000f280000300800 */
[----:B0-----:R-:W4:Y:S04]  /*5bb50*/  LDL.LU R26, [R1+0x2d8] ;  /* 0x0002d800011a7983 */ /* 0x001f280000300800 */
[----:B------:R-:W4:Y:S01]  /*5bb60*/  LDL.LU R27, [R1+0x2dc] ;  /* 0x0002dc00011b7983 */ /* 0x000f220000300800 */
[----:B--2---:R-:W-:Y:S03]  /*5bb70*/  HMMA.16816.F32.BF16 R20, R4, R22, R8 ;  /* 0x000000160414723c */ /* 0x004fe60000041808 */
[----:B------:R-:W3:-:S15]  /*5bb80*/  LDL.LU.64 R10, [R1+0x2d10] ;  /* 0x002d1000010a7983 */ /* 0x000ede0000300a00 */
[----:B------:R-:W-:Y:S01]  /*5bb90*/  NOP ;  /* 0x0000000000007918 */ /* 0x000fe20000000000 */
[----:B------:R-:W-:Y:S04]  /*5bba0*/  STL.64 [R1+0x2e0], R20 ;  /* 0x0002e01401007387 */ /* 0x000fe80000100a00 */
[----:B------:R0:W-:Y:S04]  /*5bbb0*/  STL.64 [R1+0x2e8], R22 ;  /* 0x0002e81601007387 */ /* 0x0001e80000100a00 */
[----:B0-----:R-:W2:Y:S04]  /*5bbc0*/  LDL.LU.64 R22, [R1+0x2d08] ;  /* 0x002d080001167983 */ /* 0x001ea80000300a00 */
[----:B------:R-:W2:Y:S01]  /*5bbd0*/  LDL.LU.64 R20, [R1+0x2d00] ;  /* 0x002d000001147983 */ /* 0x000ea20000300a00 */
[C---:B----4-:R-:W-:Y:S03]  /*5bbe0*/  HMMA.16816.F32.BF16 R12, R4.reuse, R14, R24 ;  /* 0x0000000e040c723c */ /* 0x050fe60000041818 */
[----:B------:R-:W4:Y:S05]  /*5bbf0*/  LDL.LU.64 R26, [R1+0x18] ;  /* 0x00001800011a7983 */ /* 0x000f2a0000300a00 */
[----:B---3--:R-:W-:Y:S11]  /*5bc00*/  HMMA.16816.F32.BF16 R4, R4, R10, R16 ;  /* 0x0000000a0404723c */ /* 0x008ff60000041810 */
[----:B------:R-:W-:Y:S04]  /*5bc10*/  STL.64 [R1+0x2d0], R12 ;  /* 0x0002d00c01007387 */ /* 0x000fe80000100a00 */
[----:B------:R-:W-:Y:S04]  /*5bc20*/  STL.64 [R1+0x2d8], R14 ;  /* 0x0002d80e01007387 */ /* 0x000fe80000100a00 */
[----:B----4-:R0:W-:Y:S04]  /*5bc30*/  STL.64 [R1+0x2cf8], R26 ;  /* 0x002cf81a01007387 */ /* 0x0101e80000100a00 */
[----:B------:R1:W-:Y:S04]  /*5bc40*/  STL.64 [R1+0x280], R4 ;  /* 0x0002800401007387 */ /* 0x0003e80000100a00 */
[----:B------:R3:W-:Y:S04]  /*5bc50*/  STL.64 [R1+0x288], R6 ;  /* 0x0002880601007387 */ /* 0x0007e80000100a00 */
[----:B0-----:R-:W4:Y:S04]  /*5bc60*/  LDL.LU.64 R26, [R1+0x28] ;  /* 0x00002800011a7983 */ /* 0x001f280000300a00 */
[----:B-1----:R-:W2:Y:S04]  /*5bc70*/  LDL.LU R4, [R1+0x120] ;  /* 0x0001200001047983 */ /* 0x002ea80000300800 */
[----:B------:R-:W2:Y:S04]  /*5bc80*/  LDL.LU R5, [R1+0x124] ;  /* 0x0001240001057983 */ /* 0x000ea80000300800 */
[----:B---3--:R-:W3:Y:S04]  /*5bc90*/  LDL.LU R6, [R1+0x128] ;  /* 0x0001280001067983 */ /* 0x008ee80000300800 */
[----:B------:R-:W3:Y:S04]  /*5bca0*/  LDL.LU R7, [R1+0x12c] ;  /* 0x00012c0001077983 */ /* 0x000ee80000300800 */
        /* <DEDUP_REMOVED lines=16> */
[----:B---3--:R0:W-:Y:S04]  /*5bdb0*/  STL.64 [R1+0x2c98], R6 ;  /* 0x002c980601007387 */ /* 0x0081e80000100a00 */
[----:B------:R1:W-:Y:S04]  /*5bdc0*/  STL.64 [R1+0x2c90], R4 ;  /* 0x002c900401007387 */ /* 0x0003e80000100a00 */
[----:B0-----:R-:W3:Y:S04]  /*5bdd0*/  LDL.LU.64 R6, [R1+0x38] ;  /* 0x0000380001067983 */ /* 0x001ee80000300a00 */
[----:B---3--:R0:W-:Y:S04]  /*5bde0*/  STL.64 [R1+0x2ca8], R6 ;  /* 0x002ca80601007387 */ /* 0x0081e80000100a00 */
[----:B-1----:R-:W3:Y:S04]  /*5bdf0*/  LDL.LU R4, [R1+0x140] ;  /* 0x0001400001047983 */ /* 0x002ee80000300800 */
[----:B------:R-:W3:Y:S04]  /*5be00*/  LDL.LU R5, [R1+0x144] ;  /* 0x0001440001057983 */ /* 0x000ee80000300800 */
[----:B0-----:R-:W3:Y:S04]  /*5be10*/  LDL.LU R6, [R1+0x148] ;  /* 0x0001480001067983 */ /* 0x001ee80000300800 */
[----:B------:R-:W3:Y:S04]  /*5be20*/  LDL.LU R7, [R1+0x14c] ;  /* 0x00014c0001077983 */ /* 0x000ee80000300800 */
[----:B------:R-:W2:Y:S04]  /*5be30*/  LDL.LU R12, [R1+0x150] ;  /* 0x00015000010c7983 */ /* 0x000ea80000300800 */
[----:B------:R-:W2:Y:S04]  /*5be40*/  LDL.LU R13, [R1+0x154] ;  /* 0x00015400010d7983 */ /* 0x000ea80000300800 */
[----:B------:R-:W2:Y:S04]  /*5be50*/  LDL.LU R14, [R1+0x158] ;  /* 0x00015800010e7983 */ /* 0x000ea80000300800 */
[----:B------:R-:W2:Y:S04]  /*5be60*/  LDL.LU R15, [R1+0x15c] ;  /* 0x00015c00010f7983 */ /* 0x000ea80000300800 */
[----:B------:R0:W-:Y:S04]  /*5be70*/  STL.64 [R1+0x2c20], R10 ;  /* 0x002c200a01007387 */ /* 0x0001e80000100a00 */
[----:B------:R-:W2:Y:S04]  /*5be80*/  LDL.LU R8, [R1+0x220] ;  /* 0x0002200001087983 */ /* 0x000ea80000300800 */
[----:B------:R-:W2:Y:S04]  /*5be90*/  LDL.LU R9, [R1+0x224] ;  /* 0x0002240001097983 */ /* 0x000ea80000300800 */
[----:B0-----:R-:W2:Y:S04]  /*5bea0*/  LDL.LU R10, [R1+0x228] ;  /* 0x00022800010a7983 */ /* 0x001ea80000300800 */
[----:B------:R-:W2:Y:S01]  /*5beb0*/  LDL.LU R11, [R1+0x22c] ;  /* 0x00022c00010b7983 */ /* 0x000ea20000300800 */
[----:B----4-:R-:W-:Y:S01]  /*5bec0*/  IMAD.MOV.U32 R3, RZ, RZ, R27 ;  /* 0x000000ffff037224 */ /* 0x010fe200078e001b */
[----:B--2---:R-:W-:-:S15]  /*5bed0*/  HMMA.16816.F32.BF16 R8, R20, R26, R8 ;  /* 0x0000001a1408723c */ /* 0x004fde0000041808 */
[----:B------:R-:W-:-:S04]  /*5bee0*/  NOP ;  /* 0x0000000000007918 */ /* 0x000fc80000000000 */
[----:B------:R0:W-:Y:S04]  /*5bef0*/  STL.64 [R1+0x270], R8 ;  /* 0x0002700801007387 */ /* 0x0001e80000100a00 */
[----:B------:R1:W-:Y:S01]  /*5bf00*/  STL.64 [R1+0x278], R10 ;  /* 0x0002780a01007387 */ /* 0x0003e20000100a00 */
[----:B0-----:R-:W-:-:S03]  /*5bf10*/  IMAD.MOV.U32 R8, RZ, RZ, R26 ;  /* 0x000000ffff087224 */ /* 0x001fc600078e001a */
        /* <DEDUP_REMOVED lines=20> */
[----:B------:R0:W-:Y:S04]  /*5c060*/  STL.64 [R1+0x2c70], R10 ;  /* 0x002c700a01007387 */ /* 0x0001e80000100a00 */
[----:B------:R-:W-:Y:S04]  /*5c070*/  STL.64 [R1+0x2c68], R8 ;  /* 0x002c680801007387 */ /* 0x000fe80000100a00 */
[----:B0-----:R-:W2:Y:S04]  /*5c080*/  LDL.LU.64 R10, [R1+0x1c8] ;  /* 0x0001c800010a7983 */ /* 0x001ea80000300a00 */
[----:B--2---:R0:W-:Y:S04]  /*5c090*/  STL.64 [R1+0x2c80], R10 ;  /* 0x002c800a01007387 */ /* 0x0041e80000100a00 */
[----:B0-----:R-:W2:Y:S01]  /*5c0a0*/  LDL.LU.64 R10, [R1+0x1d8] ;  /* 0x0001d800010a7983 */ /* 0x001ea20000300a00 */
[C---:B------:R-:W-:Y:S03]  /*5c0b0*/  HMMA.16816.F32.BF16 R16, R20.reuse, R26, R16 ;  /* 0x0000001a1410723c */ /* 0x040fe60000041810 */
[----:B--2---:R0:W-:Y:S04]  /*5c0c0*/  STL.64 [R1+0x2c88], R10 ;  /* 0x002c880a01007387 */ /* 0x0041e80000100a00 */
[----:B0-----:R-:W2:Y:S04]  /*5c0d0*/  LDL.LU.64 R10, [R1+0x1e8] ;  /* 0x0001e800010a7983 */ /* 0x001ea80000300a00 */
[----:B--2---:R0:W-:Y:S04]  /*5c0e0*/  STL.64 [R1+0x2ca0], R10 ;  /* 0x002ca00a01007387 */ /* 0x0041e80000100a00 */
[----:B------:R-:W2:Y:S04]  /*5c0f0*/  LDL.LU R8, [R1+0x130] ;  /* 0x0001300001087983 */ /* 0x000ea80000300800 */
[----:B------:R-:W2:Y:S04]  /*5c100*/  LDL.LU R9, [R1+0x134] ;  /* 0x0001340001097983 */ /* 0x000ea80000300800 */
[----:B0-----:R-:W2:Y:S04]  /*5c110*/  LDL.LU R10, [R1+0x138] ;  /* 0x00013800010a7983 */ /* 0x001ea80000300800 */
[----:B------:R-:W2:Y:S04]  /*5c120*/  LDL.LU R11, [R1+0x13c] ;  /* 0x00013c00010b7983 */ /* 0x000ea80000300800 */
[----:B------:R-:W-:Y:S04]  /*5c130*/  STL.64 [R1+0x240], R16 ;  /* 0x0002401001007387 */ /* 0x000fe80000100a00 */
[----:B------:R0:W-:Y:S04]  /*5c140*/  STL.64 [R1+0x248], R18 ;  /* 0x0002481201007387 */ /* 0x0001e80000100a00 */
[----:B0-----:R-:W2:Y:S04]  /*5c150*/  LDL.LU.64 R18, [R1+0x2cb8] ;  /* 0x002cb80001127983 */ /* 0x001ea80000300a00 */
[----:B------:R0:W-:Y:S04]  /*5c160*/  STL.64 [R1+0x2bc0], R26 ;  /* 0x002bc01a01007387 */ /* 0x0001e80000100a00 */
[----:B----4-:R1:W-:Y:S04]  /*5c170*/  STL.64 [R1+0x2bb8], R24 ;  /* 0x002bb81801007387 */ /* 0x0103e80000100a00 */
[----:B0-----:R-:W4:Y:S01]  /*5c180*/  LDL.LU.64 R26, [R1+0x1b8] ;  /* 0x0001b800011a7983 */ /* 0x001f220000300a00 */
[C---:B--2---:R-:W-:Y:S03]  /*5c190*/  HMMA.16816.F32.BF16 R12, R20.reuse, R18, R12 ;  /* 0x00000012140c723c */ /* 0x044fe6000004180c */
[----:B----4-:R0:W-:Y:S04]  /*5c1a0*/  STL.64 [R1+0x2c78], R26 ;  /* 0x002c781a01007387 */ /* 0x0101e80000100a00 */
[----:B-1----:R-:W2:Y:S04]  /*5c1b0*/  LDL.LU R24, [R1+0x100] ;  /* 0x0001000001187983 */ /* 0x002ea80000300800 */
[----:B------:R-:W2:Y:S04]  /*5c1c0*/  LDL.LU R25, [R1+0x104] ;  /* 0x0001040001197983 */ /* 0x000ea80000300800 */
[----:B0-----:R-:W2:Y:S04]  /*5c1d0*/  LDL.LU R26, [R1+0x108] ;  /* 0x00010800011a7983 */ /* 0x001ea80000300800 */
[----:B------:R-:W2:Y:S04]  /*5c1e0*/  LDL.LU R27, [R1+0x10c] ;  /* 0x00010c00011b7983 */ /* 0x000ea80000300800 */
[----:B------:R-:W-:Y:S04]  /*5c1f0*/  STL.64 [R1+0x230], R12 ;  /* 0x0002300c01007387 */ /* 0x000fe80000100a00 */
[----:B------:R0:W-:Y:S04]  /*5c200*/  STL.64 [R1+0x238], R14 ;  /* 0x0002380e01007387 */ /* 0x0001e80000100a00 */
[----:B0-----:R-:W3:Y:S02]  /*5c210*/  LDL.LU.64 R14, [R1+0x2cb0] ;  /* 0x002cb000010e7983 */ /* 0x001ee40000300a00 */
[----:B---3--:R-:W-:-:S15]  /*5c220*/  HMMA.16816.F32.BF16 R4, R20, R14, R4 ;  /* 0x0000000e1404723c */ /* 0x008fde0000041804 */
[----:B------:R-:W-:-:S04]  /*5c230*/  NOP ;  /* 0x0000000000007918 */ /* 0x000fc80000000000 */
[----:B------:R-:W-:Y:S04]  /*5c240*/  STL.64 [R1+0x220], R4 ;  /* 0x0002200401007387 */ /* 0x000fe80000100a00 */
[----:B------:R0:W-:Y:S04]  /*5c250*/  STL.64 [R1+0x228], R6 ;  /* 0x0002280601007387 */ /* 0x0001e80000100a00 */
[----:B0-----:R-:W3:Y:S02]  /*5c260*/  LDL.LU.64 R6, [R1+0x2ca8] ;  /* 0x002ca80001067983 */ /* 0x001ee40000300a00 */
        /* <DEDUP_REMOVED lines=9> */
[----:B---3--:R-:W-:-:S15]  /*5c300*/  HMMA.16816.F32.BF16 R4, R20, R10, R4 ;  /* 0x0000000a1404723c */ /* 0x008fde0000041804 */
[----:B------:R-:W-:-:S04]  /*5c310*/  NOP ;  /* 0x0000000000007918 */ /* 0x000fc80000000000 */
[----:B------:R0:W-:Y:S04]  /*5c320*/  STL.64 [R1+0x5c0], R4 ;  /* 0x0005c00401007387 */ /* 0x0001e80000100a00 */
[----:B------:R-:W-:Y:S01]  /*5c330*/  STL.64 [R1+0x5c8], R6 ;  /* 0x0005c80601007387 */ /* 0x000fe20000100a00 */
[----:B0-----:R-:W-:Y:S02]  /*5c340*/  IMAD.MOV.U32 R4, RZ, RZ, R11 ;  /* 0x000000ffff047224 */ /* 0x001fe400078e000b */
[----:B------:R-:W-:Y:S02]  /*5c350*/  IMAD.MOV.U32 R5, RZ, RZ, R10 ;  /* 0x000000ffff057224 */ /* 0x000fe400078e000a */
[----:B------:R-:W3:Y:S04]  /*5c360*/  LDL.LU.64 R10, [R1+0x2c88] ;  /* 0x002c8800010a7983 */ /* 0x000ee80000300a00 */
[----:B------:R0:W-:Y:S04]  /*5c370*/  STL [R1+0x2b80], R4 ;  /* 0x002b800401007387 */ /* 0x0001e80000100800 */
[----:B------:R1:W-:Y:S04]  /*5c380*/  STL [R1+0x2b7c], R5 ;  /* 0x002b7c0501007387 */ /* 0x0003e80000100800 */
[----:B0-----:R-:W3:Y:S04]  /*5c390*/  LDL.LU R4, [R1+0x110] ;  /* 0x0001100001047983 */ /* 0x001ee80000300800 */
[----:B-1----:R-:W3:Y:S04]  /*5c3a0*/  LDL.LU R5, [R1+0x114] ;  /* 0x0001140001057983 */ /* 0x002ee80000300800 */
[----:B------:R-:W3:Y:S04]  /*5c3b0*/  LDL.LU R6, [R1+0x118] ;  /* 0x0001180001067983 */ /* 0x000ee80000300800 */
[----:B------:R-:W3:Y:S02]  /*5c3c0*/  LDL.LU R7, [R1+0x11c] ;  /* 0x00011c0001077983 */ /* 0x000ee40000300800 */
[----:B---3--:R-:W-:-:S15]  /*5c3d0*/  HMMA.16816.F32.BF16 R4, R20, R10, R4 ;  /* 0x0000000a1404723c */ /* 0x008fde0000041804 */
[----:B------:R-:W-:-:S04]  /*5c3e0*/  NOP ;  /* 0x0000000000007918 */ /* 0x000fc80000000000 */
[----:B------:R-:W-:Y:S04]  /*5c3f0*/  STL.64 [R1+0x5b0], R4 ;  /* 0x0005b00401007387 */ /* 0x000fe80000100a00 */
[----:B------:R0:W-:Y:S02]  /*5c400*/  STL.64 [R1+0x5b8], R6 ;  /* 0x0005b80601007387 */ /* 0x0001e40000100a00 */
[----:B0-----:R-:W-:Y:S02]  /*5c410*/  IMAD.MOV.U32 R7, RZ, RZ, R10 ;  /* 0x000000ffff077224 */ /* 0x001fe400078e000a */
[----:B------:R-:W-:Y:S02]  /*5c420*/  IMAD.MOV.U32 R6, RZ, RZ, R11 ;  /* 0x000000ffff067224 */ /* 0x000fe400078e000b */
[----:B------:R-:W2:Y:S04]  /*5c430*/  LDL.LU.64 R10, [R1+0x2c80] ;  /* 0x002c8000010a7983 */ /* 0x000ea80000300a00 */
[----:B------:R0:W-:Y:S04]  /*5c440*/  STL [R1+0x2b88], R6 ;  /* 0x002b880601007387 */ /* 0x0001e80000100800 */
[----:B------:R1:W-:Y:S04]  /*5c450*/  STL [R1+0x2b84], R7 ;  /* 0x002b840701007387 */ /* 0x0003e80000100800 */
[----:B------:R-:W3:Y:S04]  /*5c460*/  LDL.LU R4, [R1+0xf0] ;  /* 0x0000f00001047983 */ /* 0x000ee80000300800 */
[----:B------:R-:W3:Y:S04]  /*5c470*/  LDL.LU R5, [R1+0xf4] ;  /* 0x0000f40001057983 */ /* 0x000ee80000300800 */
[----:B0-----:R-:W3:Y:S04]  /*5c480*/  LDL.LU R6, [R1+0xf8] ;  /* 0x0000f80001067983 */ /* 0x001ee80000300800 */
[----:B-1----:R-:W3:Y:S01]  /*5c490*/  LDL.LU R7, [R1+0xfc] ;  /* 0x0000fc0001077983 */ /* 0x002ee20000300800 */
[----:B--2---:R-:W-:Y:S01]  /*5c4a0*/  HMMA.16816.F32.BF16 R24, R20, R10, R24 ;  /* 0x0000000a1418723c */ /* 0x004fe20000041818 */
[----:B------:R-:W-:Y:S01]  /*5c4b0*/  MOV R16, R10 ;  /* 0x0000000a00107202 */ /* 0x000fe20000000f00 */
[----:B------:R-:W-:-:S15]  /*5c4c0*/  IMAD.MOV.U32 R17, RZ, RZ, R11 ;  /* 0x000000ffff117224 */ /* 0x000fde00078e000b */
[----:B------:R-:W-:Y:S02]  /*5c4d0*/  NOP ;  /* 0x0000000000007918 */ /* 0x000fe40000000000 */
[----:B------:R-:W-:Y:S04]  /*5c4e0*/  STL.64 [R1+0x5a0], R24 ;  /* 0x0005a01801007387 */ /* 0x000fe80000100a00 */
[----:B------:R0:W-:Y:S04]  /*5c4f0*/  STL.64 [R1+0x5a8], R26 ;  /* 0x0005a81a01007387 */ /* 0x0001e80000100a00 */
[----:B0-----:R-:W3:Y:S04]  /*5c500*/  LDL.LU.64 R26, [R1+0x2c78] ;  /* 0x002c7800011a7983 */ /* 0x001ee80000300a00 */
[----:B------:R-:W2:Y:S04]  /*5c510*/  LDL.LU.64 R10, [R1+0x2c70] ;  /* 0x002c7000010a7983 */ /* 0x000ea80000300a00 */
[----:B------:R-:W4:Y:S04]  /*5c520*/  LDL.LU.64 R8, [R1+0x2c68] ;  /* 0x002c680001087983 */ /* 0x000f280000300a00 */
[----:B------:R-:W-:Y:S04]  /*5c530*/  STL [R1+0x2b90], R17 ;  /* 0x002b901101007387 */ /* 0x000fe80000100800 */
[----:B------:R-:W-:Y:S04]  /*5c540*/  STL [R1+0x2b8c], R16 ;  /* 0x002b8c1001007387 */ /* 0x000fe80000100800 */
[----:B------:R-:W-:Y:S01]  /*5c550*/  STL.64 [R1+0x2c28], R18 ;  /* 0x002c281201007387 */ /* 0x000fe20000100a00 */
[----:B---3--:R-:W-:Y:S01]  /*5c560*/  HMMA.16816.F32.BF16 R4, R20, R26, R4 ;  /* 0x0000001a1404723c */ /* 0x008fe20000041804 */
[----:B------:R-:W-:-:S02]  /*5c570*/  IMAD.MOV.U32 R2, RZ, RZ, R26 ;  /* 0x000000ffff027224 */ /* 0x000fc400078e001a */
[----:B------:R-:W-:Y:S02]  /*5c580*/  IMAD.MOV.U32 R12, RZ, RZ, R27 ;  /* 0x000000ffff0c7224 */ /* 0x000fe400078e001b */
[----:B------:R-:W-:Y:S02]  /*5c590*/  IMAD.MOV.U32 R26, RZ, RZ, R29 ;  /* 0x000000ffff1a7224 */ /* 0x000fe400078e001d */
[----:B--2---:R-:W-:-:S12]  /*5c5a0*/  IMAD.MOV.U32 R27, RZ, RZ, R11 ;  /* 0x000000ffff1b7224 */ /* 0x004fd800078e000b */
[----:B------:R-:W-:Y:S04]  /*5c5b0*/  STL.64 [R1+0x590], R4 ;  /* 0x0005900401007387 */ /* 0x000fe80000100a00 */
[----:B------:R-:W-:Y:S04]  /*5c5c0*/  STL.64 [R1+0x598], R6 ;  /* 0x0005980601007387 */ /* 0x000fe80000100a00 */
[----:B------:R-:W-:Y:S04]  /*5c5d0*/  STL.64 [R1+0x2bd8], R26 ;  /* 0x002bd81a01007387 */ /* 0x000fe80000100a00 */
[----:B------:R-:W-:Y:S04]  /*5c5e0*/  STL.64 [R1+0x2bb0], R14 ;  /* 0x002bb00e01007387 */ /* 0x000fe80000100a00 */
[----:B------:R0:W-:Y:S04]  /*5c5f0*/  STL.64 [R1+0x2ba8], R12 ;  /* 0x002ba80c01007387 */ /* 0x0001e80000100a00 */
[----:B0-----:R-:W2:Y:S04]  /*5c600*/  LDL.LU R12, [R1+0x60] ;  /* 0x00006000010c7983 */ /* 0x001ea80000300800 */
[----:B------:R-:W2:Y:S04]  /*5c610*/  LDL.LU R13, [R1+0x64] ;  /* 0x00006400010d7983 */ /* 0x000ea80000300800 */
[----:B------:R-:W3:Y:S04]  /*5c620*/  LDL.LU R14, [R1+0x68] ;  /* 0x00006800010e7983 */ /* 0x000ee80000300800 */
[----:B------:R-:W3:Y:S01]  /*5c630*/  LDL.LU R15, [R1+0x6c] ;  /* 0x00006c00010f7983 */ /* 0x000ee20000300800 */
[----:B------:R-:W-:-:S02]  /*5c640*/  IMAD.MOV.U32 R26, RZ, RZ, R10 ;  /* 0x000000ffff1a7224 */ /* 0x000fc400078e000a */
[----:B----4-:R-:W-:-:S05]  /*5c650*/  IMAD.MOV.U32 R27, RZ, RZ, R9 ;  /* 0x000000ffff1b7224 */ /* 0x010fca00078e0009 */
[----:B------:R-:W-:Y:S04]  /*5c660*/  STL.64 [R1+0x2bf0], R26 ;  /* 0x002bf01a01007387 */ /* 0x000fe80000100a00 */
[----:B---3--:R-:W-:Y:S04]  /*5c670*/  STL.64 [R1+0x2bd0], R14 ;  /* 0x002bd00e01007387 */ /* 0x008fe80000100a00 */
[----:B--2---:R0:W-:Y:S04]  /*5c680*/  STL.64 [R1+0x2bc8], R12 ;  /* 0x002bc80c01007387 */ /* 0x0041e80000100a00 */
[----:B0-----:R-:W2:Y:S04]  /*5c690*/  LDL.LU R12, [R1+0x70] ;  /* 0x00007000010c7983 */ /* 0x001ea80000300800 */
[----:B------:R-:W2:Y:S04]  /*5c6a0*/  LDL.LU R13, [R1+0x74] ;  /* 0x00007400010d7983 */ /* 0x000ea80000300800 */
[----:B------:R-:W3:Y:S04]  /*5c6b0*/  LDL.LU R14, [R1+0x78] ;  /* 0x00007800010e7983 */ /* 0x000ee80000300800 */
[----:B------:R-:W3:Y:S04]  /*5c6c0*/  LDL.LU R15, [R1+0x7c] ;  /* 0x00007c00010f7983 */ /* 0x000ee80000300800 */
[----:B------:R-:W4:Y:S04]  /*5c6d0*/  LDL.LU R16, [R1+0xb0] ;  /* 0x0000b00001107983 */ /* 0x000f280000300800 */
[----:B------:R-:W4:Y:S04]  /*5c6e0*/  LDL.LU R17, [R1+0xb4] ;  /* 0x0000b40001117983 */ /* 0x000f280000300800 */
[----:B------:R-:W2:Y:S04]  /*5c6f0*/  LDL.LU R18, [R1+0xb8] ;  /* 0x0000b80001127983 */ /* 0x000ea80000300800 */
[----:B------:R-:W2:Y:S04]  /*5c700*/  LDL.LU R19, [R1+0xbc] ;  /* 0x0000bc0001137983 */ /* 0x000ea80000300800 */
[----:B------:R-:W3:Y:S04]  /*5c710*/  LDL.LU R4, [R1+0xe0] ;  /* 0x0000e00001047983 */ /* 0x000ee80000300800 */
[----:B------:R-:W3:Y:S04]  /*5c720*/  LDL.LU R5, [R1+0xe4] ;  /* 0x0000e40001057983 */ /* 0x000ee80000300800 */
[----:B------:R-:W3:Y:S04]  /*5c730*/  LDL.LU R6, [R1+0xe8] ;  /* 0x0000e80001067983 */ /* 0x000ee80000300800 */
[----:B------:R-:W3:Y:S04]  /*5c740*/  LDL.LU R7, [R1+0xec] ;  /* 0x0000ec0001077983 */ /* 0x000ee80000300800 */
[----:B--2---:R0:W-:Y:S04]  /*5c750*/  STL.64 [R1+0x2c38], R18 ;  /* 0x002c381201007387 */ /* 0x0041e80000100a00 */
[----:B----4-:R-:W-:Y:S04]  /*5c760*/  STL.64 [R1+0x2c30], R16 ;  /* 0x002c301001007387 */ /* 0x010fe80000100a00 */
[----:B0-----:R-:W2:Y:S04]  /*5c770*/  LDL.64 R18, [R1+0x188] ;  /* 0x0001880001127983 */ /* 0x001ea80000100a00 */
[----:B--2---:R0:W-:Y:S04]  /*5c780*/  STL.64 [R1+0x2c48], R18 ;  /* 0x002c481201007387 */ /* 0x0041e80000100a00 */
[----:B0-----:R-:W2:Y:S04]  /*5c790*/  LDL.LU.64 R18, [R1+0x198] ;  /* 0x0001980001127983 */ /* 0x001ea80000300a00 */
[----:B--2---:R0:W-:Y:S04]  /*5c7a0*/  STL.64 [R1+0x2c60], R18 ;  /* 0x002c601201007387 */ /* 0x0041e80000100a00 */
[----:B0-----:R-:W2:Y:S04]  /*5c7b0*/  LDL.LU.64 R18, [R1+0x1a8] ;  /* 0x0001a80001127983 */ /* 0x001ea80000300a00 */
[----:B------:R-:W4:Y:S01]  /*5c7c0*/  LDL.LU.64 R10, [R1+0x178] ;  /* 0x00017800010a7983 */ /* 0x000f220000300a00 */
[----:B------:R-:W-:-:S03]  /*5c7d0*/  IMAD.MOV.U32 R26, RZ, RZ, R8 ;  /* 0x000000ffff1a7224 */ /* 0x000fc600078e0008 */
[----:B----4-:R0:W-:Y:S04]  /*5c7e0*/  STL.64 [R1+0x2c40], R10 ;  /* 0x002c400a01007387 */ /* 0x0101e80000100a00 */
[----:B------:R-:W4:Y:S04]  /*5c7f0*/  LDL.LU R8, [R1+0xc0] ;  /* 0x0000c00001087983 */ /* 0x000f280000300800 */
[----:B------:R-:W4:Y:S04]  /*5c800*/  LDL.LU R9, [R1+0xc4] ;  /* 0x0000c40001097983 */ /* 0x000f280000300800 */
[----:B0-----:R-:W2:Y:S04]  /*5c810*/  LDL.LU R10, [R1+0xc8] ;  /* 0x0000c800010a7983 */ /* 0x001ea80000300800 */
        /* <DEDUP_REMOVED lines=9> */
[----:B------:R-:W4:Y:S04]  /*5c8b0*/  LDL.LU R24, [R1+0xa0] ;  /* 0x0000a00001187983 */ /* 0x000f280000300800 */
[----:B------:R-:W4:Y:S04]  /*5c8c0*/  LDL.LU R25, [R1+0xa4] ;  /* 0x0000a40001197983 */ /* 0x000f280000300800 */
[----:B0-----:R-:W4:Y:S04]  /*5c8d0*/  LDL.LU R26, [R1+0xa8] ;  /* 0x0000a800011a7983 */ /* 0x001f280000300800 */
[----:B------:R-:W4:Y:S04]  /*5c8e0*/  LDL.LU R27, [R1+0xac] ;  /* 0x0000ac00011b7983 */ /* 0x000f280000300800 */
[----:B---3--:R-:W-:Y:S04]  /*5c8f0*/  STL.64 [R1+0x2be8], R14 ;  /* 0x002be80e01007387 */ /* 0x008fe80000100a00 */
[----:B------:R0:W-:Y:S04]  /*5c900*/  STL.64 [R1+0x2be0], R12 ;  /* 0x002be00c01007387 */ /* 0x0001e80000100a00 */
[----:B0-----:R-:W3:Y:S04]  /*5c910*/  LDL.LU R12, [R1+0x80] ;  /* 0x00008000010c7983 */ /* 0x001ee80000300800 */
[----:B------:R-:W3:Y:S04]  /*5c920*/  LDL.LU R13, [R1+0x84] ;  /* 0x00008400010d7983 */ /* 0x000ee80000300800 */
[----:B------:R-:W2:Y:S04]  /*5c930*/  LDL.LU R14, [R1+0x88] ;  /* 0x00008800010e7983 */ /* 0x000ea80000300800 */
[----:B------:R-:W2:Y:S01]  /*5c940*/  LDL.LU R15, [R1+0x8c] ;  /* 0x00008c00010f7983 */ /* 0x000ea20000300800 */
[----:B------:R-:W-:Y:S03]  /*5c950*/  HMMA.16816.F32.BF16 R4, R20, R18, R4 ;  /* 0x000000121404723c */ /* 0x000fe60000041804 */
[----:B--2---:R-:W-:Y:S04]  /*5c960*/  STL.64 [R1+0x2c00], R14 ;  /* 0x002c000e01007387 */ /* 0x004fe80000100a00 */
[----:B---3--:R0:W-:Y:S04]  /*5c970*/  STL.64 [R1+0x2bf8], R12 ;  /* 0x002bf80c01007387 */ /* 0x0081e80000100a00 */
[----:B0-----:R-:W2:Y:S04]  /*5c980*/  LDL.LU R12, [R1+0x90] ;  /* 0x00009000010c7983 */ /* 0x001ea80000300800 */
[----:B------:R-:W2:Y:S04]  /*5c990*/  LDL.LU R13, [R1+0x94] ;  /* 0x00009400010d7983 */ /* 0x000ea80000300800 */
[----:B------:R-:W2:Y:S04]  /*5c9a0*/  LDL.LU R14, [R1+0x98] ;  /* 0x00009800010e7983 */ /* 0x000ea80000300800 */
[----:B------:R-:W2:Y:S04]  /*5c9b0*/  LDL.LU R15, [R1+0x9c] ;  /* 0x00009c00010f7983 */ /* 0x000ea80000300800 */
[----:B------:R0:W-:Y:S04]  /*5c9c0*/  STL.64 [R1+0x580], R4 ;  /* 0x0005800401007387 */ /* 0x0001e80000100a00 */
[----:B------:R1:W-:Y:S01]  /*5c9d0*/  STL.64 [R1+0x588], R6 ;  /* 0x0005880601007387 */ /* 0x0003e20000100a00 */
[----:B0-----:R-:W-:-:S02]  /*5c9e0*/  IMAD.MOV.U32 R4, RZ, RZ, R18 ;  /* 0x000000ffff047224 */ /* 0x001fc400078e0012 */
[----:B------:R-:W-:Y:S02]  /*5c9f0*/  IMAD.MOV.U32 R5, RZ, RZ, R19 ;  /* 0x000000ffff057224 */ /* 0x000fe400078e0013 */
[----:B------:R-:W3:Y:S02]  /*5ca00*/  LDL.LU.64 R18, [R1+0x2c60] ;  /* 0x002c600001127983 */ /* 0x000ee40000300a00 */
[----:B---3--:R-:W-:Y:S01]  /*5ca10*/  HMMA.16816.F32.BF16 R8, R20, R18, R8 ;  /* 0x000000121408723c */ /* 0x008fe20000041808 */
[----:B-1----:R-:W-:Y:S02]  /*5ca20*/  IMAD.MOV.U32 R6, RZ, RZ, R18 ;  /* 0x000000ffff067224 */ /* 0x002fe400078e0012 */
[----:B------:R-:W-:-:S15]  /*5ca30*/  IMAD.MOV.U32 R7, RZ, RZ, R19 ;  /* 0x000000ffff077224 */ /* 0x000fde00078e0013 */
[----:B------:R-:W-:Y:S01]  /*5ca40*/  NOP ;  /* 0x0000000000007918 */ /* 0x000fe20000000000 */
[----:B------:R-:W-:Y:S04]  /*5ca50*/  STL.64 [R1+0x570], R8 ;  /* 0x0005700801007387 */ /* 0x000fe80000100a00 */
[----:B------:R0:W-:Y:S04]  /*5ca60*/  STL.64 [R1+0x578], R10 ;  /* 0x0005780a01007387 */ /* 0x0001e80000100a00 */
[----:B0-----:R-:W3:Y:S04]  /*5ca70*/  LDL.LU.64 R10, [R1+0x2c58] ;  /* 0x002c5800010a7983 */ /* 0x001ee80000300a00 */
[----:B------:R-:W3:Y:S04]  /*5ca80*/  LDL.LU.64 R8, [R1+0x2c50] ;  /* 0x002c500001087983 */ /* 0x000ee80000300a00 */
[----:B------:R-:W3:Y:S04]  /*5ca90*/  LDL.LU.64 R18, [R1+0x2c48] ;  /* 0x002c480001127983 */ /* 0x000ee80000300a00 */
[----:B------:R-:W-:Y:S04]  /*5caa0*/  STL.64 [R1+0x2ba0], R6 ;  /* 0x002ba00601007387 */ /* 0x000fe80000100a00 */
[----:B------:R0:W-:Y:S04]  /*5cab0*/  STL.64 [R1+0x2b98], R4 ;  /* 0x002b980401007387 */ /* 0x0001e80000100a00 */
[----:B0-----:R-:W2:Y:S04]  /*5cac0*/  LDL.LU R4, [R1+0x40] ;  /* 0x0000400001047983 */ /* 0x001ea80000300800 */
[----:B------:R-:W2:Y:S04]  /*5cad0*/  LDL.LU R5, [R1+0x44] ;  /* 0x0000440001057983 */ /* 0x000ea80000300800 */
[----:B------:R-:W2:Y:S01]  /*5cae0*/  LDL.LU R6, [R1+0x48] ;  /* 0x0000480001067983 */ /* 0x000ea20000300800 */
        /* <DEDUP_REMOVED lines=16> */
[----:B------:R-:W-:Y:S01]  /*5cbf0*/  IMAD.MOV.U32 R7, RZ, RZ, R0 ;  /* 0x000000ffff077224 */ /* 0x000fe200078e0000 */
[----:B----4-:R-:W-:Y:S02]  /*5cc00*/  HMMA.16816.F32.BF16 R20, R20, R10, R24 ;  /* 0x0000000a1414723c */ /* 0x010fe40000041818 */
[----:B------:R-:W2:Y:S01]  /*5cc10*/  LDL.LU.64 R26, [R1+0x2c18] ;  /* 0x002c1800011a7983 */ /* 0x000ea20000300a00 */
[----:B------:R-:W-:Y:S02]  /*5cc20*/  IMAD.MOV.U32 R29, RZ, RZ, R10 ;  /* 0x000000ffff1d7224 */ /* 0x000fe400078e000a */
[----:B------:R-:W-:-:S14]  /*5cc30*/  IMAD.MOV.U32 R0, RZ, RZ, R11 ;  /* 0x000000ffff007224 */ /* 0x000fdc00078e000b */
[----:B------:R0:W-:Y:S04]  /*5cc40*/  STL.64 [R1+0x540], R20 ;  /* 0x0005401401007387 */ /* 0x0001e80000100a00 */
[----:B------:R1:W-:Y:S04]  /*5cc50*/  STL.64 [R1+0x548], R22 ;  /* 0x0005481601007387 */ /* 0x0003e80000100a00 */
[----:B------:R-:W2:Y:S04]  /*5cc60*/  LDL.LU.64 R10, [R1+0x2c10] ;  /* 0x002c1000010a7983 */ /* 0x000ea80000300a00 */
[----:B------:R-:W2:Y:S04]  /*5cc70*/  LDL.LU.64 R8, [R1+0x2c08] ;  /* 0x002c080001087983 */ /* 0x000ea80000300a00 */
[----:B0-----:R-:W3:Y:S04]  /*5cc80*/  LDL.LU R20, [R1+0x50] ;  /* 0x0000500001147983 */ /* 0x001ee80000300800 */
[----:B------:R-:W3:Y:S04]  /*5cc90*/  LDL.LU R21, [R1+0x54] ;  /* 0x0000540001157983 */ /* 0x000ee80000300800 */
[----:B-1----:R-:W3:Y:S04]  /*5cca0*/  LDL.LU R22, [R1+0x58] ;  /* 0x0000580001167983 */ /* 0x002ee80000300800 */
[----:B------:R-:W3:Y:S04]  /*5ccb0*/  LDL.LU R23, [R1+0x5c] ;  /* 0x00005c0001177983 */ /* 0x000ee80000300800 */
        /* <DEDUP_REMOVED lines=19> */
[----:B------:R-:W4:Y:S01]  /*5cdf0*/  LDL.LU.64 R24, [R1+0x2bb8] ;  /* 0x002bb80001187983 */ /* 0x000f220000300a00 */
[----:B--2---:R-:W-:-:S15]  /*5ce00*/  HMMA.16816.F32.BF16 R12, R8, R26, R12 ;  /* 0x0000001a080c723c */ /* 0x004fde000004180c */
[----:B------:R-:W-:-:S04]  /*5ce10*/  NOP ;  /* 0x0000000000007918 */ /* 0x000fc80000000000 */
[----:B------:R-:W-:Y:S04]  /*5ce20*/  STL.64 [R1+0x500], R12 ;  /* 0x0005000c01007387 */ /* 0x000fe80000100a00 */
[----:B------:R0:W-:Y:S04]  /*5ce30*/  STL.64 [R1+0x508], R14 ;  /* 0x0005080e01007387 */ /* 0x0001e80000100a00 */
[----:B0-----:R-:W2:Y:S04]  /*5ce40*/  LDL.LU.64 R14, [R1+0x2bb0] ;  /* 0x002bb000010e7983 */ /* 0x001ea80000300a00 */
[----:B------:R-:W4:Y:S01]  /*5ce50*/  LDL.LU.64 R12, [R1+0x2ba8] ;  /* 0x002ba800010c7983 */ /* 0x000f220000300a00 */
[----:B------:R-:W-:-:S02]  /*5ce60*/  IMAD.MOV.U32 R26, RZ, RZ, R28 ;  /* 0x000000ffff1a7224 */ /* 0x000fc400078e001c */
[----:B------:R-:W0:Y:S01]  /*5ce70*/  S2R R28, SR_TID.X ;  /* 0x00000000001c7919 */ /* 0x000e220000002100 */
[----:B---3--:R-:W-:-:S15]  /*5ce80*/  HMMA.16816.F32.BF16 R20, R8, R18, R20 ;  /* 0x000000120814723c */ /* 0x008fde0000041814 */
[----:B------:R-:W-:-:S04]  /*5ce90*/  NOP ;  /* 0x0000000000007918 */ /* 0x000fc80000000000 */
[----:B------:R-:W-:Y:S04]  /*5cea0*/  STL.64 [R1+0x4f0], R20 ;  /* 0x0004f01401007387 */ /* 0x000fe80000100a00 */
[----:B------:R2:W-:Y:S02]  /*5ceb0*/  STL.64 [R1+0x4f8], R22 ;  /* 0x0004f81601007387 */ /* 0x0005e40000100a00 */
[----:B--2---:R-:W-:Y:S01]  /*5cec0*/  HMMA.16816.F32.BF16 R20, R8, R14, R4 ;  /* 0x0000000e0814723c */ /* 0x004fe20000041804 */
[C---:B0-----:R-:W-:Y:S01]  /*5ced0*/  LOP3.LUT R5, R28.reuse, 0x7, RZ, 0xc0, !PT ;  /* 0x000000071c057812 */ /* 0x041fe200078ec0ff */
[----:B----4-:R-:W-:Y:S02]  /*5cee0*/  IMAD.MOV.U32 R27, RZ, RZ, R13 ;  /* 0x000000ffff1b7224 */ /* 0x010fe400078e000d */
[----:B------:R-:W-:-:S02]  /*5cef0*/  IMAD.SHL.U32 R7, R28, 0x40, RZ ;  /* 0x000000401c077824 */ /* 0x000fc400078e00ff */
[C---:B------:R-:W-:Y:S01]  /*5cf00*/  IMAD.SHL.U32 R13, R28.reuse, 0x2, RZ ;  /* 0x000000021c0d7824 */ /* 0x040fe200078e00ff */
[C---:B------:R-:W-:Y:S01]  /*5cf10*/  LOP3.LUT R6, R28.reuse, 0x7, RZ, 0xc0, !PT ;  /* 0x000000071c067812 */ /* 0x040fe200078ec0ff */
[----:B------:R-:W-:Y:S02]  /*5cf20*/  IMAD R5, R5, 0x90, RZ ;  /* 0x0000009005057824 */ /* 0x000fe400078e02ff */
[----:B------:R-:W-:-:S05]  /*5cf30*/  IMAD.SHL.U32 R28, R28, 0x2, RZ ;  /* 0x000000021c1c7824 */ /* 0x000fca00078e00ff */
[----:B------:R-:W-:-:S04]  /*5cf40*/  LOP3.LUT R28, R5, 0x10, R28, 0x78, !PT ;  /* 0x00000010051c7812 */ /* 0x000fc800078e781c */
[----:B------:R-:W-:Y:S01]  /*5cf50*/  LOP3.LUT R28, R28, 0x400, R7, 0xf8, !PT ;  /* 0x000004001c1c7812 */ /* 0x000fe200078ef807 */
[----:B------:R-:W-:Y:S04]  /*5cf60*/  STL.64 [R1+0x200], R20 ;  /* 0x0002001401007387 */ /* 0x000fe80000100a00 */
[----:B------:R-:W-:Y:S04]  /*5cf70*/  STL.64 [R1+0x208], R22 ;  /* 0x0002081601007387 */ /* 0x000fe80000100a00 */
[----:B------:R-:W0:Y:S04]  /*5cf80*/  LDSM.16.MT88.4 R20, [R28+UR5+0x13000] ;  /* 0x013000051c14783b */ /* 0x000e280008004200 */
[----:B0-----:R-:W-:Y:S04]  /*5cf90*/  STL.64 [R1+0x2ac0], R22 ;  /* 0x002ac01601007387 */ /* 0x001fe80000100a00 */
[----:B------:R0:W-:Y:S04]  /*5cfa0*/  STL.64 [R1+0x2ab8], R20 ;  /* 0x002ab81401007387 */ /* 0x0001e80000100a00 */
[----:B0-----:R-:W2:Y:S04]  /*5cfb0*/  LDL.LU R20, [R1+0x4a0] ;  /* 0x0004a00001147983 */ /* 0x001ea80000300800 */
[----:B------:R-:W2:Y:S01]  /*5cfc0*/  LDL.LU R21, [R1+0x4a4] ;  /* 0x0004a40001157983 */ /* 0x000ea20000300800 */
[----:B------:R-:W-:-:S05]  /*5cfd0*/  IMAD R6, R6, 0x110, RZ ;  /* 0x0000011006067824 */ /* 0x000fca00078e02ff */
[----:B------:R-:W-:-:S04]  /*5cfe0*/  LOP3.LUT R13, R6, 0x30, R13, 0x78, !PT ;  /* 0x00000030060d7812 */ /* 0x000fc800078e780d */
[----:B------:R-:W-:-:S04]  /*5cff0*/  LOP3.LUT R13, R13, 0x800, R7, 0xf8, !PT ;  /* 0x000008000d0d7812 */ /* 0x000fc800078ef807 */
[----:B------:R-:W-:-:S05]  /*5d000*/  LOP3.LUT R13, R13, 0x40, RZ, 0x3c, !PT ;  /* 0x000000400d0d7812 */ /* 0x000fca00078e3cff */
[----:B------:R-:W0:Y:S04]  /*5d010*/  LDSM.16.M88.4 R4, [R13+UR5+0x80] ;  /* 0x000080050d04783b */ /* 0x000e280008000200 */
[----:B0-----:R-:W-:Y:S01]  /*5d020*/  STL.64 [R1+0xc0], R4 ;  /* 0x0000c00401007387 */ /* 0x001fe20000100a00 */
[----:B------:R-:W-:-:S03]  /*5d030*/  IMAD.MOV.U32 R29, RZ, RZ, R4 ;  /* 0x000000ffff1d7224 */ /* 0x000fc600078e0004 */
[----:B------:R-:W-:Y:S01]  /*5d040*/  STL.64 [R1+0xc8], R6 ;  /* 0x0000c80601007387 */ /* 0x000fe20000100a00 */
[----:B------:R-:W-:-:S03]  /*5d050*/  IMAD.MOV.U32 R28, RZ, RZ, R5 ;  /* 0x000000ffff1c7224 */ /* 0x000fc600078e0005 */
        /* <DEDUP_REMOVED lines=9> */
[----:B------:R-:W0:Y:S01]  /*5d0f0*/  LDSM.16.M88.4 R4, [R13+UR5+0x4080] ;  /* 0x004080050d04783b */ /* 0x000e220008000200 */
[----:B------:R-:W-:-:S02]  /*5d100*/  IMAD.MOV.U32 R22, RZ, RZ, R25 ;  /* 0x000000ffff167224 */ /* 0x000fc400078e0019 */
[----:B------:R-:W-:Y:S01]  /*5d110*/  IMAD.MOV.U32 R23, RZ, RZ, R24 ;  /* 0x000000ffff177224 */ /* 0x000fe200078e0018 */
[----:B0-----:R-:W-:Y:S04]  /*5d120*/  STL.64 [R1+0x80], R4 ;  /* 0x0000800401007387 */ /* 0x001fe80000100a00 */
[----:B------:R-:W-:Y:S04]  /*5d130*/  STL.64 [R1+0x88], R6 ;  /* 0x0000880601007387 */ /* 0x000fe80000100a00 */
[----:B------:R-:W0:Y:S04]  /*5d140*/  LDSM.16.M88.4 R4, [R13+UR5+0x5080] ;  /* 0x005080050d04783b */ /* 0x000e280008000200 */
[----:B0-----:R-:W-:Y:S04]  /*5d150*/  STL.64 [R1+0x70], R4 ;  /* 0x0000700401007387 */ /* 0x001fe80000100a00 */
[----:B------:R0:W-:Y:S04]  /*5d160*/  STL.64 [R1+0x78], R6 ;  /* 0x0000780601007387 */ /* 0x0001e80000100a00 */
[----:B0-----:R-:W3:Y:S04]  /*5d170*/  LDL.LU.64 R6, [R1+0x2ba0] ;  /* 0x002ba00001067983 */ /* 0x001ee80000300a00 */
[----:B------:R-:W4:Y:S01]  /*5d180*/  LDL.LU.64 R4, [R1+0x2b98] ;  /* 0x002b980001047983 */ /* 0x000f220000300a00 */
[----:B--2---:R-:W-:Y:S03]  /*5d190*/  HMMA.16816.F32.BF16 R24, R8, R26, R20 ;  /* 0x0000001a0818723c */ /* 0x004fe60000041814 */
[----:B------:R-:W0:-:S15]  /*5d1a0*/  LDSM.16.M88.4 R20, [R13+UR5+0x6080] ;  /* 0x006080050d14783b */ /* 0x000e1e0008000200 */
[----:B------:R-:W-:Y:S01]  /*5d1b0*/  NOP ;  /* 0x0000000000007918 */ /* 0x000fe20000000000 */
[----:B------:R-:W-:Y:S04]  /*5d1c0*/  STL.64 [R1+0x1f0], R24 ;  /* 0x0001f01801007387 */ /* 0x000fe80000100a00 */
[----:B------:R-:W-:Y:S04]  /*5d1d0*/  STL.64 [R1+0x1f8], R26 ;  /* 0x0001f81a01007387 */ /* 0x000fe80000100a00 */
[----:B------:R-:W1:Y:S04]  /*5d1e0*/  LDSM.16.M88.4 R24, [R13+UR5+0x7080] ;  /* 0x007080050d18783b */ /* 0x000e680008000200 */
[----:B0-----:R-:W-:Y:S04]  /*5d1f0*/  STL.64 [R1+0x60], R20 ;  /* 0x0000601401007387 */ /* 0x001fe80000100a00 */
[----:B------:R-:W-:Y:S04]  /*5d200*/  STL.64 [R1+0x68], R22 ;  /* 0x0000681601007387 */ /* 0x000fe80000100a00 */
[----:B------:R-:W0:Y:S04]  /*5d210*/  LDSM.16.M88.4 R20, [R13+UR5+0x8080] ;  /* 0x008080050d14783b */ /* 0x000e280008000200 */
[----:B-1----:R-:W-:Y:S04]  /*5d220*/  STL.64 [R1+0x50], R24 ;  /* 0x0000501801007387 */ /* 0x002fe80000100a00 */
        /* <DEDUP_REMOVED lines=10> */
[----:B------:R-:W-:Y:S04]  /*5d2d0*/  LDSM.16.M88.4 R20, [R13+UR5+0xc080] ;  /* 0x00c080050d14783b */ /* 0x000fe80008000200 */
[----:B-1----:R-:W-:Y:S04]  /*5d2e0*/  STL.64 [R1+0x10], R24 ;  /* 0x0000101801007387 */ /* 0x002fe80000100a00 */
[----:B------:R-:W-:Y:S04]  /*5d2f0*/  STL.64 [R1+0x18], R26 ;  /* 0x0000181a01007387 */ /* 0x000fe80000100a00 */
[----:B------:R-:W0:Y:S04]  /*5d300*/  LDSM.16.M88.4 R24, [R13+UR5+0xd080] ;  /* 0x00d080050d18783b */ /* 0x000e280008000200 */
[----:B0-----:R0:W-:Y:S04]  /*5d310*/  STL [R1+0x279c], R26 ;  /* 0x00279c1a01007387 */ /* 0x0011e80000100800 */
[----:B------:R-:W-:Y:S04]  /*5d320*/  STL.64 [R1], R20 ;  /* 0x0000001401007387 */ /* 0x000fe80000100a00 */
[----:B------:R-:W-:Y:S04]  /*5d330*/  STL.64 [R1+0x8], R22 ;  /* 0x0000081601007387 */ /* 0x000fe80000100a00 */
[----:B------:R1:W-:Y:S04]  /*5d340*/  STL [R1+0x2798], R27 ;  /* 0x0027981b01007387 */ /* 0x0003e80000100800 */
[----:B------:R2:W-:Y:S01]  /*5d350*/  STL.64 [R1+0x29f8], R24 ;  /* 0x0029f81801007387 */ /* 0x0005e20000100a00 */
[----:B0-----:R-:W-:-:S03]  /*5d360*/  IMAD.MOV.U32 R26, RZ, RZ, R17 ;  /* 0x000000ffff1a7224 */ /* 0x001fc600078e0011 */
[----:B------:R-:W3:Y:S01]  /*5d370*/  LDL.LU R17, [R1+0x2b90] ;  /* 0x002b900001117983 */ /* 0x000ee20000300800 */
[----:B-1----:R-:W-:-:S03]  /*5d380*/  IMAD.MOV.U32 R27, RZ, RZ, R16 ;  /* 0x000000ffff1b7224 */ /* 0x002fc600078e0010 */
[----:B------:R-:W3:Y:S04]  /*5d390*/  LDL.LU R16, [R1+0x2b8c] ;  /* 0x002b8c0001107983 */ /* 0x000ee80000300800 */
[----:B------:R0:W-:Y:S04]  /*5d3a0*/  STL.64 [R1+0x2ad8], R26 ;  /* 0x002ad81a01007387 */ /* 0x0001e80000100a00 */
[----:B--2---:R-:W2:Y:S04]  /*5d3b0*/  LDL.LU R24, [R1+0x610] ;  /* 0x0006100001187983 */ /* 0x004ea80000300800 */
[----:B------:R-:W2:Y:S04]  /*5d3c0*/  LDL.LU R25, [R1+0x614] ;  /* 0x0006140001197983 */ /* 0x000ea80000300800 */
[----:B0-----:R-:W2:Y:S04]  /*5d3d0*/  LDL.LU R26, [R1+0x618] ;  /* 0x00061800011a7983 */ /* 0x001ea80000300800 */
[----:B------:R-:W2:Y:S01]  /*5d3e0*/  LDL.LU R27, [R1+0x61c] ;  /* 0x00061c00011b7983 */ /* 0x000ea20000300800 */
[----:B------:R-:W-:-:S02]  /*5d3f0*/  IMAD.MOV.U32 R22, RZ, RZ, R2 ;  /* 0x000000ffff167224 */ /* 0x000fc400078e0002 */
[----:B------:R-:W-:Y:S01]  /*5d400*/  IMAD.MOV.U32 R23, RZ, RZ, R12 ;  /* 0x000000ffff177224 */ /* 0x000fe200078e000c */
[----:B--2---:R3:W-:Y:S04]  /*5d410*/  STL.64 [R1+0x2ae8], R26 ;  /* 0x002ae81a01007387 */ /* 0x0047e80000100a00 */
[----:B------:R-:W-:Y:S01]  /*5d420*/  STL.64 [R1+0x2ae0], R24 ;  /* 0x002ae01801007387 */ /* 0x000fe20000100a00 */
[----:B---3--:R-:W-:Y:S02]  /*5d430*/  IMAD.MOV.U32 R26, RZ, RZ, R6 ;  /* 0x000000ffff1a7224 */ /* 0x008fe400078e0006 */
[----:B------:R-:W-:Y:S01]  /*5d440*/  IMAD.MOV.U32 R27, RZ, RZ, R7 ;  /* 0x000000ffff1b7224 */ /* 0x000fe200078e0007 */
[----:B------:R-:W2:Y:S04]  /*5d450*/  LDL.LU R6, [R1+0x2b88] ;  /* 0x002b880001067983 */ /* 0x000ea80000300800 */
[----:B------:R-:W3:Y:S04]  /*5d460*/  LDL.LU R7, [R1+0x2b84] ;  /* 0x002b840001077983 */ /* 0x000ee80000300800 */
[----:B------:R4:W-:Y:S02]  /*5d470*/  STL.64 [R1+0x2af8], R26 ;  /* 0x002af81a01007387 */ /* 0x0009e40000100a00 */
[----:B----4-:R-:W-:Y:S01]  /*5d480*/  IMAD.MOV.U32 R26, RZ, RZ, R4 ;  /* 0x000000ffff1a7224 */ /* 0x010fe200078e0004 */
[----:B------:R-:W-:Y:S01]  /*5d490*/  MOV R27, R5 ;  /* 0x00000005001b7202 */ /* 0x000fe20000000f00 */
[----:B------:R-:W4:Y:S04]  /*5d4a0*/  LDL.LU R4, [R1+0x2b80] ;  /* 0x002b800001047983 */ /* 0x000f280000300800 */
[----:B------:R-:W2:Y:S04]  /*5d4b0*/  LDL.LU R5, [R1+0x2b7c] ;  /* 0x002b7c0001057983 */ /* 0x000ea80000300800 */
[----:B------:R0:W-:Y:S04]  /*5d4c0*/  STL.64 [R1+0x2b10], R26 ;  /* 0x002b101a01007387 */ /* 0x0001e80000100a00 */
[----:B------:R-:W2:Y:S04]  /*5d4d0*/  LDL.LU R2, [R1+0x2b78] ;  /* 0x002b780001027983 */ /* 0x000ea80000300800 */
[----:B------:R-:W2:Y:S04]  /*5d4e0*/  LDL.LU R12, [R1+0x2b74] ;  /* 0x002b7400010c7983 */ /* 0x000ea80000300800 */
[----:B------:R1:W-:Y:S04]  /*5d4f0*/  STL.64 [R1+0x2b18], R22 ;  /* 0x002b181601007387 */ /* 0x0003e80000100a00 */
[----:B------:R-:W2:Y:S04]  /*5d500*/  LDL.LU R24, [R1+0x640] ;  /* 0x0006400001187983 */ /* 0x000ea80000300800 */
[----:B------:R-:W2:Y:S04]  /*5d510*/  LDL.LU R25, [R1+0x644] ;  /* 0x0006440001197983 */ /* 0x000ea80000300800 */
[----:B0-----:R-:W2:Y:S04]  /*5d520*/  LDL.LU R26, [R1+0x648] ;  /* 0x00064800011a7983 */ /* 0x001ea80000300800 */
[----:B------:R-:W2:Y:S01]  /*5d530*/  LDL.LU R27, [R1+0x64c] ;  /* 0x00064c00011b7983 */ /* 0x000ea20000300800 */
[----:B-1----:R-:W-:-:S02]  /*5d540*/  IMAD.MOV.U32 R22, RZ, RZ, R16 ;  /* 0x000000ffff167224 */ /* 0x002fc400078e0010 */
[----:B------:R-:W-:Y:S01]  /*5d550*/  IMAD.MOV.U32 R23, RZ, RZ, R17 ;  /* 0x000000ffff177224 */ /* 0x000fe200078e0011 */
[----:B--2---:R-:W-:Y:S04]  /*5d560*/  STL.64 [R1+0x2b28], R26 ;  /* 0x002b281a01007387 */ /* 0x004fe80000100a00 */
[----:B------:R-:W-:Y:S04]  /*5d570*/  STL.64 [R1+0x2b20], R24 ;  /* 0x002b201801007387 */ /* 0x000fe80000100a00 */
[----:B------:R-:W2:Y:S04]  /*5d580*/  LDL.LU R16, [R1+0x2b70] ;  /* 0x002b700001107983 */ /* 0x000ea80000300800 */
[----:B------:R-:W4:Y:S04]  /*5d590*/  LDL.LU R17, [R1+0x2b6c] ;  /* 0x002b6c0001117983 */ /* 0x000f280000300800 */
[----:B------:R3:W-:Y:S02]  /*5d5a0*/  STL.64 [R1+0x2b30], R22 ;  /* 0x002b301601007387 */ /* 0x0007e40000100a00 */
[----:B---3--:R-:W-:-:S02]  /*5d5b0*/  IMAD.MOV.U32 R22, RZ, RZ, R7 ;  /* 0x000000ffff167224 */ /* 0x008fc400078e0007 */
[----:B------:R-:W-:-:S05]  /*5d5c0*/  IMAD.MOV.U32 R23, RZ, RZ, R6 ;  /* 0x000000ffff177224 */ /* 0x000fca00078e0006 */
[----:B------:R-:W-:Y:S04]  /*5d5d0*/  STL.64 [R1+0x2b48], R22 ;  /* 0x002b481601007387 */ /* 0x000fe80000100a00 */
[----:B------:R-:W3:Y:S04]  /*5d5e0*/  LDL.LU R24, [R1+0x650] ;  /* 0x0006500001187983 */ /* 0x000ee80000300800 */
[----:B------:R-:W3:Y:S01]  /*5d5f0*/  LDL.LU R25, [R1+0x654] ;  /* 0x0006540001197983 */ /* 0x000ee20000300800 */
[----:B--2---:R-:W-:Y:S02]  /*5d600*/  IMAD.MOV.U32 R26, RZ, RZ, R16 ;  /* 0x000000ffff1a7224 */ /* 0x004fe400078e0010 */
[----:B----4-:R-:W-:Y:S01]  /*5d610*/  IMAD.MOV.U32 R27, RZ, RZ, R17 ;  /* 0x000000ffff1b7224 */ /* 0x010fe200078e0011 */
[----:B------:R-:W2:Y:S04]  /*5d620*/  LDL.LU R16, [R1+0x2b68] ;  /* 0x002b680001107983 */ /* 0x000ea80000300800 */
[----:B------:R-:W4:Y:S04]  /*5d630*/  LDL.LU R17, [R1+0x2b64] ;  /* 0x002b640001117983 */ /* 0x000f280000300800 */
[----:B------:R-:W-:Y:S04]  /*5d640*/  STL.64 [R1+0x2b40], R26 ;  /* 0x002b401a01007387 */ /* 0x000fe80000100a00 */
[----:B---3--:R0:W-:Y:S04]  /*5d650*/  STL.64 [R1+0x2b38], R24 ;  /* 0x002b381801007387 */ /* 0x0081e80000100a00 */
[----:B0-----:R-:W3:Y:S04]  /*5d660*/  LDL.LU R24, [R1+0x660] ;  /* 0x0006600001187983 */ /* 0x001ee80000300800 */
[----:B------:R-:W3:Y:S04]  /*5d670*/  LDL.LU R25, [R1+0x664] ;  /* 0x0006640001197983 */ /* 0x000ee80000300800 */
[----:B------:R-:W2:Y:S04]  /*5d680*/  LDL.LU R26, [R1+0x668] ;  /* 0x00066800011a7983 */ /* 0x000ea80000300800 */
[----:B------:R-:W2:Y:S04]  /*5d690*/  LDL.LU R27, [R1+0x66c] ;  /* 0x00066c00011b7983 */ /* 0x000ea80000300800 */
[----:B--2---:R4:W-:Y:S02]  /*5d6a0*/  STL.64 [R1+0x2b58], R26 ;  /* 0x002b581a01007387 */ /* 0x0049e40000100a00 */
[----:B----4-:R-:W-:-:S02]  /*5d6b0*/  IMAD.MOV.U32 R26, RZ, RZ, R17 ;  /* 0x000000ffff1a7224 */ /* 0x010fc400078e0011 */
[----:B------:R-:W-:Y:S02]  /*5d6c0*/  IMAD.MOV.U32 R27, RZ, RZ, R16 ;  /* 0x000000ffff1b7224 */ /* 0x000fe400078e0010 */
[----:B------:R-:W0:Y:S04]  /*5d6d0*/  LDSM.16.M88.4 R16, [R13+UR5+0xe080] ;  /* 0x00e080050d10783b */ /* 0x000e280008000200 */
[----:B---3--:R1:W-:Y:S04]  /*5d6e0*/  STL.64 [R1+0x2b50], R24 ;  /* 0x002b501801007387 */ /* 0x0083e80000100a00 */
[----:B-1----:R-:W2:Y:S04]  /*5d6f0*/  LDL.LU R24, [R1+0x670] ;  /* 0x0006700001187983 */ /* 0x002ea80000300800 */
[----:B------:R-:W2:Y:S04]  /*5d700*/  LDL.LU R25, [R1+0x674] ;  /* 0x0006740001197983 */ /* 0x000ea80000300800 */
[----:B0-----:R-:W-:Y:S04]  /*5d710*/  STL [R1+0x2744], R18 ;  /* 0x0027441201007387 */ /* 0x001fe80000100800 */
[----:B------:R-:W-:Y:S04]  /*5d720*/  STL [R1+0x2740], R19 ;  /* 0x0027401301007387 */ /* 0x000fe80000100800 */
[----:B------:R0:W-:Y:S04]  /*5d730*/  STL.64 [R1+0x2af0], R16 ;  /* 0x002af01001007387 */ /* 0x0001e80000100a00 */
[----:B0-----:R-:W3:Y:S04]  /*5d740*/  LDL.LU R16, [R1+0x620] ;  /* 0x0006200001107983 */ /* 0x001ee80000300800 */
[----:B------:R-:W3:Y:S04]  /*5d750*/  LDL.LU R17, [R1+0x624] ;  /* 0x0006240001117983 */ /* 0x000ee80000300800 */
[----:B------:R-:W4:Y:S04]  /*5d760*/  LDL.LU R18, [R1+0x628] ;  /* 0x0006280001127983 */ /* 0x000f280000300800 */
[----:B------:R-:W4:Y:S01]  /*5d770*/  LDL.LU R19, [R1+0x62c] ;  /* 0x00062c0001137983 */ /* 0x000f220000300800 */
[----:B------:R-:W-:-:S02]  /*5d780*/  IMAD.MOV.U32 R22, RZ, RZ, R5 ;  /* 0x000000ffff167224 */ /* 0x000fc400078e0005 */
[----:B------:R-:W-:Y:S02]  /*5d790*/  IMAD.MOV.U32 R23, RZ, RZ, R4 ;  /* 0x000000ffff177224 */ /* 0x000fe400078e0004 */
[----:B------:R-:W-:Y:S05]  /*5d7a0*/  LDSM.16.MT88.4 R4, [R2+UR5+0x13000] ;  /* 0x013000050204783b */ /* 0x000fea0008004200 */
[----:B--2---:R-:W-:Y:S01]  /*5d7b0*/  HMMA.16816.F32.BF16 R20, R8, R22, R24 ;  /* 0x000000160814723c */ /* 0x004fe20000041818 */
[----:B----4-:R0:W-:Y:S02]  /*5d7c0*/  STL.64 [R1+0x2b08], R18 ;  /* 0x002b081201007387 */ /* 0x0101e40000100a00 */
[----:B0-----:R-:W-:-:S02]  /*5d7d0*/  IMAD.MOV.U32 R19, RZ, RZ, R12 ;  /* 0x000000ffff137224 */ /* 0x001fc400078e000c */
[----:B------:R-:W0:Y:S04]  /*5d7e0*/  LDSM.16.M88.4 R12, [R13+UR5+0xf080] ;  /* 0x00f080050d0c783b */ /* 0x000e280008000200 */
[----:B---3--:R1:W-:Y:S04]  /*5d7f0*/  STL.64 [R1+0x2b00], R16 ;  /* 0x002b001001007387 */ /* 0x0083e80000100a00 */
[----:B-1----:R-:W2:Y:S04]  /*5d800*/  LDL.LU R16, [R1+0x630] ;  /* 0x0006300001107983 */ /* 0x002ea80000300800 */
[----:B------:R-:W2:Y:S04]  /*5d810*/  LDL.LU R17, [R1+0x634] ;  /* 0x0006340001117983 */ /* 0x000ea80000300800 */
[----:B------:R-:W2:Y:S04]  /*5d820*/  LDL.LU R18, [R1+0x638] ;  /* 0x0006380001127983 */ /* 0x000ea80000300800 */
[----:B0-----:R-:W-:Y:S04]  /*5d830*/  STL [R1+0x24b4], R14 ;  /* 0x0024b40e01007387 */ /* 0x001fe80000100800 */
[----:B------:R-:W-:Y:S04]  /*5d840*/  STL [R1+0x24b0], R15 ;  /* 0x0024b00f01007387 */ /* 0x000fe80000100800 */
[----:B------:R0:W-:Y:S04]  /*5d850*/  STL.64 [R1+0x2aa0], R12 ;  /* 0x002aa00c01007387 */ /* 0x0001e80000100a00 */
[----:B0-----:R-:W3:Y:S04]  /*5d860*/  LDL.LU R12, [R1+0x600] ;  /* 0x00060000010c7983 */ /* 0x001ee80000300800 */
[----:B------:R-:W3:Y:S04]  /*5d870*/  LDL.LU R13, [R1+0x604] ;  /* 0x00060400010d7983 */ /* 0x000ee80000300800 */
[----:B------:R-:W3:Y:S04]  /*5d880*/  LDL.LU R14, [R1+0x608] ;  /* 0x00060800010e7983 */ /* 0x000ee80000300800 */
[----:B------:R-:W3:Y:S04]  /*5d890*/  LDL.LU R15, [R1+0x60c] ;  /* 0x00060c00010f7983 */ /* 0x000ee80000300800 */
[----:B------:R0:W-:Y:S04]  /*5d8a0*/  STL.64 [R1+0x29b0], R6 ;  /* 0x0029b00601007387 */ /* 0x0001e80000100a00 */
[----:B------:R-:W-:Y:S04]  /*5d8b0*/  STL.64 [R1+0x29a8], R4 ;  /* 0x0029a80401007387 */ /* 0x000fe80000100a00 */
[----:B0-----:R-:W4:Y:S01]  /*5d8c0*/  LDL.LU R6, [R1+0x188] ;  /* 0x0001880001067983 */ /* 0x001f220000300800 */
[----:B------:R-:W-:-:S03]  /*5d8d0*/  IMAD.MOV.U32 R7, RZ, RZ, R3 ;  /* 0x000000ffff077224 */ /* 0x000fc600078e0003 */
[----:B------:R-:W2:Y:S04]  /*5d8e0*/  LDL.LU R3, [R1+0x2b60] ;  /* 0x002b600001037983 */ /* 0x000ea80000300800 */
        /* <DEDUP_REMOVED lines=19> */
[----:B------:R-:W2:-:S15]  /*5da20*/  LDL.LU.64 R26, [R1+0x2b10] ;  /* 0x002b1000011a7983 */ /* 0x000e9e0000300a00 */
[----:B------:R-:W-:Y:S02]  /*5da30*/  NOP ;  /* 0x0000000000007918 */ /* 0x000fe40000000000 */
[----:B------:R0:W-:Y:S04]  /*5da40*/  STL.64 [R1+0x120], R20 ;  /* 0x0001201401007387 */ /* 0x0001e80000100a00 */
[----:B------:R1:W-:Y:S04]  /*5da50*/  STL.64 [R1+0x128], R22 ;  /* 0x0001281601007387 */ /* 0x0003e80000100a00 */
[----:B0-----:R-:W3:Y:S04]  /*5da60*/  LDL.LU R20, [R1+0x4b0] ;  /* 0x0004b00001147983 */ /* 0x001ee80000300800 */
[----:B------:R-:W3:Y:S04]  /*5da70*/  LDL.LU R21, [R1+0x4b4] ;  /* 0x0004b40001157983 */ /* 0x000ee80000300800 */
[----:B-1----:R-:W3:Y:S01]  /*5da80*/  LDL.LU R22, [R1+0x4b8] ;  /* 0x0004b80001167983 */ /* 0x002ee20000300800 */
[----:B--2---:R-:W-:Y:S03]  /*5da90*/  HMMA.16816.F32.BF16 R24, R8, R26, R16 ;  /* 0x0000001a0818723c */ /* 0x004fe60000041810 */
[----:B------:R-:W2:Y:S04]  /*5daa0*/  LDL.LU.64 R18, [R1+0x2b08] ;  /* 0x002b080001127983 */ /* 0x000ea80000300a00 */
[----:B------:R-:W2:-:S12]  /*5dab0*/  LDL.LU.64 R16, [R1+0x2b00] ;  /* 0x002b000001107983 */ /* 0x000e980000300a00 */
[----:B------:R-:W-:Y:S04]  /*5dac0*/  STL.64 [R1+0x110], R24 ;  /* 0x0001101801007387 */ /* 0x000fe80000100a00 */
[----:B------:R0:W-:Y:S04]  /*5dad0*/  STL.64 [R1+0x118], R26 ;  /* 0x0001181a01007387 */ /* 0x0001e80000100a00 */
[----:B0-----:R-:W2:Y:S02]  /*5dae0*/  LDL.LU.64 R26, [R1+0x2af8] ;  /* 0x002af800011a7983 */ /* 0x001ea40000300a00 */
[----:B--2---:R-:W-:Y:S02]  /*5daf0*/  HMMA.16816.F32.BF16 R24, R8, R26, R16 ;  /* 0x0000001a0818723c */ /* 0x004fe40000041810 */
[----:B------:R-:W2:-:S15]  /*5db00*/  LDL.LU.64 R16, [R1+0x2af0] ;  /* 0x002af00001107983 */ /* 0x000e9e0000300a00 */
[----:B------:R-:W-:Y:S02]  /*5db10*/  NOP ;  /* 0x0000000000007918 */ /* 0x000fe40000000000 */
[----:B------:R-:W-:Y:S04]  /*5db20*/  STL.64 [R1+0x100], R24 ;  /* 0x0001001801007387 */ /* 0x000fe80000100a00 */
[----:B------:R0:W-:Y:S04]  /*5db30*/  STL.64 [R1+0x108], R26 ;  /* 0x0001081a01007387 */ /* 0x0001e80000100a00 */
[----:B0-----:R-:W4:Y:S04]  /*5db40*/  LDL.LU.64 R26, [R1+0x2ae8] ;  /* 0x002ae800011a7983 */ /* 0x001f280000300a00 */
[----:B------:R-:W4:Y:S02]  /*5db50*/  LDL.LU.64 R24, [R1+0x2ae0] ;  /* 0x002ae00001187983 */ /* 0x000f240000300a00 */
[----:B----4-:R-:W-:Y:S02]  /*5db60*/  HMMA.16816.F32.BF16 R4, R8, R6, R24 ;  /* 0x000000060804723c */ /* 0x010fe40000041818 */
[----:B------:R-:W3:-:S15]  /*5db70*/  LDL.LU.64 R26, [R1+0x2ad8] ;  /* 0x002ad800011a7983 */ /* 0x000ede0000300a00 */
[----:B------:R-:W-:Y:S02]  /*5db80*/  NOP ;  /* 0x0000000000007918 */ /* 0x000fe40000000000 */
[----:B------:R-:W-:Y:S04]  /*5db90*/  STL.64 [R1+0xf0], R4 ;  /* 0x0000f00401007387 */ /* 0x000fe80000100a00 */
[----:B------:R3:W-:Y:S01]  /*5dba0*/  STL.64 [R1+0xf8], R6 ;  /* 0x0000f80601007387 */ /* 0x0007e20000100a00 */
[----:B------:R-:W-:Y:S01]  /*5dbb0*/  IMAD.MOV.U32 R23, RZ, RZ, R3 ;  /* 0x000000ffff177224 */ /* 0x000fe200078e0003 */
[----:B---3--:R-:W-:-:S15]  /*5dbc0*/  HMMA.16816.F32.BF16 R4, R8, R26, R12 ;  /* 0x0000001a0804723c */ /* 0x008fde000004180c */
[----:B------:R-:W-:-:S04]  /*5dbd0*/  NOP ;  /* 0x0000000000007918 */ /* 0x000fc80000000000 */
[----:B------:R0:W-:Y:S01]  /*5dbe0*/  STL [R1+0xe0], R4 ;  /* 0x0000e00401007387 */ /* 0x0001e20000100800 */
[----:B------:R-:W-:Y:S02]  /*5dbf0*/  IMAD.MOV.U32 R18, RZ, RZ, R5 ;  /* 0x000000ffff127224 */ /* 0x000fe400078e0005 */
[----:B------:R-:W-:Y:S02]  /*5dc00*/  IMAD.MOV.U32 R19, RZ, RZ, R6 ;  /* 0x000000ffff137224 */ /* 0x000fe400078e0006 */
[----:B------:R-:W-:Y:S01]  /*5dc10*/  IMAD.MOV.U32 R3, RZ, RZ, R7 ;  /* 0x000000ffff037224 */ /* 0x000fe200078e0007 */
[----:B0-----:R-:W3:Y:S04]  /*5dc20*/  LDL.LU R4, [R1+0x480] ;  /* 0x0004800001047983 */ /* 0x001ee80000300800 */
[----:B------:R-:W3:Y:S04]  /*5dc30*/  LDL.LU R5, [R1+0x484] ;  /* 0x0004840001057983 */ /* 0x000ee80000300800 */
[----:B------:R-:W4:Y:S04]  /*5dc40*/  LDL.LU R6, [R1+0x488] ;  /* 0x0004880001067983 */ /* 0x000f280000300800 */
[----:B------:R-:W4:Y:S01]  /*5dc50*/  LDL.LU R7, [R1+0x48c] ;  /* 0x00048c0001077983 */ /* 0x000f220000300800 */
[----:B------:R-:W-:-:S02]  /*5dc60*/  IMAD.MOV.U32 R12, RZ, RZ, R29 ;  /* 0x000000ffff0c7224 */ /* 0x000fc400078e001d */
[----:B------:R-:W-:Y:S01]  /*5dc70*/  IMAD.MOV.U32 R13, RZ, RZ, R28 ;  /* 0x000000ffff0d7224 */ /* 0x000fe200078e001c */
[----:B----4-:R-:W-:Y:S04]  /*5dc80*/  STL.64 [R1+0x2ab0], R6 ;  /* 0x002ab00601007387 */ /* 0x010fe80000100a00 */
[----:B---3--:R0:W-:Y:S04]  /*5dc90*/  STL.64 [R1+0x2aa8], R4 ;  /* 0x002aa80401007387 */ /* 0x0081e80000100a00 */
[----:B------:R-:W3:Y:S04]  /*5dca0*/  LDL.LU R29, [R1+0x2ad0] ;  /* 0x002ad000011d7983 */ /* 0x000ee80000300800 */
[----:B------:R-:W4:Y:S04]  /*5dcb0*/  LDL.LU R28, [R1+0x2acc] ;  /* 0x002acc00011c7983 */ /* 0x000f280000300800 */
[----:B0-----:R-:W3:Y:S04]  /*5dcc0*/  LDL.LU R4, [R1+0x490] ;  /* 0x0004900001047983 */ /* 0x001ee80000300800 */
[----:B------:R-:W3:Y:S04]  /*5dcd0*/  LDL.LU R5, [R1+0x494] ;  /* 0x0004940001057983 */ /* 0x000ee80000300800 */
[----:B------:R-:W3:Y:S04]  /*5dce0*/  LDL.LU R6, [R1+0x498] ;  /* 0x0004980001067983 */ /* 0x000ee80000300800 */
[----:B------:R-:W3:Y:S04]  /*5dcf0*/  LDL.LU R7, [R1+0x49c] ;  /* 0x00049c0001077983 */ /* 0x000ee80000300800 */
[----:B------:R-:W3:Y:S04]  /*5dd00*/  LDL.64 R24, [R1+0xb0] ;  /* 0x0000b00001187983 */ /* 0x000ee80000100a00 */
[----:B------:R-:W-:Y:S04]  /*5dd10*/  STL [R1+0x2768], R3 ;  /* 0x0027680301007387 */ /* 0x000fe80000100800 */
[----:B------:R-:W-:Y:S04]  /*5dd20*/  STL [R1+0x2764], R19 ;  /* 0x0027641301007387 */ /* 0x000fe80000100800 */
[----:B------:R-:W-:Y:S04]  /*5dd30*/  STL [R1+0x2760], R18 ;  /* 0x0027601201007387 */ /* 0x000fe80000100800 */
[----:B--2---:R0:W-:Y:S04]  /*5dd40*/  STL.64 [R1+0x29c8], R16 ;  /* 0x0029c81001007387 */ /* 0x0041e80000100a00 */
[----:B0-----:R-:W2:Y:S01]  /*5dd50*/  LDL.64 R16, [R1+0x80] ;  /* 0x0000800001107983 */ /* 0x001ea20000100a00 */
[----:B------:R-:W-:-:S03]  /*5dd60*/  IMAD.MOV.U32 R19, RZ, RZ, R0 ;  /* 0x000000ffff137224 */ /* 0x000fc600078e0000 */
[----:B--2---:R0:W-:Y:S04]  /*5dd70*/  STL.64 [R1+0x2a70], R16 ;  /* 0x002a701001007387 */ /* 0x0041e80000100a00 */
[----:B0-----:R-:W2:Y:S01]  /*5dd80*/  LDL.64 R16, [R1+0x90] ;  /* 0x0000900001107983 */ /* 0x001ea20000100a00 */
[----:B---3--:R-:W-:-:S07]  /*5dd90*/  IMAD.MOV.U32 R18, RZ, RZ, R29 ;  /* 0x000000ffff127224 */ /* 0x008fce00078e001d */
[----:B------:R-:W-:-:S15]  /*5dda0*/  HMMA.16816.F32.BF16 R8, R8, R18, R20 ;  /* 0x000000120808723c */ /* 0x000fde0000041814 */
[----:B------:R-:W-:-:S04]  /*5ddb0*/  NOP ;  /* 0x0000000000007918 */ /* 0x000fc80000000000 */
[----:B------:R-:W-:Y:S02]  /*5ddc0*/  IMAD.MOV.U32 R2, RZ, RZ, R8 ;  /* 0x000000ffff027224 */ /* 0x000fe400078e0008 */
[----:B------:R-:W-:Y:S01]  /*5ddd0*/  IMAD.MOV.U32 R0, RZ, RZ, R11 ;  /* 0x000000ffff007224 */ /* 0x000fe200078e000b */
[----:B--2---:R0:W-:Y:S04]  /*5dde0*/  STL.64 [R1+0x2a88], R16 ;  /* 0x002a881001007387 */ /* 0x0041e80000100a00 */
[----:B------:R-:W2:Y:S04]  /*5ddf0*/  LDL.LU R29, [R1+0x2ac8] ;  /* 0x002ac800011d7983 */ /* 0x000ea80000300800 */
[----:B------:R-:W3:Y:S04]  /*5de00*/  LDL.LU.64 R22, [R1+0x2ac0] ;  /* 0x002ac00001167983 */ /* 0x000ee80000300a00 */
[----:B------:R-:W3:Y:S04]  /*5de10*/  LDL.LU.64 R20, [R1+0x2ab8] ;  /* 0x002ab80001147983 */ /* 0x000ee80000300a00 */
[----:B------:R1:W-:Y:S04]  /*5de20*/  STL [R1+0xd4], R9 ;  /* 0x0000d40901007387 */ /* 0x0003e80000100800 */
[----:B------:R1:W-:Y:S04]  /*5de30*/  STL [R1+0xd8], R10 ;  /* 0x0000d80a01007387 */ /* 0x0003e80000100800 */
[----:B0-----:R-:W2:Y:S04]  /*5de40*/  LDL.64 R16, [R1+0xa0] ;  /* 0x0000a00001107983 */ /* 0x001ea80000100a00 */
[----:B------:R-:W2:Y:S04]  /*5de50*/  LDL.LU R8, [R1+0x440] ;  /* 0x0004400001087983 */ /* 0x000ea80000300800 */
[----:B-1----:R-:W2:Y:S04]  /*5de60*/  LDL.LU R9, [R1+0x444] ;  /* 0x0004440001097983 */ /* 0x002ea80000300800 */
        /* <DEDUP_REMOVED lines=23> */
[----:B------:R-:W3:Y:S04]  /*5dfe0*/  LDL.LU.64 R6, [R1+0x2ab0] ;  /* 0x002ab00001067983 */ /* 0x000ee80000300a00 */
[----:B------:R-:W3:Y:S04]  /*5dff0*/  LDL.LU.64 R4, [R1+0x2aa8] ;  /* 0x002aa80001047983 */ /* 0x000ee80000300a00 */
[----:B------:R0:W-:Y:S04]  /*5e000*/  STL.64 [R1+0x370], R12 ;  /* 0x0003700c01007387 */ /* 0x0001e80000100a00 */
[----:B------:R1:W-:Y:S04]  /*5e010*/  STL.64 [R1+0x378], R14 ;  /* 0x0003780e01007387 */ /* 0x0003e80000100a00 */
[----:B0-----:R-:W4:Y:S01]  /*5e020*/  LDL.LU.64 R12, [R1+0x2aa0] ;  /* 0x002aa000010c7983 */ /* 0x001f220000300a00 */
[----:B-1----:R-:W-:-:S02]  /*5e030*/  IMAD.MOV.U32 R15, RZ, RZ, R24 ;  /* 0x000000ffff0f7224 */ /* 0x002fc400078e0018 */
[----:B------:R-:W-:Y:S02]  /*5e040*/  IMAD.MOV.U32 R14, RZ, RZ, R25 ;  /* 0x000000ffff0e7224 */ /* 0x000fe400078e0019 */
[----:B------:R-:W-:Y:S02]  /*5e050*/  IMAD.MOV.U32 R2, RZ, RZ, R16 ;  /* 0x000000ffff027224 */ /* 0x000fe400078e0010 */
[----:B------:R-:W-:Y:S01]  /*5e060*/  IMAD.MOV.U32 R0, RZ, RZ, R17 ;  /* 0x000000ffff007224 */ /* 0x000fe200078e0011 */
[C---:B---3--:R-:W-:Y:S08]  /*5e070*/  HMMA.16816.F32.BF16 R4, R20.reuse, R24, R4 ;  /* 0x000000181404723c */ /* 0x048ff00000041804 */
[C---:B--2---:R-:W-:Y:S11]  /*5e080*/  HMMA.16816.F32.BF16 R8, R20.reuse, R16, R8 ;  /* 0x000000101408723c */ /* 0x044ff60000041808 */
[----:B------:R0:W-:Y:S04]  /*5e090*/  STL.64 [R1+0x360], R4 ;  /* 0x0003600401007387 */ /* 0x0001e80000100a00 */
[----:B------:R-:W-:Y:S04]  /*5e0a0*/  STL.64 [R1+0x368], R6 ;  /* 0x0003680601007387 */ /* 0x000fe80000100a00 */
[----:B0-----:R-:W2:Y:S04]  /*5e0b0*/  LDL.LU R4, [R1+0x5f0] ;  /* 0x0005f00001047983 */ /* 0x001ea80000300800 */
[----:B------:R-:W2:Y:S04]  /*5e0c0*/  LDL.LU R5, [R1+0x5f4] ;  /* 0x0005f40001057983 */ /* 0x000ea80000300800 */
[----:B------:R-:W2:Y:S04]  /*5e0d0*/  LDL.64 R24, [R1+0x60] ;  /* 0x0000600001187983 */ /* 0x000ea80000100a00 */
[----:B------:R-:W-:Y:S04]  /*5e0e0*/  STL.64 [R1+0x29c0], R14 ;  /* 0x0029c00e01007387 */ /* 0x000fe80000100a00 */
[----:B----4-:R0:W-:Y:S04]  /*5e0f0*/  STL.64 [R1+0x29b8], R12 ;  /* 0x0029b80c01007387 */ /* 0x0101e80000100a00 */
[----:B0-----:R-:W3:Y:S04]  /*5e100*/  LDL.64 R12, [R1+0x70] ;  /* 0x00007000010c7983 */ /* 0x001ee80000100a00 */
[----:B------:R-:W-:Y:S04]  /*5e110*/  STL.64 [R1+0x350], R8 ;  /* 0x0003500801007387 */ /* 0x000fe80000100a00 */
[----:B------:R0:W-:Y:S04]  /*5e120*/  STL.64 [R1+0x358], R10 ;  /* 0x0003580a01007387 */ /* 0x0001e80000100a00 */
[----:B0-----:R-:W4:Y:S04]  /*5e130*/  LDL.LU.64 R10, [R1+0x2a98] ;  /* 0x002a9800010a7983 */ /* 0x001f280000300a00 */
[----:B------:R-:W4:Y:S04]  /*5e140*/  LDL.LU.64 R8, [R1+0x2a90] ;  /* 0x002a900001087983 */ /* 0x000f280000300a00 */
[----:B------:R-:W4:Y:S04]  /*5e150*/  LDL.LU.64 R16, [R1+0x2a88] ;  /* 0x002a880001107983 */ /* 0x000f280000300a00 */
[----:B------:R-:W-:Y:S04]  /*5e160*/  STL [R1+0x2974], R0 ;  /* 0x0029740001007387 */ /* 0x000fe80000100800 */
[----:B------:R-:W-:Y:S01]  /*5e170*/  STL [R1+0x2970], R2 ;  /* 0x0029700201007387 */ /* 0x000fe20000100800 */
[----:B----4-:R-:W-:Y:S01]  /*5e180*/  HMMA.16816.F32.BF16 R8, R20, R16, R8 ;  /* 0x000000101408723c */ /* 0x010fe20000041808 */
[----:B------:R-:W-:-:S15]  /*5e190*/  IMAD.MOV.U32 R3, RZ, RZ, R17 ;  /* 0x000000ffff037224 */ /* 0x000fde00078e0011 */
[----:B------:R-:W-:-:S03]  /*5e1a0*/  NOP ;  /* 0x0000000000007918 */ /* 0x000fc60000000000 */
[----:B------:R-:W-:Y:S04]  /*5e1b0*/  STL.64 [R1+0x340], R8 ;  /* 0x0003400801007387 */ /* 0x000fe80000100a00 */
[----:B------:R0:W-:Y:S04]  /*5e1c0*/  STL.64 [R1+0x348], R10 ;  /* 0x0003480a01007387 */ /* 0x0001e80000100a00 */
[----:B0-----:R-:W4:Y:S04]  /*5e1d0*/  LDL.LU.64 R10, [R1+0x2a80] ;  /* 0x002a8000010a7983 */ /* 0x001f280000300a00 */
[----:B------:R-:W4:Y:S04]  /*5e1e0*/  LDL.LU.64 R8, [R1+0x2a78] ;  /* 0x002a780001087983 */ /* 0x000f280000300a00 */
[----:B------:R-:W4:Y:S04]  /*5e1f0*/  LDL.LU.64 R16, [R1+0x2a70] ;  /* 0x002a700001107983 */ /* 0x000f280000300a00 */
[----:B------:R-:W-:Y:S01]  /*5e200*/  STL [R1+0x2978], R3 ;  /* 0x0029780301007387 */ /* 0x000fe20000100800 */
[----:B----4-:R-:W-:-:S15]  /*5e210*/  HMMA.16816.F32.BF16 R8, R20, R16, R8 ;  /* 0x000000101408723c */ /* 0x010fde0000041808 */
[----:B------:R-:W-:-:S04]  /*5e220*/  NOP ;  /* 0x0000000000007918 */ /* 0x000fc80000000000 */
[----:B------:R-:W-:Y:S04]  /*5e230*/  STL.64 [R1+0x330], R8 ;  /* 0x0003300801007387 */ /* 0x000fe80000100a00 */
[----:B------:R0:W-:Y:S04]  /*5e240*/  STL.64 [R1+0x338], R10 ;  /* 0x0003380a01007387 */ /* 0x0001e80000100a00 */
[----:B0-----:R-:W4:Y:S04]  /*5e250*/  LDL.LU.64 R10, [R1+0x2a68] ;  /* 0x002a6800010a7983 */ /* 0x001f280000300a00 */
[----:B------:R-:W4:Y:S01]  /*5e260*/  LDL.LU.64 R8, [R1+0x2a60] ;  /* 0x002a600001087983 */ /* 0x000f220000300a00 */
[----:B------:R-:W0:Y:S01]  /*5e270*/  S2R R26, SR_TID.X ;  /* 0x00000000001a7919 */ /* 0x000e220000002100 */
[----:B------:R-:W-:-:S02]  /*5e280*/  IMAD.MOV.U32 R2, RZ, RZ, R17 ;  /* 0x000000ffff027224 */ /* 0x000fc400078e0011 */
[----:B------:R-:W-:Y:S02]  /*5e290*/  IMAD.MOV.U32 R0, RZ, RZ, R16 ;  /* 0x000000ffff007224 */ /* 0x000fe400078e0010 */
[----:B------:R-:W-:Y:S02]  /*5e2a0*/  IMAD.MOV.U32 R7, RZ, RZ, R28 ;  /* 0x000000ffff077224 */ /* 0x000fe400078e001c */
[----:B---3--:R-:W-:Y:S02]  /*5e2b0*/  IMAD.MOV.U32 R3, RZ, RZ, R13 ;  /* 0x000000ffff037224 */ /* 0x008fe400078e000d */
[----:B------:R-:W-:Y:S01]  /*5e2c0*/  IMAD.MOV.U32 R6, RZ, RZ, R29 ;  /* 0x000000ffff067224 */ /* 0x000fe200078e001d */
[----:B------:R-:W-:Y:S04]  /*5e2d0*/  STL [R1+0x2980], R2 ;  /* 0x0029800201007387 */ /* 0x000fe80000100800 */
[----:B------:R-:W-:Y:S01]  /*5e2e0*/  STL [R1+0x297c], R0 ;  /* 0x00297c0001007387 */ /* 0x000fe20000100800 */
[----:B0-----:R-:W-:-:S02]  /*5e2f0*/  LOP3.LUT R19, R26, 0x7, RZ, 0xc0, !PT ;  /* 0x000000071a137812 */ /* 0x001fc400078ec0ff */
[C---:B------:R-:W-:Y:S01]  /*5e300*/  SHF.L.U32 R27, R26.reuse, 0x6, RZ ;  /* 0x000000061a1b7819 */ /* 0x040fe200000006ff */
[----:B------:R-:W-:Y:S02]  /*5e310*/  IMAD.SHL.U32 R26, R26, 0x2, RZ ;  /* 0x000000021a1a7824 */ /* 0x000fe400078e00ff */
[----:B------:R-:W-:-:S05]  /*5e320*/  IMAD R19, R19, 0x90, RZ ;  /* 0x0000009013137824 */ /* 0x000fca00078e02ff */
[----:B------:R-:W-:Y:S01]  /*5e330*/  LOP3.LUT R26, R19, 0x10, R26, 0x78, !PT ;  /* 0x00000010131a7812 */ /* 0x000fe200078e781a */
[----:B----4-:R-:W-:-:S15]  /*5e340*/  HMMA.16816.F32.BF16 R8, R20, R12, R8 ;  /* 0x0000000c1408723c */ /* 0x010fde0000041808 */
[----:B------:R-:W-:-:S04]  /*5e350*/  NOP ;  /* 0x0000000000007918 */ /* 0x000fc80000000000 */
[----:B------:R-:W-:Y:S02]  /*5e360*/  IMAD.MOV.U32 R28, RZ, RZ, R11 ;  /* 0x000000ffff1c7224 */ /* 0x000fe400078e000b */
[----:B------:R-:W-:Y:S01]  /*5e370*/  IMAD.MOV.U32 R29, RZ, RZ, R10 ;  /* 0x000000ffff1d7224 */ /* 0x000fe200078e000a */
[----:B------:R-:W-:Y:S04]  /*5e380*/  STL.64 [R1+0x320], R8 ;  /* 0x0003200801007387 */ /* 0x000fe80000100a00 */
[----:B------:R-:W-:Y:S04]  /*5e390*/  STL [R1+0x2984], R3 ;  /* 0x0029840301007387 */ /* 0x000fe80000100800 */
[----:B------:R-:W-:Y:S04]  /*5e3a0*/  STL [R1+0x2778], R28 ;  /* 0x0027781c01007387 */ /* 0x000fe80000100800 */
[----:B------:R-:W-:Y:S04]  /*5e3b0*/  STL [R1+0x2774], R29 ;  /* 0x0027741d01007387 */ /* 0x000fe80000100800 */
[----:B------:R-:W3:Y:S04]  /*5e3c0*/  LDL.LU R16, [R1+0x420] ;  /* 0x0004200001107983 */ /* 0x000ee80000300800 */
[----:B------:R-:W3:Y:S04]  /*5e3d0*/  LDL.LU R17, [R1+0x424] ;  /* 0x0004240001117983 */ /* 0x000ee80000300800 */
[----:B------:R-:W4:Y:S04]  /*5e3e0*/  LDL.LU R18, [R1+0x428] ;  /* 0x0004280001127983 */ /* 0x000f280000300800 */
[----:B------:R-:W4:Y:S01]  /*5e3f0*/  LDL.LU R19, [R1+0x42c] ;  /* 0x00042c0001137983 */ /* 0x000f220000300800 */
[----:B------:R-:W-:-:S04]  /*5e400*/  LOP3.LUT R26, R26, 0x400, R27, 0xf8, !PT ;  /* 0x000004001a1a7812 */ /* 0x000fc800078ef81b */
[----:B------:R-:W-:-:S05]  /*5e410*/  LOP3.LUT R26, R26, 0x40, RZ, 0x3c, !PT ;  /* 0x000000401a1a7812 */ /* 0x000fca00078e3cff */
[----:B------:R-:W0:Y:S01]  /*5e420*/  LDSM.16.MT88.4 R8, [R26+UR5+0x13000] ;  /* 0x013000051a08783b */ /* 0x000e220008004200 */
[----:B--2---:R-:W-:Y:S03]  /*5e430*/  HMMA.16816.F32.BF16 R4, R20, R24, R4 ;  /* 0x000000181404723c */ /* 0x004fe60000041804 */
[----:B----4-:R-:W-:Y:S04]  /*5e440*/  STL.64 [R1+0x29d8], R18 ;  /* 0x0029d81201007387 */ /* 0x010fe80000100a00 */
[----:B---3--:R1:W-:Y:S04]  /*5e450*/  STL.64 [R1+0x29d0], R16 ;  /* 0x0029d01001007387 */ /* 0x0083e80000100a00 */
[----:B-1----:R-:W2:Y:S04]  /*5e460*/  LDL R16, [R1] ;  /* 0x0000000001107983 */ /* 0x002ea80000100800 */
[----:B------:R-:W2:Y:S04]  /*5e470*/  LDL R17, [R1+0x4] ;  /* 0x0000040001117983 */ /* 0x000ea80000100800 */
[----:B--2---:R-:W-:Y:S04]  /*5e480*/  STL.64 [R1+0x29f0], R16 ;  /* 0x0029f01001007387 */ /* 0x004fe80000100a00 */
[----:B0-----:R-:W-:Y:S04]  /*5e490*/  STL.64 [R1+0x2878], R10 ;  /* 0x0028780a01007387 */ /* 0x001fe80000100a00 */
[----:B------:R0:W-:Y:S04]  /*5e4a0*/  STL.64 [R1+0x2870], R8 ;  /* 0x0028700801007387 */ /* 0x0001e80000100a00 */
[----:B------:R-:W-:Y:S04]  /*5e4b0*/  STL.64 [R1+0x310], R4 ;  /* 0x0003100401007387 */ /* 0x000fe80000100a00 */
[----:B------:R-:W-:Y:S01]  /*5e4c0*/  STL.64 [R1+0x318], R6 ;  /* 0x0003180601007387 */ /* 0x000fe20000100a00 */
[----:B0-----:R-:W-:-:S02]  /*5e4d0*/  IMAD.MOV.U32 R9, RZ, RZ, R24 ;  /* 0x000000ffff097224 */ /* 0x001fc400078e0018 */
[----:B------:R-:W-:Y:S01]  /*5e4e0*/  IMAD.MOV.U32 R8, RZ, RZ, R25 ;  /* 0x000000ffff087224 */ /* 0x000fe200078e0019 */
[----:B------:R-:W2:Y:S04]  /*5e4f0*/  LDL.LU R24, [R1+0x5d0] ;  /* 0x0005d00001187983 */ /* 0x000ea80000300800 */
[----:B------:R-:W2:Y:S04]  /*5e500*/  LDL.LU R25, [R1+0x5d4] ;  /* 0x0005d40001197983 */ /* 0x000ea80000300800 */
[----:B------:R-:W3:Y:S04]  /*5e510*/  LDL.LU R26, [R1+0x5d8] ;  /* 0x0005d800011a7983 */ /* 0x000ee80000300800 */
[----:B------:R-:W3:Y:S04]  /*5e520*/  LDL.LU R27, [R1+0x5dc] ;  /* 0x0005dc00011b7983 */ /* 0x000ee80000300800 */
[----:B---3--:R-:W-:Y:S04]  /*5e530*/  STL.64 [R1+0x2a08], R26 ;  /* 0x002a081a01007387 */ /* 0x008fe80000100a00 */
[----:B--2---:R0:W-:Y:S04]  /*5e540*/  STL.64 [R1+0x2a00], R24 ;  /* 0x002a001801007387 */ /* 0x0041e80000100a00 */
[----:B0-----:R-:W2:Y:S04]  /*5e550*/  LDL.64 R24, [R1+0x20] ;  /* 0x0000200001187983 */ /* 0x001ea80000100a00 */
[----:B--2---:R0:W-:Y:S04]  /*5e560*/  STL.64 [R1+0x2a18], R24 ;  /* 0x002a181801007387 */ /* 0x0041e80000100a00 */
[----:B0-----:R-:W2:Y:S04]  /*5e570*/  LDL.64 R24, [R1+0x30] ;  /* 0x0000300001187983 */ /* 0x001ea80000100a00 */
[----:B--2---:R0:W-:Y:S04]  /*5e580*/  STL.64 [R1+0x2a30], R24 ;  /* 0x002a301801007387 */ /* 0x0041e80000100a00 */
[----:B0-----:R-:W2:Y:S04]  /*5e590*/  LDL.64 R24, [R1+0x40] ;  /* 0x0000400001187983 */ /* 0x001ea80000100a00 */
[----:B--2---:R0:W-:Y:S04]  /*5e5a0*/  STL.64 [R1+0x2a48], R24 ;  /* 0x002a481801007387 */ /* 0x0041e80000100a00 */
[----:B------:R-:W2:Y:S04]  /*5e5b0*/  LDL.64 R16, [R1+0x10] ;  /* 0x0000100001107983 */ /* 0x000ea80000100a00 */
[----:B0-----:R-:W3:Y:S04]  /*5e5c0*/  LDL.64 R24, [R1+0x50] ;  /* 0x0000500001187983 */ /* 0x001ee80000100a00 */
        /* <DEDUP_REMOVED lines=23> */
[----:B------:R-:W4:Y:S04]  /*5e740*/  LDL.LU R12, [R1+0x410] ;  /* 0x00041000010c7983 */ /* 0x000f280000300800 */
[----:B------:R-:W4:Y:S04]  /*5e750*/  LDL.LU R13, [R1+0x414] ;  /* 0x00041400010d7983 */ /* 0x000f280000300800 */
[----:B------:R-:W4:Y:S04]  /*5e760*/  LDL.LU R14, [R1+0x418] ;  /* 0x00041800010e7983 */ /* 0x000f280000300800 */
[----:B------:R-:W4:Y:S01]  /*5e770*/  LDL.LU R15, [R1+0x41c] ;  /* 0x00041c00010f7983 */ /* 0x000f220000300800 */
[----:B---3--:R-:W-:-:S02]  /*5e780*/  IMAD.MOV.U32 R11, RZ, RZ, R24 ;  /* 0x000000ffff0b7224 */ /* 0x008fc400078e0018 */
[----:B------:R-:W-:Y:S01]  /*5e790*/  IMAD.MOV.U32 R10, RZ, RZ, R25 ;  /* 0x000000ffff0a7224 */ /* 0x000fe200078e0019 */
[C---:B--2---:R-:W-:Y:S01]  /*5e7a0*/  HMMA.16816.F32.BF16 R16, R20.reuse, R24, R16 ;  /* 0x000000181410723c */ /* 0x044fe20000041810 */
[----:B----4-:R-:W-:Y:S04]  /*5e7b0*/  STL.64 [R1+0x29e8], R14 ;  /* 0x0029e80e01007387 */ /* 0x010fe80000100a00 */
[----:B------:R0:W-:Y:S04]  /*5e7c0*/  STL.64 [R1+0x29e0], R12 ;  /* 0x0029e00c01007387 */ /* 0x0001e80000100a00 */
        /* <DEDUP_REMOVED lines=40> */
[----:B------:R-:W4:Y:S04]  /*5ea50*/  LDL.LU.64 R24, [R1+0x2a00] ;  /* 0x002a000001187983 */ /* 0x000f280000300a00 */
[----:B------:R-:W-:Y:S04]  /*5ea60*/  STL.64 [R1+0x2998], R10 ;  /* 0x0029980a01007387 */ /* 0x000fe80000100a00 */
[----:B------:R0:W-:Y:S04]  /*5ea70*/  STL.64 [R1+0x2990], R8 ;  /* 0x0029900801007387 */ /* 0x0001e80000100a00 */
[----:B0-----:R-:W2:Y:S04]  /*5ea80*/  LDL R8, [R1+0xc0] ;  /* 0x0000c00001087983 */ /* 0x001ea80000100800 */
[----:B------:R-:W2:Y:S01]  /*5ea90*/  LDL R9, [R1+0xc4] ;  /* 0x0000c40001097983 */ /* 0x000ea20000100800 */
[----:B----4-:R-:W-:-:S15]  /*5eaa0*/  HMMA.16816.F32.BF16 R24, R20, R16, R24 ;  /* 0x000000101418723c */ /* 0x010fde0000041818 */
[----:B------:R-:W-:-:S04]  /*5eab0*/  NOP ;  /* 0x0000000000007918 */ /* 0x000fc80000000000 */
[----:B------:R0:W-:Y:S04]  /*5eac0*/  STL.64 [R1+0x4a0], R24 ;  /* 0x0004a01801007387 */ /* 0x0001e80000100a00 */
[----:B------:R1:W-:Y:S04]  /*5ead0*/  STL.64 [R1+0x4a8], R26 ;  /* 0x0004a81a01007387 */ /* 0x0003e80000100a00 */
[----:B0-----:R-:W4:Y:S01]  /*5eae0*/  LDL.LU.64 R24, [R1+0x29f8] ;  /* 0x0029f80001187983 */ /* 0x001f220000300a00 */
[----:B-1----:R-:W-:Y:S02]  /*5eaf0*/  IMAD.MOV.U32 R27, RZ, RZ, R16 ;  /* 0x000000ffff1b7224 */ /* 0x002fe400078e0010 */
[----:B------:R-:W-:-:S02]  /*5eb00*/  IMAD.MOV.U32 R26, RZ, RZ, R17 ;  /* 0x000000ffff1a7224 */ /* 0x000fc400078e0011 */
[----:B------:R-:W2:Y:S02]  /*5eb10*/  LDL.LU.64 R16, [R1+0x29f0] ;  /* 0x0029f00001107983 */ /* 0x000ea40000300a00 */
[----:B--2---:R-:W-:Y:S02]  /*5eb20*/  HMMA.16816.F32.BF16 R16, R20, R16, R12 ;  /* 0x000000101410723c */ /* 0x004fe4000004180c */
[----:B------:R-:W2:Y:S04]  /*5eb30*/  LDL.LU.64 R14, [R1+0x29e8] ;  /* 0x0029e800010e7983 */ /* 0x000ea80000300a00 */
[----:B------:R-:W2:-:S13]  /*5eb40*/  LDL.LU.64 R12, [R1+0x29e0] ;  /* 0x0029e000010c7983 */ /* 0x000e9a0000300a00 */
[----:B------:R-:W-:Y:S04]  /*5eb50*/  STL.64 [R1+0x490], R16 ;  /* 0x0004901001007387 */ /* 0x000fe80000100a00 */
[----:B------:R0:W-:Y:S04]  /*5eb60*/  STL.64 [R1+0x498], R18 ;  /* 0x0004981201007387 */ /* 0x0001e80000100a00 */
[----:B0-----:R-:W4:Y:S04]  /*5eb70*/  LDL.LU.64 R18, [R1+0x29d8] ;  /* 0x0029d80001127983 */ /* 0x001f280000300a00 */
[----:B------:R-:W4:Y:S02]  /*5eb80*/  LDL.LU.64 R16, [R1+0x29d0] ;  /* 0x0029d00001107983 */ /* 0x000f240000300a00 */
[----:B----4-:R-:W-:-:S15]  /*5eb90*/  HMMA.16816.F32.BF16 R16, R20, R24, R16 ;  /* 0x000000181410723c */ /* 0x010fde0000041810 */
[----:B------:R-:W-:-:S04]  /*5eba0*/  NOP ;  /* 0x0000000000007918 */ /* 0x000fc80000000000 */
[----:B------:R0:W-:Y:S04]  /*5ebb0*/  STL.64 [R1+0x480], R16 ;  /* 0x0004801001007387 */ /* 0x0001e80000100a00 */
[----:B------:R-:W-:Y:S04]  /*5ebc0*/  STL.64 [R1+0x488], R18 ;  /* 0x0004881201007387 */ /* 0x000fe80000100a00 */
[----:B0-----:R-:W2:Y:S04]  /*5ebd0*/  LDL.LU.64 R16, [R1+0x29c8] ;  /* 0x0029c80001107983 */ /* 0x001ea80000300a00 */
[----:B------:R0:W-:Y:S04]  /*5ebe0*/  STL.64 [R1+0x2880], R24 ;  /* 0x0028801801007387 */ /* 0x0001e80000100a00 */
[----:B------:R1:W-:Y:S04]  /*5ebf0*/  STL.64 [R1+0x29a0], R26 ;  /* 0x0029a01a01007387 */ /* 0x0003e80000100a00 */
[----:B0-----:R-:W4:Y:S04]  /*5ec00*/  LDL.LU R24, [R1+0x3b0] ;  /* 0x0003b00001187983 */ /* 0x001f280000300800 */
[----:B------:R-:W4:Y:S04]  /*5ec10*/  LDL.LU R25, [R1+0x3b4] ;  /* 0x0003b40001197983 */ /* 0x000f280000300800 */
[----:B-1----:R-:W4:Y:S04]  /*5ec20*/  LDL.LU R26, [R1+0x3b8] ;  /* 0x0003b800011a7983 */ /* 0x002f280000300800 */
[----:B------:R-:W4:Y:S01]  /*5ec30*/  LDL.LU R27, [R1+0x3bc] ;  /* 0x0003bc00011b7983 */ /* 0x000f220000300800 */
[----:B--2---:R-:W-:-:S15]  /*5ec40*/  HMMA.16816.F32.BF16 R12, R20, R16, R12 ;  /* 0x00000010140c723c */ /* 0x004fde000004180c */
[----:B------:R-:W-:-:S04]  /*5ec50*/  NOP ;  /* 0x0000000000007918 */ /* 0x000fc80000000000 */
[----:B------:R-:W-:Y:S04]  /*5ec60*/  STL.64 [R1+0x470], R12 ;  /* 0x0004700c01007387 */ /* 0x000fe80000100a00 */
[----:B------:R0:W-:Y:S04]  /*5ec70*/  STL.64 [R1+0x478], R14 ;  /* 0x0004780e01007387 */ /* 0x0001e80000100a00 */
[----:B0-----:R-:W2:Y:S04]  /*5ec80*/  LDL.LU.64 R14, [R1+0x29c0] ;  /* 0x0029c000010e7983 */ /* 0x001ea80000300a00 */
[----:B------:R-:W3:Y:S04]  /*5ec90*/  LDL.LU.64 R12, [R1+0x29b8] ;  /* 0x0029b800010c7983 */ /* 0x000ee80000300a00 */
[----:B------:R-:W-:Y:S01]  /*5eca0*/  STL.64 [R1+0x2888], R16 ;  /* 0x0028881001007387 */ /* 0x000fe20000100a00 */
[----:B---3--:R-:W-:Y:S03]  /*5ecb0*/  HMMA.16816.F32.BF16 R20, R20, R12, R4 ;  /* 0x0000000c1414723c */ /* 0x008fe60000041804 */
[----:B------:R-:W4:Y:S04]  /*5ecc0*/  LDL.LU.64 R6, [R1+0x29b0] ;  /* 0x0029b00001067983 */ /* 0x000f280000300a00 */
[----:B------:R-:W4:-:S12]  /*5ecd0*/  LDL.LU.64 R4, [R1+0x29a8] ;  /* 0x0029a80001047983 */ /* 0x000f180000300a00 */
[----:B------:R0:W-:Y:S04]  /*5ece0*/  STL.64 [R1+0x300], R20 ;  /* 0x0003001401007387 */ /* 0x0001e80000100a00 */
[----:B------:R1:W-:Y:S04]  /*5ecf0*/  STL.64 [R1+0x308], R22 ;  /* 0x0003081601007387 */ /* 0x0003e80000100a00 */
[----:B0-----:R-:W3:Y:S04]  /*5ed00*/  LDL.LU R20, [R1+0x3a0] ;  /* 0x0003a00001147983 */ /* 0x001ee80000300800 */
[----:B------:R-:W3:Y:S04]  /*5ed10*/  LDL.LU R21, [R1+0x3a4] ;  /* 0x0003a40001157983 */ /* 0x000ee80000300800 */
[----:B-1----:R-:W3:Y:S04]  /*5ed20*/  LDL.LU R22, [R1+0x3a8] ;  /* 0x0003a80001167983 */ /* 0x002ee80000300800 */
[----:B------:R-:W3:Y:S01]  /*5ed30*/  LDL.LU R23, [R1+0x3ac] ;  /* 0x0003ac0001177983 */ /* 0x000ee20000300800 */
[----:B--2---:R-:W-:-:S02]  /*5ed40*/  IMAD.MOV.U32 R16, RZ, RZ, R15 ;  /* 0x000000ffff107224 */ /* 0x004fc400078e000f */
[----:B------:R-:W-:Y:S01]  /*5ed50*/  IMAD.MOV.U32 R17, RZ, RZ, R14 ;  /* 0x000000ffff117224 */ /* 0x000fe200078e000e */
[C---:B----4-:R-:W-:Y:S01]  /*5ed60*/  HMMA.16816.F32.BF16 R8, R4.reuse, R8, R24 ;  /* 0x000000080408723c */ /* 0x050fe20000041818 */
[----:B------:R-:W2:Y:S07]  /*5ed70*/  LDL.LU.64 R26, [R1+0x29a0] ;  /* 0x0029a000011a7983 */ /* 0x000eae0000300a00 */
[----:B---3--:R-:W-:Y:S11]  /*5ed80*/  HMMA.16816.F32.BF16 R16, R4, R16, R20 ;  /* 0x000000100410723c */ /* 0x008ff60000041814 */
[----:B------:R-:W-:Y:S04]  /*5ed90*/  STL.64 [R1+0x460], R8 ;  /* 0x0004600801007387 */ /* 0x000fe80000100a00 */
[----:B------:R0:W-:Y:S04]  /*5eda0*/  STL.64 [R1+0x468], R10 ;  /* 0x0004680a01007387 */ /* 0x0001e80000100a00 */
[----:B0-----:R-:W3:Y:S04]  /*5edb0*/  LDL.LU.64 R10, [R1+0x2998] ;  /* 0x00299800010a7983 */ /* 0x001ee80000300a00 */
[----:B------:R-:W4:Y:S01]  /*5edc0*/  LDL.LU.64 R8, [R1+0x2990] ;  /* 0x0029900001087983 */ /* 0x000f220000300a00 */
[----:B------:R-:W-:-:S03]  /*5edd0*/  IMAD.MOV.U32 R14, RZ, RZ, R16 ;  /* 0x000000ffff0e7224 */ /* 0x000fc600078e0010 */
[----:B------:R0:W-:Y:S01]  /*5ede0*/  STL.64 [R1+0x458], R18 ;  /* 0x0004581201007387 */ /* 0x0001e20000100a00 */
[----:B------:R-:W-:-:S03]  /*5edf0*/  IMAD.MOV.U32 R15, RZ, RZ, R17 ;  /* 0x000000ffff0f7224 */ /* 0x000fc600078e0011 */
[----:B------:R-:W2:Y:S04]  /*5ee00*/  LDL.LU R16, [R1+0x2f0] ;  /* 0x0002f00001107983 */ /* 0x000ea80000300800 */
[----:B------:R-:W2:Y:S04]  /*5ee10*/  LDL.LU R17, [R1+0x2f4] ;  /* 0x0002f40001117983 */ /* 0x000ea80000300800 */
[----:B0-----:R-:W2:Y:S04]  /*5ee20*/  LDL.LU R18, [R1+0x2f8] ;  /* 0x0002f80001127983 */ /* 0x001ea80000300800 */
[----:B------:R-:W2:Y:S04]  /*5ee30*/  LDL.LU R19, [R1+0x2fc] ;  /* 0x0002fc0001137983 */ /* 0x000ea80000300800 */
[----:B--2---:R-:W-:Y:S04]  /*5ee40*/  STL.64 [R1+0x2898], R18 ;  /* 0x0028981201007387 */ /* 0x004fe80000100a00 */
[----:B------:R0:W-:Y:S02]  /*5ee50*/  STL.64 [R1+0x2890], R16 ;  /* 0x0028901001007387 */ /* 0x0001e40000100a00 */
[----:B0-----:R-:W-:-:S02]  /*5ee60*/  IMAD.MOV.U32 R16, RZ, RZ, R27 ;  /* 0x000000ffff107224 */ /* 0x001fc400078e001b */
[----:B------:R-:W-:-:S05]  /*5ee70*/  IMAD.MOV.U32 R17, RZ, RZ, R26 ;  /* 0x000000ffff117224 */ /* 0x000fca00078e001a */
[----:B------:R-:W-:Y:S04]  /*5ee80*/  STL.64 [R1+0x28a8], R16 ;  /* 0x0028a81001007387 */ /* 0x000fe80000100a00 */
[----:B------:R-:W2:Y:S04]  /*5ee90*/  LDL.64 R24, [R1] ;  /* 0x0000000001187983 */ /* 0x000ea80000100a00 */
[----:B--2---:R0:W-:Y:S04]  /*5eea0*/  STL.64 [R1+0x28a0], R24 ;  /* 0x0028a01801007387 */ /* 0x0041e80000100a00 */
[----:B0-----:R-:W2:Y:S04]  /*5eeb0*/  LDL.LU R24, [R1+0x380] ;  /* 0x0003800001187983 */ /* 0x001ea80000300800 */
[----:B------:R-:W2:Y:S04]  /*5eec0*/  LDL.LU R25, [R1+0x384] ;  /* 0x0003840001197983 */ /* 0x000ea80000300800 */
[----:B------:R-:W2:Y:S04]  /*5eed0*/  LDL.LU R26, [R1+0x388] ;  /* 0x00038800011a7983 */ /* 0x000ea80000300800 */
[----:B------:R-:W2:Y:S01]  /*5eee0*/  LDL.LU R27, [R1+0x38c] ;  /* 0x00038c00011b7983 */ /* 0x000ea20000300800 */
[----:B----4-:R-:W-:-:S02]  /*5eef0*/  IMAD.MOV.U32 R16, RZ, RZ, R9 ;  /* 0x000000ffff107224 */ /* 0x010fc400078e0009 */
[----:B------:R-:W-:Y:S01]  /*5ef00*/  IMAD.MOV.U32 R17, RZ, RZ, R3 ;  /* 0x000000ffff117224 */ /* 0x000fe200078e0003 */
[----:B--2---:R-:W-:Y:S04]  /*5ef10*/  STL.64 [R1+0x28b8], R26 ;  /* 0x0028b81a01007387 */ /* 0x004fe80000100a00 */
[----:B------:R0:W-:Y:S04]  /*5ef20*/  STL.64 [R1+0x28b0], R24 ;  /* 0x0028b01801007387 */ /* 0x0001e80000100a00 */
[----:B------:R-:W2:Y:S04]  /*5ef30*/  LDL.LU R9, [R1+0x2988] ;  /* 0x0029880001097983 */ /* 0x000ea80000300800 */
[----:B------:R-:W4:Y:S04]  /*5ef40*/  LDL.LU R3, [R1+0x2984] ;  /* 0x0029840001037983 */ /* 0x000f280000300800 */
        /* <DEDUP_REMOVED lines=8> */
[----:B------:R-:W-:Y:S04]  /*5efd0*/  STL.64 [R1+0x28c8], R24 ;  /* 0x0028c81801007387 */ /* 0x000fe80000100a00 */
[----:B------:R-:W2:Y:S04]  /*5efe0*/  LDL.LU R2, [R1+0x2980] ;  /* 0x0029800001027983 */ /* 0x000ea80000300800 */
[----:B------:R-:W2:Y:S04]  /*5eff0*/  LDL.LU R0, [R1+0x297c] ;  /* 0x00297c0001007983 */ /* 0x000ea80000300800 */
[----:B------:R0:W-:Y:S02]  /*5f000*/  STL.64 [R1+0x28d8], R16 ;  /* 0x0028d81001007387 */ /* 0x0001e40000100a00 */
[----:B0-----:R-:W-:-:S02]  /*5f010*/  IMAD.MOV.U32 R16, RZ, RZ, R29 ;  /* 0x000000ffff107224 */ /* 0x001fc400078e001d */
[----:B------:R-:W-:-:S05]  /*5f020*/  IMAD.MOV.U32 R17, RZ, RZ, R28 ;  /* 0x000000ffff117224 */ /* 0x000fca00078e001c */
[----:B------:R3:W-:Y:S04]  /*5f030*/  STL.64 [R1+0x28f0], R16 ;  /* 0x0028f01001007387 */ /* 0x0007e80000100a00 */
[----:B------:R-:W2:Y:S04]  /*5f040*/  LDL.LU R24, [R1+0x3d0] ;  /* 0x0003d00001187983 */ /* 0x000ea80000300800 */
[----:B------:R-:W2:Y:S04]  /*5f050*/  LDL.LU R25, [R1+0x3d4] ;  /* 0x0003d40001197983 */ /* 0x000ea80000300800 */
[----:B------:R-:W2:Y:S04]  /*5f060*/  LDL.LU R26, [R1+0x3d8] ;  /* 0x0003d800011a7983 */ /* 0x000ea80000300800 */
[----:B------:R-:W2:Y:S01]  /*5f070*/  LDL.LU R27, [R1+0x3dc] ;  /* 0x0003dc00011b7983 */ /* 0x000ea20000300800 */
[----:B---3--:R-:W-:-:S02]  /*5f080*/  IMAD.MOV.U32 R16, RZ, RZ, R11 ;  /* 0x000000ffff107224 */ /* 0x008fc400078e000b */
[----:B------:R-:W-:-:S05]  /*5f090*/  IMAD.MOV.U32 R17, RZ, RZ, R10 ;  /* 0x000000ffff117224 */ /* 0x000fca00078e000a */
[----:B------:R0:W-:Y:S02]  /*5f0a0*/  STL.64 [R1+0x2908], R16 ;  /* 0x0029081001007387 */ /* 0x0001e40000100a00 */
[----:B0-----:R-:W-:Y:S02]  /*5f0b0*/  IMAD.MOV.U32 R16, RZ, RZ, R9 ;  /* 0x000000ffff107224 */ /* 0x001fe400078e0009 */
[----:B------:R-:W-:-:S05]  /*5f0c0*/  IMAD.MOV.U32 R17, RZ, RZ, R8 ;  /* 0x000000ffff117224 */ /* 0x000fca00078e0008 */
[----:B------:R0:W-:Y:S04]  /*5f0d0*/  STL.64 [R1+0x2920], R16 ;  /* 0x0029201001007387 */ /* 0x0001e80000100a00 */
[----:B------:R-:W3:Y:S01]  /*5f0e0*/  LDL R20, [R1+0x70] ;  /* 0x0000700001147983 */ /* 0x000ee20000100800 */
[----:B----4-:R-:W-:-:S03]  /*5f0f0*/  IMAD.MOV.U32 R21, RZ, RZ, R3 ;  /* 0x000000ffff157224 */ /* 0x010fc600078e0003 */
[----:B------:R-:W4:Y:S04]  /*5f100*/  LDL.LU R3, [R1+0x2978] ;  /* 0x0029780001037983 */ /* 0x000f280000300800 */
[----:B---3--:R2:W-:Y:S04]  /*5f110*/  STL.64 [R1+0x2928], R20 ;  /* 0x0029281401007387 */ /* 0x0085e80000100a00 */
[----:B0-----:R-:W3:Y:S04]  /*5f120*/  LDL.LU R16, [R1+0x290] ;  /* 0x0002900001107983 */ /* 0x001ee80000300800 */
[----:B------:R-:W3:Y:S04]  /*5f130*/  LDL.LU R17, [R1+0x294] ;  /* 0x0002940001117983 */ /* 0x000ee80000300800 */
[----:B------:R-:W3:Y:S04]  /*5f140*/  LDL.LU R18, [R1+0x298] ;  /* 0x0002980001127983 */ /* 0x000ee80000300800 */
[----:B------:R-:W3:Y:S01]  /*5f150*/  LDL.LU R19, [R1+0x29c] ;  /* 0x00029c0001137983 */ /* 0x000ee20000300800 */
[----:B--2---:R-:W-:Y:S01]  /*5f160*/  MOV R20, R0 ;  /* 0x0000000000147202 */ /* 0x004fe20000000f00 */
[----:B------:R-:W-:-:S02]  /*5f170*/  IMAD.MOV.U32 R21, RZ, RZ, R2 ;  /* 0x000000ffff157224 */ /* 0x000fc400078e0002 */
[----:B---3--:R-:W-:Y:S04]  /*5f180*/  STL.64 [R1+0x2938], R18 ;  /* 0x0029381201007387 */ /* 0x008fe80000100a00 */
[----:B------:R-:W-:Y:S04]  /*5f190*/  STL.64 [R1+0x2930], R16 ;  /* 0x0029301001007387 */ /* 0x000fe80000100a00 */
[----:B------:R-:W2:Y:S04]  /*5f1a0*/  LDL.LU R0, [R1+0x2974] ;  /* 0x0029740001007983 */ /* 0x000ea80000300800 */
[----:B------:R-:W3:Y:S04]  /*5f1b0*/  LDL.LU R2, [R1+0x2970] ;  /* 0x0029700001027983 */ /* 0x000ee80000300800 */
[----:B------:R0:W-:Y:S04]  /*5f1c0*/  STL.64 [R1+0x2940], R20 ;  /* 0x0029401401007387 */ /* 0x0001e80000100a00 */
[----:B0-----:R-:W2:Y:S01]  /*5f1d0*/  LDL R20, [R1+0x90] ;  /* 0x0000900001147983 */ /* 0x001ea20000100800 */
[----:B----4-:R-:W-:-:S05]  /*5f1e0*/  IMAD.MOV.U32 R21, RZ, RZ, R3 ;  /* 0x000000ffff157224 */ /* 0x010fca00078e0003 */
[----:B--2---:R-:W-:Y:S04]  /*5f1f0*/  STL.64 [R1+0x2958], R20 ;  /* 0x0029581401007387 */ /* 0x004fe80000100a00 */
[----:B------:R-:W2:Y:S04]  /*5f200*/  LDL.LU R16, [R1+0x2a0] ;  /* 0x0002a00001107983 */ /* 0x000ea80000300800 */
        /* <DEDUP_REMOVED lines=17> */
[----:B0-----:R-:W4:Y:S04]  /*5f320*/  LDL.LU R24, [R1+0x3e0] ;  /* 0x0003e00001187983 */ /* 0x001f280000300800 */
[----:B------:R-:W4:Y:S04]  /*5f330*/  LDL.LU R25, [R1+0x3e4] ;  /* 0x0003e40001197983 */ /* 0x000f280000300800 */
[----:B------:R-:W2:Y:S04]  /*5f340*/  LDL.LU R26, [R1+0x3e8] ;  /* 0x0003e800011a7983 */ /* 0x000ea80000300800 */
[----:B------:R-:W2:Y:S01]  /*5f350*/  LDL.LU R27, [R1+0x3ec] ;  /* 0x0003ec00011b7983 */ /* 0x000ea20000300800 */
[----:B---3--:R-:W-:-:S02]  /*5f360*/  IMAD.MOV.U32 R20, RZ, RZ, R2 ;  /* 0x000000ffff147224 */ /* 0x008fc400078e0002 */
[----:B------:R-:W-:Y:S01]  /*5f370*/  IMAD.MOV.U32 R21, RZ, RZ, R0 ;  /* 0x000000ffff157224 */ /* 0x000fe200078e0000 */
[----:B--2---:R-:W-:Y:S04]  /*5f380*/  STL.64 [R1+0x2900], R26 ;  /* 0x0029001a01007387 */ /* 0x004fe80000100a00 */
[----:B----4-:R0:W-:Y:S04]  /*5f390*/  STL.64 [R1+0x28f8], R24 ;  /* 0x0028f81801007387 */ /* 0x0101e80000100a00 */
        /* <DEDUP_REMOVED lines=16> */
[----:B------:R-:W-:Y:S04]  /*5f4a0*/  STL [R1+0x24b8], R14 ;  /* 0x0024b80e01007387 */ /* 0x000fe80000100800 */
        /* <DEDUP_REMOVED lines=14> */
[----:B------:R0:W-:Y:S04]  /*5f590*/  STL.64 [R1+0x420], R20 ;  /* 0x0004201401007387 */ /* 0x0001e80000100a00 */
[----:B0-----:R-:W4:Y:S01]  /*5f5a0*/  LDL.LU.64 R20, [R1+0x2928] ;  /* 0x0029280001147983 */ /* 0x001f220000300a00 */
[----:B------:R-:W-:Y:S02]  /*5f5b0*/  IMAD.MOV.U32 R14, RZ, RZ, R23 ;  /* 0x000000ffff0e7224 */ /* 0x000fe400078e0017 */
[----:B------:R-:W-:-:S03]  /*5f5c0*/  IMAD.MOV.U32 R15, RZ, RZ, R22 ;  /* 0x000000ffff0f7224 */ /* 0x000fc600078e0016 */
[----:B------:R-:W-:Y:S04]  /*5f5d0*/  STL [R1+0x24c4], R14 ;  /* 0x0024c40e01007387 */ /* 0x000fe80000100800 */
[----:B------:R-:W-:Y:S01]  /*5f5e0*/  STL [R1+0x24c0], R15 ;  /* 0x0024c00f01007387 */ /* 0x000fe20000100800 */
[----:B------:R-:W0:Y:S02]  /*5f5f0*/  S2R R3, SR_TID.X ;  /* 0x0000000000037919 */ /* 0x000e240000002100 */
[C---:B0-----:R-:W-:Y:S01]  /*5f600*/  LOP3.LUT R2, R3.reuse, 0x7, RZ, 0xc0, !PT ;  /* 0x0000000703027812 */ /* 0x041fe200078ec0ff */
[C---:B------:R-:W-:Y:S02]  /*5f610*/  IMAD.SHL.U32 R0, R3.reuse, 0x40, RZ ;  /* 0x0000004003007824 */ /* 0x040fe400078e00ff */
[----:B------:R-:W-:-:S02]  /*5f620*/  IMAD.SHL.U32 R3, R3, 0x2, RZ ;  /* 0x0000000203037824 */ /* 0x000fc400078e00ff */
[----:B------:R-:W-:Y:S01]  /*5f630*/  IMAD R2, R2, 0x90, RZ ;  /* 0x0000009002027824 */ /* 0x000fe200078e02ff */
[----:B----4-:R-:W-:Y:S01]  /*5f640*/  HMMA.16816.F32.BF16 R20, R4, R20, R16 ;  /* 0x000000140414723c */ /* 0x010fe20000041810 */
[----:B------:R-:W2:Y:S03]  /*5f650*/  LDL.LU.64 R16, [R1+0x2920] ;  /* 0x0029200001107983 */ /* 0x000ea60000300a00 */
[----:B------:R-:W-:-:S04]  /*5f660*/  LOP3.LUT R3, R2, 0x10, R3, 0x78, !PT ;  /* 0x0000001002037812 */ /* 0x000fc800078e7803 */
[----:B------:R-:W-:-:S04]  /*5f670*/  LOP3.LUT R3, R3, 0x400, R0, 0xf8, !PT ;  /* 0x0000040003037812 */ /* 0x000fc800078ef800 */
[----:B------:R-:W-:-:S07]  /*5f680*/  LOP3.LUT R3, R3, 0x60, RZ, 0x3c, !PT ;  /* 0x0000006003037812 */ /* 0x000fce00078e3cff */
[----:B------:R-:W-:Y:S04]  /*5f690*/  STL.64 [R1+0x410], R20 ;  /* 0x0004101401007387 */ /* 0x000fe80000100a00 */
[----:B------:R-:W-:Y:S04]  /*5f6a0*/  STL.64 [R1+0x418], R22 ;  /* 0x0004181601007387 */ /* 0x000fe80000100a00 */
[----:B------:R-:W0:Y:S04]  /*5f6b0*/  LDSM.16.MT88.4 R20, [R3+UR5+0x13000] ;  /* 0x013000050314783b */ /* 0x000e280008004200 */
[----:B0-----:R-:W-:Y:S04]  /*5f6c0*/  STL.64 [R1+0x2750], R22 ;  /* 0x0027501601007387 */ /* 0x001fe80000100a00 */
[----:B------:R0:W-:Y:S04]  /*5f6d0*/  STL.64 [R1+0x2748], R20 ;  /* 0x0027481401007387 */ /* 0x0001e80000100a00 */
[----:B0-----:R-:W4:Y:S04]  /*5f6e0*/  LDL.LU R20, [R1+0x2d0] ;  /* 0x0002d00001147983 */ /* 0x001f280000300800 */
[----:B------:R-:W4:Y:S04]  /*5f6f0*/  LDL.LU R21, [R1+0x2d4] ;  /* 0x0002d40001157983 */ /* 0x000f280000300800 */
[----:B------:R-:W4:Y:S04]  /*5f700*/  LDL.LU R22, [R1+0x2d8] ;  /* 0x0002d80001167983 */ /* 0x000f280000300800 */
[----:B------:R-:W4:Y:S01]  /*5f710*/  LDL.LU R23, [R1+0x2dc] ;  /* 0x0002dc0001177983 */ /* 0x000f220000300800 */
[----:B--2---:R-:W-:Y:S03]  /*5f720*/  HMMA.16816.F32.BF16 R16, R4, R16, R24 ;  /* 0x000000100410723c */ /* 0x004fe60000041818 */
[----:B------:R-:W2:Y:S04]  /*5f730*/  LDL.LU.64 R26, [R1+0x2918] ;  /* 0x00291800011a7983 */ /* 0x000ea80000300a00 */
[----:B------:R-:W2:-:S12]  /*5f740*/  LDL.LU.64 R24, [R1+0x2910] ;  /* 0x0029100001187983 */ /* 0x000e980000300a00 */
[----:B------:R0:W-:Y:S04]  /*5f750*/  STL.64 [R1+0x400], R16 ;  /* 0x0004001001007387 */ /* 0x0001e80000100a00 */
[----:B0-----:R-:W2:Y:S01]  /*5f760*/  LDL.LU.64 R16, [R1+0x2908] ;  /* 0x0029080001107983 */ /* 0x001ea20000300a00 */
[----:B------:R-:W-:Y:S02]  /*5f770*/  IMAD.MOV.U32 R14, RZ, RZ, R18 ;  /* 0x000000ffff0e7224 */ /* 0x000fe400078e0012 */
[----:B------:R-:W-:-:S05]  /*5f780*/  IMAD.MOV.U32 R15, RZ, RZ, R19 ;  /* 0x000000ffff0f7224 */ /* 0x000fca00078e0013 */
[----:B------:R-:W-:Y:S04]  /*5f790*/  STL [R1+0x24cc], R15 ;  /* 0x0024cc0f01007387 */ /* 0x000fe80000100800 */
        /* <DEDUP_REMOVED lines=11> */
[----:B------:R2:W-:Y:S04]  /*5f850*/  STL [R1+0x3e8], R18 ;  /* 0x0003e81201007387 */ /* 0x0005e80000100800 */
[----:B0-----:R-:W2:Y:S01]  /*5f860*/  LDL.LU.64 R16, [R1+0x28d8] ;  /* 0x0028d80001107983 */ /* 0x001ea20000300a00 */
[----:B------:R-:W-:-:S05]  /*5f870*/  IMAD.MOV.U32 R15, RZ, RZ, R19 ;  /* 0x000000ffff0f7224 */ /* 0x000fca00078e0013 */
        /* <DEDUP_REMOVED lines=17> */
[----:B------:R0:W-:Y:S04]  /*5f990*/  STL.64 [R1+0x3b8], R18 ;  /* 0x0003b81201007387 */ /* 0x0001e80000100a00 */
[----:B0-----:R-:W3:Y:S04]  /*5f9a0*/  LDL.LU.64 R18, [R1+0x2898] ;  /* 0x0028980001127983 */ /* 0x001ee80000300a00 */
[----:B------:R-:W3:Y:S01]  /*5f9b0*/  LDL.LU.64 R16, [R1+0x2890] ;  /* 0x0028900001107983 */ /* 0x000ee20000300a00 */
[----:B--2---:R-:W-:Y:S01]  /*5f9c0*/  IMAD.MOV.U32 R28, RZ, RZ, R25 ;  /* 0x000000ffff1c7224 */ /* 0x004fe200078e0019 */
[----:B---3--:R-:W-:-:S15]  /*5f9d0*/  HMMA.16816.F32.BF16 R16, R4, R24, R16 ;  /* 0x000000180410723c */ /* 0x008fde0000041810 */
[----:B------:R-:W-:-:S04]  /*5f9e0*/  NOP ;  /* 0x0000000000007918 */ /* 0x000fc80000000000 */
[----:B------:R0:W-:Y:S04]  /*5f9f0*/  STL.64 [R1+0x3a0], R16 ;  /* 0x0003a01001007387 */ /* 0x0001e80000100a00 */
[----:B------:R-:W-:Y:S04]  /*5fa00*/  STL.64 [R1+0x3a8], R18 ;  /* 0x0003a81201007387 */ /* 0x000fe80000100a00 */
[----:B0-----:R-:W4:Y:S04]  /*5fa10*/  LDL.LU.64 R16, [R1+0x2888] ;  /* 0x0028880001107983 */ /* 0x001f280000300a00 */
[----:B------:R-:W2:Y:S02]  /*5fa20*/  LDL.LU.64 R24, [R1+0x2880] ;  /* 0x0028800001187983 */ /* 0x000ea40000300a00 */
[----:B--2---:R-:W-:-:S15]  /*5fa30*/  HMMA.16816.F32.BF16 R8, R4, R24, R8 ;  /* 0x000000180408723c */ /* 0x004fde0000041808 */
[----:B------:R-:W-:-:S04]  /*5fa40*/  NOP ;  /* 0x0000000000007918 */ /* 0x000fc80000000000 */
[----:B------:R0:W-:Y:S04]  /*5fa50*/  STL.64 [R1+0x390], R8 ;  /* 0x0003900801007387 */ /* 0x0001e80000100a00 */
[----:B------:R1:W-:Y:S04]  /*5fa60*/  STL.64 [R1+0x398], R10 ;  /* 0x0003980a01007387 */ /* 0x0003e80000100a00 */
[----:B0-----:R-:W2:Y:S04]  /*5fa70*/  LDL.LU R8, [R1+0x280] ;  /* 0x0002800001087983 */ /* 0x001ea80000300800 */
[----:B------:R-:W2:Y:S04]  /*5fa80*/  LDL.LU R9, [R1+0x284] ;  /* 0x0002840001097983 */ /* 0x000ea80000300800 */
[----:B-1----:R-:W2:Y:S04]  /*5fa90*/  LDL.LU R10, [R1+0x288] ;  /* 0x00028800010a7983 */ /* 0x002ea80000300800 */
[----:B------:R-:W2:Y:S04]  /*5faa0*/  LDL.LU R11, [R1+0x28c] ;  /* 0x00028c00010b7983 */ /* 0x000ea80000300800 */
[----:B------:R0:W-:Y:S04]  /*5fab0*/  STL.64 [R1+0x27e0], R24 ;  /* 0x0027e01801007387 */ /* 0x0001e80000100a00 */
[----:B0-----:R-:W3:Y:S04]  /*5fac0*/  LDL.LU.64 R24, [R1+0x60] ;  /* 0x0000600001187983 */ /* 0x001ee80000300a00 */
[----:B---3--:R4:W-:Y:S02]  /*5fad0*/  STL.64 [R1+0x2830], R24 ;  /* 0x0028301801007387 */ /* 0x0089e40000100a00 */
[----:B----4-:R-:W-:Y:S02]  /*5fae0*/  HMMA.16816.F32.BF16 R24, R4, R16, R20 ;  /* 0x000000100418723c */ /* 0x010fe40000041814 */
[----:B------:R-:W3:-:S15]  /*5faf0*/  LDL.LU R20, [R1+0x250] ;  /* 0x0002500001147983 */ /* 0x000ede0000300800 */
[----:B------:R-:W-:Y:S02]  /*5fb00*/  NOP ;  /* 0x0000000000007918 */ /* 0x000fe40000000000 */
[----:B------:R-:W-:Y:S04]  /*5fb10*/  STL.64 [R1+0x380], R24 ;  /* 0x0003801801007387 */ /* 0x000fe80000100a00 */
[----:B------:R-:W-:Y:S04]  /*5fb20*/  STL.64 [R1+0x388], R26 ;  /* 0x0003881a01007387 */ /* 0x000fe80000100a00 */
[----:B------:R-:W3:Y:S04]  /*5fb30*/  LDL.LU R21, [R1+0x254] ;  /* 0x0002540001157983 */ /* 0x000ee80000300800 */
[----:B------:R-:W4:Y:S04]  /*5fb40*/  LDL.LU R22, [R1+0x258] ;  /* 0x0002580001167983 */ /* 0x000f280000300800 */
[----:B------:R-:W4:Y:S04]  /*5fb50*/  LDL.LU R23, [R1+0x25c] ;  /* 0x00025c0001177983 */ /* 0x000f280000300800 */
[----:B----4-:R-:W-:Y:S04]  /*5fb60*/  STL.64 [R1+0x2860], R22 ;  /* 0x0028601601007387 */ /* 0x010fe80000100a00 */
[----:B---3--:R0:W-:Y:S04]  /*5fb70*/  STL.64 [R1+0x2858], R20 ;  /* 0x0028581401007387 */ /* 0x0081e80000100a00 */
[----:B0-----:R-:W3:Y:S04]  /*5fb80*/  LDL.LU.64 R20, [R1+0xb0] ;  /* 0x0000b00001147983 */ /* 0x001ee80000300a00 */
[----:B---3--:R0:W-:Y:S04]  /*5fb90*/  STL.64 [R1+0x2868], R20 ;  /* 0x0028681401007387 */ /* 0x0081e80000100a00 */
[----:B0-----:R-:W3:Y:S04]  /*5fba0*/  LDL.LU.64 R20, [R1+0xc0] ;  /* 0x0000c00001147983 */ /* 0x001ee80000300a00 */
[----:B------:R-:W4:Y:S04]  /*5fbb0*/  LDL.LU.64 R24, [R1+0x80] ;  /* 0x0000800001187983 */ /* 0x000f280000300a00 */
[----:B----4-:R0:W-:Y:S04]  /*5fbc0*/  STL.64 [R1+0x2838], R24 ;  /* 0x0028381801007387 */ /* 0x0101e80000100a00 */
[----:B0-----:R-:W4:Y:S01]  /*5fbd0*/  LDL.LU.64 R24, [R1+0x90] ;  /* 0x0000900001187983 */ /* 0x001f220000300a00 */
[----:B--2---:R-:W-:Y:S03]  /*5fbe0*/  HMMA.16816.F32.BF16 R4, R4, R12, R8 ;  /* 0x0000000c0404723c */ /* 0x004fe60000041808 */
[----:B----4-:R0:W-:Y:S04]  /*5fbf0*/  STL.64 [R1+0x2850], R24 ;  /* 0x0028501801007387 */ /* 0x0101e80000100a00 */
[----:B0-----:R-:W2:Y:S04]  /*5fc00*/  LDL.LU.64 R24, [R1+0xa0] ;  /* 0x0000a00001187983 */ /* 0x001ea80000300a00 */
[----:B------:R0:W-:Y:S04]  /*5fc10*/  STL [R1+0x2780], R16 ;  /* 0x0027801001007387 */ /* 0x0001e80000100800 */
[----:B------:R1:W-:Y:S04]  /*5fc20*/  STL [R1+0x277c], R17 ;  /* 0x00277c1101007387 */ /* 0x0003e80000100800 */
[----:B0-----:R-:W4:Y:S04]  /*5fc30*/  LDL.LU R16, [R1+0x230] ;  /* 0x0002300001107983 */ /* 0x001f280000300800 */
[----:B-1----:R-:W4:Y:S04]  /*5fc40*/  LDL.LU R17, [R1+0x234] ;  /* 0x0002340001117983 */ /* 0x002f280000300800 */
[----:B------:R-:W2:Y:S04]  /*5fc50*/  LDL.LU R18, [R1+0x238] ;  /* 0x0002380001127983 */ /* 0x000ea80000300800 */
[----:B------:R-:W2:Y:S04]  /*5fc60*/  LDL.LU R19, [R1+0x23c] ;  /* 0x00023c0001137983 */ /* 0x000ea80000300800 */
[----:B--2---:R-:W-:Y:S04]  /*5fc70*/  STL.64 [R1+0x2848], R18 ;  /* 0x0028481201007387 */ /* 0x004fe80000100a00 */
        /* <DEDUP_REMOVED lines=9> */
[----:B0-----:R-:W4:Y:S04]  /*5fd10*/  LDL.LU R4, [R1+0x210] ;  /* 0x0002100001047983 */ /* 0x001f280000300800 */
[----:B------:R-:W4:Y:S04]  /*5fd20*/  LDL.LU R5, [R1+0x214] ;  /* 0x0002140001057983 */ /* 0x000f280000300800 */
[----:B-1----:R-:W4:Y:S04]  /*5fd30*/  LDL.LU R6, [R1+0x218] ;  /* 0x0002180001067983 */ /* 0x002f280000300800 */
[----:B------:R-:W4:Y:S04]  /*5fd40*/  LDL.LU R7, [R1+0x21c] ;  /* 0x00021c0001077983 */ /* 0x000f280000300800 */
[----:B------:R0:W-:Y:S04]  /*5fd50*/  STL.64 [R1+0x2758], R12 ;  /* 0x0027580c01007387 */ /* 0x0001e80000100a00 */
[----:B0-----:R-:W3:Y:S04]  /*5fd60*/  LDL.LU R12, [R1+0x270] ;  /* 0x00027000010c7983 */ /* 0x001ee80000300800 */
[----:B------:R-:W3:Y:S04]  /*5fd70*/  LDL.LU R13, [R1+0x274] ;  /* 0x00027400010d7983 */ /* 0x000ee80000300800 */
[----:B------:R-:W3:Y:S04]  /*5fd80*/  LDL.LU R14, [R1+0x278] ;  /* 0x00027800010e7983 */ /* 0x000ee80000300800 */
[----:B------:R-:W3:Y:S02]  /*5fd90*/  LDL.LU R15, [R1+0x27c] ;  /* 0x00027c00010f7983 */ /* 0x000ee40000300800 */
        /* <DEDUP_REMOVED lines=16> */
[----:B------:R0:W-:Y:S04]  /*5fea0*/  STL.64 [R1+0x2d8], R14 ;  /* 0x0002d80e01007387 */ /* 0x0001e80000100a00 */
[----:B------:R-:W3:Y:S01]  /*5feb0*/  LDL.LU.64 R22, [R1+0x2860] ;  /* 0x0028600001167983 */ /* 0x000ee20000300a00 */
[----:B0-----:R-:W-:Y:S02]  /*5fec0*/  IMAD.MOV.U32 R15, RZ, RZ, R20 ;  /* 0x000000ffff0f7224 */ /* 0x001fe400078e0014 */
[----:B------:R-:W-:-:S02]  /*5fed0*/  IMAD.MOV.U32 R14, RZ, RZ, R21 ;  /* 0x000000ffff0e7224 */ /* 0x000fc400078e0015 */
[----:B------:R-:W3:Y:S04]  /*5fee0*/  LDL.LU.64 R20, [R1+0x2858] ;  /* 0x0028580001147983 */ /* 0x000ee80000300a00 */
[----:B------:R-:W-:Y:S04]  /*5fef0*/  STL [R1+0x27a4], R15 ;  /* 0x0027a40f01007387 */ /* 0x000fe80000100800 */
[----:B------:R-:W-:Y:S04]  /*5ff00*/  STL [R1+0x27f8], R14 ;  /* 0x0027f80e01007387 */ /* 0x000fe80000100800 */
[----:B------:R-:W2:Y:S01]  /*5ff10*/  LDL.LU.64 R12, [R1+0x70] ;  /* 0x00007000010c7983 */ /* 0x000ea20000300a00 */
[----:B---3--:R-:W-:-:S15]  /*5ff20*/  HMMA.16816.F32.BF16 R20, R8, R24, R20 ;  /* 0x000000180814723c */ /* 0x008fde0000041814 */
        /* <DEDUP_REMOVED lines=16> */
[----:B------:R0:W-:Y:S04]  /*60030*/  STL.64 [R1+0x2788], R20 ;  /* 0x0027881401007387 */ /* 0x0001e80000100a00 */
[----:B0-----:R-:W3:Y:S04]  /*60040*/  LDL.LU R20, [R1+0x220] ;  /* 0x0002200001147983 */ /* 0x001ee80000300800 */
[----:B------:R-:W3:Y:S04]  /*60050*/  LDL.LU R21, [R1+0x224] ;  /* 0x0002240001157983 */ /* 0x000ee80000300800 */
[----:B------:R-:W3:Y:S04]  /*60060*/  LDL.LU R22, [R1+0x228] ;  /* 0x0002280001167983 */ /* 0x000ee80000300800 */
[----:B------:R-:W3:Y:S01]  /*60070*/  LDL.LU R23, [R1+0x22c] ;  /* 0x00022c0001177983 */ /* 0x000ee20000300800 */
[----:B--2---:R-:W-:-:S15]  /*60080*/  HMMA.16816.F32.BF16 R16, R8, R24, R16 ;  /* 0x000000180810723c */ /* 0x004fde0000041810 */
[----:B------:R-:W-:-:S04]  /*60090*/  NOP ;  /* 0x0000000000007918 */ /* 0x000fc80000000000 */
[----:B------:R-:W-:Y:S04]  /*600a0*/  STL.64 [R1+0x2a0], R16 ;  /* 0x0002a01001007387 */ /* 0x000fe80000100a00 */
[----:B------:R0:W-:Y:S02]  /*600b0*/  STL.64 [R1+0x2a8], R18 ;  /* 0x0002a81201007387 */ /* 0x0001e40000100a00 */
[----:B0-----:R-:W-:Y:S02]  /*600c0*/  IMAD.MOV.U32 R19, RZ, RZ, R24 ;  /* 0x000000ffff137224 */ /* 0x001fe400078e0018 */
[----:B------:R-:W-:Y:S02]  /*600d0*/  IMAD.MOV.U32 R18, RZ, RZ, R25 ;  /* 0x000000ffff127224 */ /* 0x000fe400078e0019 */
[----:B------:R-:W4:Y:S04]  /*600e0*/  LDL.LU.64 R24, [R1+0x2830] ;  /* 0x0028300001187983 */ /* 0x000f280000300a00 */
[----:B------:R3:W-:Y:S02]  /*600f0*/  STL.64 [R1+0x2810], R18 ;  /* 0x0028101201007387 */ /* 0x0007e40000100a00 */
[----:B---3--:R-:W-:-:S15]  /*60100*/  HMMA.16816.F32.BF16 R16, R8, R12, R20 ;  /* 0x0000000c0810723c */ /* 0x008fde0000041814 */
[----:B------:R-:W-:-:S04]  /*60110*/  NOP ;  /* 0x0000000000007918 */ /* 0x000fc80000000000 */
[----:B------:R-:W-:Y:S04]  /*60120*/  STL.64 [R1+0x290], R16 ;  /* 0x0002901001007387 */ /* 0x000fe80000100a00 */
[----:B------:R-:W-:Y:S01]  /*60130*/  STL.64 [R1+0x298], R18 ;  /* 0x0002981201007387 */ /* 0x000fe20000100a00 */
[----:B----4-:R-:W-:-:S15]  /*60140*/  HMMA.16816.F32.BF16 R4, R8, R24, R4 ;  /* 0x000000180804723c */ /* 0x010fde0000041804 */
[----:B------:R-:W-:-:S04]  /*60150*/  NOP ;  /* 0x0000000000007918 */ /* 0x000fc80000000000 */
[----:B------:R-:W-:Y:S04]  /*60160*/  STL.64 [R1+0x280], R4 ;  /* 0x0002800401007387 */ /* 0x000fe80000100a00 */
[----:B------:R-:W-:Y:S04]  /*60170*/  STL.64 [R1+0x288], R6 ;  /* 0x0002880601007387 */ /* 0x000fe80000100a00 */
[----:B------:R-:W2:Y:S04]  /*60180*/  LDL.LU R20, [R1+0x560] ;  /* 0x0005600001147983 */ /* 0x000ea80000300800 */
[----:B------:R-:W2:Y:S04]  /*60190*/  LDL.LU R21, [R1+0x564] ;  /* 0x0005640001157983 */ /* 0x000ea80000300800 */
[----:B------:R-:W3:Y:S04]  /*601a0*/  LDL.LU R22, [R1+0x568] ;  /* 0x0005680001167983 */ /* 0x000ee80000300800 */
[----:B------:R-:W3:Y:S01]  /*601b0*/  LDL.LU R23, [R1+0x56c] ;  /* 0x00056c0001177983 */ /* 0x000ee20000300800 */
[----:B------:R-:W-:-:S02]  /*601c0*/  IMAD.MOV.U32 R29, RZ, RZ, R24 ;  /* 0x000000ffff1d7224 */ /* 0x000fc400078e0018 */
[----:B------:R-:W-:Y:S02]  /*601d0*/  IMAD.MOV.U32 R0, RZ, RZ, R25 ;  /* 0x000000ffff007224 */ /* 0x000fe400078e0019 */
[----:B------:R-:W-:Y:S02]  /*601e0*/  IMAD.MOV.U32 R2, RZ, RZ, R12 ;  /* 0x000000ffff027224 */ /* 0x000fe400078e000c */
[----:B------:R-:W-:Y:S01]  /*601f0*/  IMAD.MOV.U32 R3, RZ, RZ, R13 ;  /* 0x000000ffff037224 */ /* 0x000fe200078e000d */
        /* <DEDUP_REMOVED lines=20> */
[----:B0-----:R-:W2:Y:S04]  /*60340*/  LDL.LU.64 R16, [R1+0x50] ;  /* 0x0000500001107983 */ /* 0x001ea80000300a00 */
[----:B------:R-:W-:Y:S04]  /*60350*/  STL.64 [R1+0x2808], R14 ;  /* 0x0028080e01007387 */ /* 0x000fe80000100a00 */
[----:B------:R0:W-:Y:S04]  /*60360*/  STL.64 [R1+0x2800], R12 ;  /* 0x0028000c01007387 */ /* 0x0001e80000100a00 */
[----:B0-----:R-:W2:Y:S01]  /*60370*/  LDL.LU.64 R12, [R1+0x40] ;  /* 0x00004000010c7983 */ /* 0x001ea20000300a00 */
[----:B------:R-:W0:Y:S02]  /*60380*/  S2R R7, SR_TID.X ;  /* 0x0000000000077919 */ /* 0x000e240000002100 */
[C---:B0-----:R-:W-:Y:S01]  /*60390*/  LOP3.LUT R5, R7.reuse, 0x7, RZ, 0xc0, !PT ;  /* 0x0000000707057812 */ /* 0x041fe200078ec0ff */
[----:B------:R-:W-:-:S02]  /*603a0*/  IMAD.SHL.U32 R6, R7, 0x40, RZ ;  /* 0x0000004007067824 */ /* 0x000fc400078e00ff */
[----:B------:R-:W-:Y:S02]  /*603b0*/  IMAD.SHL.U32 R7, R7, 0x2, RZ ;  /* 0x0000000207077824 */ /* 0x000fe400078e00ff */
[----:B------:R-:W-:Y:S01]  /*603c0*/  IMAD R5, R5, 0x90, RZ ;  /* 0x0000009005057824 */ /* 0x000fe200078e02ff */
[----:B--2---:R0:W-:Y:S04]  /*603d0*/  STL.64 [R1+0x2828], R12 ;  /* 0x0028280c01007387 */ /* 0x0041e80000100a00 */
[----:B0-----:R-:W2:Y:S04]  /*603e0*/  LDL.LU R12, [R1+0x5c0] ;  /* 0x0005c000010c7983 */ /* 0x001ea80000300800 */
[----:B------:R-:W2:Y:S04]  /*603f0*/  LDL.LU R13, [R1+0x5c4] ;  /* 0x0005c400010d7983 */ /* 0x000ea80000300800 */
[----:B------:R-:W2:Y:S04]  /*60400*/  LDL.LU R14, [R1+0x5c8] ;  /* 0x0005c800010e7983 */ /* 0x000ea80000300800 */
[----:B------:R-:W2:Y:S04]  /*60410*/  LDL.LU R15, [R1+0x5cc] ;  /* 0x0005cc00010f7983 */ /* 0x000ea80000300800 */
[----:B------:R-:W-:Y:S04]  /*60420*/  STL.64 [R1+0x27f0], R26 ;  /* 0x0027f01a01007387 */ /* 0x000fe80000100a00 */
[----:B----4-:R0:W-:Y:S04]  /*60430*/  STL.64 [R1+0x27e8], R24 ;  /* 0x0027e81801007387 */ /* 0x0101e80000100a00 */
[----:B0-----:R-:W4:Y:S04]  /*60440*/  LDL.LU.64 R24, [R1+0x30] ;  /* 0x0000300001187983 */ /* 0x001f280000300a00 */
[----:B---3--:R-:W-:Y:S04]  /*60450*/  STL.64 [R1+0x27c0], R22 ;  /* 0x0027c01601007387 */ /* 0x008fe80000100a00 */
[----:B------:R0:W-:Y:S04]  /*60460*/  STL.64 [R1+0x27b8], R20 ;  /* 0x0027b81401007387 */ /* 0x0001e80000100a00 */
[----:B0-----:R-:W3:Y:S01]  /*60470*/  LDL.LU.64 R20, [R1+0x10] ;  /* 0x0000100001147983 */ /* 0x001ee20000300a00 */
[----:B------:R-:W-:-:S04]  /*60480*/  LOP3.LUT R7, R5, 0x10, R7, 0x78, !PT ;  /* 0x0000001005077812 */ /* 0x000fc800078e7807 */
[----:B------:R-:W-:-:S06]  /*60490*/  LOP3.LUT R7, R7, 0x400, R6, 0xf8, !PT ;  /* 0x0000040007077812 */ /* 0x000fcc00078ef806 */
[----:B------:R-:W0:Y:S04]  /*604a0*/  LDSM.16.MT88.4 R4, [R7+UR5+0x13800] ;  /* 0x013800050704783b */ /* 0x000e280008004200 */
[----:B---3--:R1:W-:Y:S04]  /*604b0*/  STL.64 [R1+0x27d8], R20 ;  /* 0x0027d81401007387 */ /* 0x0083e80000100a00 */
[----:B-1----:R-:W3:Y:S04]  /*604c0*/  LDL.LU.64 R20, [R1+0x20] ;  /* 0x0000200001147983 */ /* 0x002ee80000300a00 */
[----:B0-----:R-:W-:Y:S04]  /*604d0*/  STL.64 [R1+0x25f8], R6 ;  /* 0x0025f80601007387 */ /* 0x001fe80000100a00 */
[----:B------:R0:W-:Y:S04]  /*604e0*/  STL.64 [R1+0x25f0], R4 ;  /* 0x0025f00401007387 */ /* 0x0001e80000100a00 */
[----:B0-----:R-:W3:Y:S04]  /*604f0*/  LDL.LU R4, [R1+0xf0] ;  /* 0x0000f00001047983 */ /* 0x001ee80000300800 */
[----:B------:R-:W3:Y:S04]  /*60500*/  LDL.LU R5, [R1+0xf4] ;  /* 0x0000f40001057983 */ /* 0x000ee80000300800 */
[----:B------:R-:W3:Y:S04]  /*60510*/  LDL.LU R6, [R1+0xf8] ;  /* 0x0000f80001067983 */ /* 0x000ee80000300800 */
[----:B------:R-:W3:Y:S01]  /*60520*/  LDL.LU R7, [R1+0xfc] ;  /* 0x0000fc0001077983 */ /* 0x000ee20000300800 */
[----:B--2---:R-:W-:Y:S03]  /*60530*/  HMMA.16816.F32.BF16 R12, R8, R16, R12 ;  /* 0x00000010080c723c */ /* 0x004fe6000004180c */
[----:B---3--:R-:W-:Y:S04]  /*60540*/  STL.64 [R1+0x2608], R6 ;  /* 0x0026080601007387 */ /* 0x008fe80000100a00 */
[----:B------:R0:W-:Y:S04]  /*60550*/  STL.64 [R1+0x2600], R4 ;  /* 0x0026000401007387 */ /* 0x0001e80000100a00 */
[----:B0-----:R-:W2:Y:S08]  /*60560*/  LDL.LU R4, [R1] ;  /* 0x0000000001047983 */ /* 0x001eb00000300800 */
[----:B------:R0:W-:Y:S04]  /*60570*/  STL.64 [R1+0x270], R12 ;  /* 0x0002700c01007387 */ /* 0x0001e80000100a00 */
[----:B------:R-:W-:Y:S01]  /*60580*/  STL.64 [R1+0x278], R14 ;  /* 0x0002780e01007387 */ /* 0x000fe20000100a00 */
[----:B------:R-:W-:-:S02]  /*60590*/  IMAD.MOV.U32 R7, RZ, RZ, R16 ;  /* 0x000000ffff077224 */ /* 0x000fc400078e0010 */
[----:B------:R-:W-:Y:S01]  /*605a0*/  IMAD.MOV.U32 R6, RZ, RZ, R17 ;  /* 0x000000ffff067224 */ /* 0x000fe200078e0011 */
[----:B0-----:R-:W3:Y:S04]  /*605b0*/  LDL.LU.64 R12, [R1+0x2828] ;  /* 0x00282800010c7983 */ /* 0x001ee80000300a00 */
[----:B------:R-:W3:Y:S04]  /*605c0*/  LDL.LU.64 R18, [R1+0x2820] ;  /* 0x0028200001127983 */ /* 0x000ee80000300a00 */
[----:B------:R-:W3:Y:S01]  /*605d0*/  LDL.LU.64 R16, [R1+0x2818] ;  /* 0x0028180001107983 */ /* 0x000ee20000300a00 */
[----:B------:R-:W-:-:S03]  /*605e0*/  IMAD.MOV.U32 R5, RZ, RZ, R28 ;  /* 0x000000ffff057224 */ /* 0x000fc600078e001c */
[----:B------:R-:W-:Y:S04]  /*605f0*/  STL.64 [R1+0x27d0], R6 ;  /* 0x0027d00601007387 */ /* 0x000fe80000100a00 */
[----:B--2---:R0:W-:Y:S04]  /*60600*/  STL.64 [R1+0x27c8], R4 ;  /* 0x0027c80401007387 */ /* 0x0041e80000100a00 */
[----:B0-----:R-:W2:Y:S04]  /*60610*/  LDL.LU R4, [R1+0x580] ;  /* 0x0005800001047983 */ /* 0x001ea80000300800 */
[----:B------:R-:W2:Y:S04]  /*60620*/  LDL.LU R5, [R1+0x584] ;  /* 0x0005840001057983 */ /* 0x000ea80000300800 */
[----:B------:R-:W2:Y:S01]  /*60630*/  LDL.LU R6, [R1+0x588] ;  /* 0x0005880001067983 */ /* 0x000ea20000300800 */
[----:B---3--:R-:W-:Y:S03]  /*60640*/  HMMA.16816.F32.BF16 R16, R8, R12, R16 ;  /* 0x0000000c0810723c */ /* 0x008fe60000041810 */
[----:B------:R-:W2:Y:S01]  /*60650*/  LDL.LU R7, [R1+0x58c] ;  /* 0x00058c0001077983 */ /* 0x000ea20000300800 */
[----:B------:R-:W-:-:S15]  /*60660*/  IMAD.MOV.U32 R28, RZ, RZ, R13 ;  /* 0x000000ffff1c7224 */ /* 0x000fde00078e000d */
[----:B------:R0:W-:Y:S04]  /*60670*/  STL.64 [R1+0x260], R16 ;  /* 0x0002601001007387 */ /* 0x0001e80000100a00 */
[----:B------:R1:W-:Y:S01]  /*60680*/  STL.64 [R1+0x268], R18 ;  /* 0x0002681201007387 */ /* 0x0003e20000100a00 */
[----:B0-----:R-:W-:-:S03]  /*60690*/  IMAD.MOV.U32 R17, RZ, RZ, R12 ;  /* 0x000000ffff117224 */ /* 0x001fc600078e000c */
[----:B-1----:R-:W3:Y:S04]  /*606a0*/  LDL.LU.64 R18, [R1+0x2810] ;  /* 0x0028100001127983 */ /* 0x002ee80000300a00 */
[----:B------:R-:W2:Y:S04]  /*606b0*/  LDL.LU.64 R14, [R1+0x2808] ;  /* 0x00280800010e7983 */ /* 0x000ea80000300a00 */
[----:B------:R-:W2:Y:S01]  /*606c0*/  LDL.LU.64 R12, [R1+0x2800] ;  /* 0x00280000010c7983 */ /* 0x000ea20000300a00 */
[----:B----4-:R-:W-:Y:S01]  /*606d0*/  IMAD.MOV.U32 R16, RZ, RZ, R25 ;  /* 0x000000ffff107224 */ /* 0x010fe200078e0019 */
[----:B--2---:R-:W-:-:S15]  /*606e0*/  HMMA.16816.F32.BF16 R12, R8, R24, R12 ;  /* 0x00000018080c723c */ /* 0x004fde000004180c */
[----:B------:R-:W-:-:S04]  /*606f0*/  NOP ;  /* 0x0000000000007918 */ /* 0x000fc80000000000 */
[----:B------:R0:W-:Y:S04]  /*60700*/  STL.64 [R1+0x250], R12 ;  /* 0x0002500c01007387 */ /* 0x0001e80000100a00 */
[----:B------:R1:W-:Y:S01]  /*60710*/  STL.64 [R1+0x258], R14 ;  /* 0x0002580e01007387 */ /* 0x0003e20000100a00 */
[----:B0-----:R-:W-:-:S03]  /*60720*/  MOV R13, R24 ;  /* 0x00000018000d7202 */ /* 0x001fc60000000f00 */
[----:B-1----:R-:W2:Y:S04]  /*60730*/  LDL.LU R14, [R1+0x27f8] ;  /* 0x0027f800010e7983 */ /* 0x002ea80000300800 */
[----:B------:R-:W4:Y:S04]  /*60740*/  LDL.LU.64 R26, [R1+0x27f0] ;  /* 0x0027f000011a7983 */ /* 0x000f280000300a00 */
[----:B------:R-:W4:Y:S02]  /*60750*/  LDL.LU.64 R24, [R1+0x27e8] ;  /* 0x0027e80001187983 */ /* 0x000f240000300a00 */
        /* <DEDUP_REMOVED lines=8> */
[----:B--2---:R-:W-:Y:S01]  /*607e0*/  HMMA.16816.F32.BF16 R4, R8, R20, R4 ;  /* 0x000000140804723c */ /* 0x004fe20000041804 */
[----:B------:R-:W-:Y:S02]  /*607f0*/  IMAD.MOV.U32 R15, RZ, RZ, R20 ;  /* 0x000000ffff0f7224 */ /* 0x000fe400078e0014 */
        /* <DEDUP_REMOVED lines=12> */
[----:B0-----:R-:W4:Y:S04]  /*608c0*/  LDL.LU.64 R22, [R1+0x27b0] ;  /* 0x0027b00001167983 */ /* 0x001f280000300a00 */
[----:B------:R-:W4:Y:S04]  /*608d0*/  LDL.LU.64 R20, [R1+0x27a8] ;  /* 0x0027a80001147983 */ /* 0x000f280000300a00 */
[----:B------:R0:W-:Y:S02]  /*608e0*/  STL.64 [R1+0x2620], R4 ;  /* 0x0026200401007387 */ /* 0x0001e40000100a00 */
[----:B0-----:R-:W-:-:S02]  /*608f0*/  IMAD.MOV.U32 R4, RZ, RZ, R15 ;  /* 0x000000ffff047224 */ /* 0x001fc400078e000f */
[----:B------:R-:W-:Y:S01]  /*60900*/  IMAD.MOV.U32 R5, RZ, RZ, R12 ;  /* 0x000000ffff057224 */ /* 0x000fe200078e000c */
[----:B------:R-:W2:Y:S04]  /*60910*/  LDL.LU R15, [R1+0x27a4] ;  /* 0x0027a400010f7983 */ /* 0x000ea80000300800 */
[----:B------:R-:W2:Y:S04]  /*60920*/  LDL.LU R12, [R1+0x27a0] ;  /* 0x0027a000010c7983 */ /* 0x000ea80000300800 */
        /* <DEDUP_REMOVED lines=8> */
[----:B----4-:R-:W-:-:S15]  /*609b0*/  HMMA.16816.F32.BF16 R20, R8, R24, R20 ;  /* 0x000000180814723c */ /* 0x010fde0000041814 */
[----:B------:R-:W-:-:S04]  /*609c0*/  NOP ;  /* 0x0000000000007918 */ /* 0x000fc80000000000 */
[----:B------:R-:W-:Y:S04]  /*609d0*/  STL.64 [R1+0x210], R20 ;  /* 0x0002101401007387 */ /* 0x000fe80000100a00 */
[----:B------:R0:W-:Y:S04]  /*609e0*/  STL.64 [R1+0x218], R22 ;  /* 0x0002181601007387 */ /* 0x0001e80000100a00 */
[----:B0-----:R-:W4:Y:S04]  /*609f0*/  LDL.LU.64 R22, [R1+0x2790] ;  /* 0x0027900001167983 */ /* 0x001f280000300a00 */
[----:B------:R-:W3:Y:S04]  /*60a00*/  LDL.LU.64 R20, [R1+0x2788] ;  /* 0x0027880001147983 */ /* 0x000ee80000300a00 */
        /* <DEDUP_REMOVED lines=21> */
[----:B------:R-:W-:-:S05]  /*60b60*/  IMAD.MOV.U32 R5, RZ, RZ, R6 ;  /* 0x000000ffff057224 */ /* 0x000fca00078e0006 */
        /* <DEDUP_REMOVED lines=11> */
[----:B------:R0:W-:Y:S02]  /*60c20*/  STL.64 [R1+0x26b0], R4 ;  /* 0x0026b00401007387 */ /* 0x0001e40000100a00 */
[----:B0-----:R-:W-:-:S02]  /*60c30*/  IMAD.MOV.U32 R4, RZ, RZ, R2 ;  /* 0x000000ffff047224 */ /* 0x001fc400078e0002 */
[----:B------:R-:W-:Y:S01]  /*60c40*/  IMAD.MOV.U32 R5, RZ, RZ, R3 ;  /* 0x000000ffff057224 */ /* 0x000fe200078e0003 */
[----:B------:R-:W3:Y:S04]  /*60c50*/  LDL.LU R2, [R1+0x276c] ;  /* 0x00276c0001027983 */ /* 0x000ee80000300800 */
        /* <DEDUP_REMOVED lines=19> */
[----:B----4-:R-:W-:-:S02]  /*60d90*/  IMAD.MOV.U32 R4, RZ, RZ, R23 ;  /* 0x000000ffff047224 */ /* 0x010fc400078e0017 */
[----:B------:R-:W-:-:S05]  /*60da0*/  IMAD.MOV.U32 R5, RZ, RZ, R22 ;  /* 0x000000ffff057224 */ /* 0x000fca00078e0016 */
[----:B------:R-:W-:Y:S04]  /*60db0*/  STL.64 [R1+0x26f8], R4 ;  /* 0x0026f80401007387 */ /* 0x000fe80000100a00 */
[----:B--2---:R-:W-:Y:S04]  /*60dc0*/  STL.64 [R1+0x2690], R26 ;  /* 0x0026901a01007387 */ /* 0x004fe80000100a00 */
        /* <DEDUP_REMOVED lines=24> */
[----:B------:R-:W3:Y:S04]  /*60f50*/  LDL.LU R21, [R1+0x544] ;  /* 0x0005440001157983 */ /* 0x000ee80000300800 */
[----:B------:R-:W3:Y:S01]  /*60f60*/  LDL.LU R22, [R1+0x548] ;  /* 0x0005480001167983 */ /* 0x000ee20000300800 */
[----:B------:R-:W-:-:S03]  /*60f70*/  IMAD.MOV.U32 R5, RZ, RZ, R12 ;  /* 0x000000ffff057224 */ /* 0x000fc600078e000c */
[----:B------:R-:W3:Y:S01]  /*60f80*/  LDL.LU R23, [R1+0x54c] ;  /* 0x00054c0001177983 */ /* 0x000ee20000300800 */
[----:B------:R-:W-:-:S03]  /*60f90*/  IMAD.MOV.U32 R4, RZ, RZ, R13 ;  /* 0x000000ffff047224 */ /* 0x000fc600078e000d */
[----:B------:R-:W3:Y:S04]  /*60fa0*/  LDL.LU R12, [R1+0x550] ;  /* 0x00055000010c7983 */ /* 0x000ee80000300800 */
[----:B------:R-:W3:Y:S04]  /*60fb0*/  LDL.LU R13, [R1+0x554] ;  /* 0x00055400010d7983 */ /* 0x000ee80000300800 */
[----:B------:R-:W3:Y:S04]  /*60fc0*/  LDL.LU R14, [R1+0x558] ;  /* 0x00055800010e7983 */ /* 0x000ee80000300800 */
        /* <DEDUP_REMOVED lines=19> */
[C---:B---3--:R-:W-:Y:S03]  /*61100*/  HMMA.16816.F32.BF16 R12, R8.reuse, R16, R12 ;  /* 0x00000010080c723c */ /* 0x048fe6000004180c */
        /* <DEDUP_REMOVED lines=12> */
[----:B------:R0:W-:Y:S04]  /*611d0*/  STL.64 [R1+0x1e0], R12 ;  /* 0x0001e00c01007387 */ /* 0x0001e80000100a00 */
[----:B------:R-:W-:Y:S04]  /*611e0*/  STL.64 [R1+0x1e8], R14 ;  /* 0x0001e80e01007387 */ /* 0x000fe80000100a00 */
[----:B0-----:R-:W3:Y:S02]  /*611f0*/  LDL.LU.64 R12, [R1+0x2758] ;  /* 0x00275800010c7983 */ /* 0x001ee40000300a00 */
[----:B---3--:R-:W-:Y:S02]  /*61200*/  HMMA.16816.F32.BF16 R8, R8, R12, R20 ;  /* 0x0000000c0808723c */ /* 0x008fe40000041814 */
[----:B------:R-:W2:Y:S04]  /*61210*/  LDL.LU.64 R22, [R1+0x2750] ;  /* 0x0027500001167983 */ /* 0x000ea80000300a00 */
[----:B------:R-:W2:-:S13]  /*61220*/  LDL.LU.64 R20, [R1+0x2748] ;  /* 0x0027480001147983 */ /* 0x000e9a0000300a00 */
[----:B------:R0:W-:Y:S04]  /*61230*/  STL.64 [R1+0x1d0], R8 ;  /* 0x0001d00801007387 */ /* 0x0001e80000100a00 */
[----:B------:R1:W-:Y:S04]  /*61240*/  STL.64 [R1+0x1d8], R10 ;  /* 0x0001d80a01007387 */ /* 0x0003e80000100a00 */
[----:B0-----:R-:W3:Y:S01]  /*61250*/  LDL.LU R8, [R1+0xe0] ;  /* 0x0000e00001087983 */ /* 0x001ee20000300800 */
[----:B------:R-:W-:-:S03]  /*61260*/  IMAD.MOV.U32 R9, RZ, RZ, R18 ;  /* 0x000000ffff097224 */ /* 0x000fc600078e0012 */
[----:B------:R-:W4:Y:S01]  /*61270*/  LDL.LU R18, [R1+0x2744] ;  /* 0x0027440001127983 */ /* 0x000f220000300800 */
[----:B-1----:R-:W-:-:S03]  /*61280*/  IMAD.MOV.U32 R10, RZ, RZ, R19 ;  /* 0x000000ffff0a7224 */ /* 0x002fc600078e0013 */
        /* <DEDUP_REMOVED lines=73> */
[----:B------:R-:W-:Y:S02]  /*61720*/  IMAD.MOV.U32 R11, RZ, RZ, R3 ;  /* 0x000000ffff0b7224 */ /* 0x000fe400078e0003 */
[----:B------:R-:W-:-:S05]  /*61730*/  IMAD.MOV.U32 R3, RZ, RZ, R7 ;  /* 0x000000ffff037224 */ /* 0x000fca00078e0007 */
[----:B------:R-:W-:Y:S01]  /*61740*/  STL [R1+0x2280], R3 ;  /* 0x0022800301007387 */ /* 0x000fe20000100800 */
[----:B--2---:R-:W-:Y:S03]  /*61750*/  HMMA.16816.F32.BF16 R4, R20, R4, R24 ;  /* 0x000000041404723c */ /* 0x004fe60000041818 */
[----:B------:R-:W2:Y:S04]  /*61760*/  LDL.LU.64 R26, [R1+0x2618] ;  /* 0x00261800011a7983 */ /* 0x000ea80000300a00 */
[----:B------:R-:W2:-:S12]  /*61770*/  LDL.LU.64 R24, [R1+0x2610] ;  /* 0x0026100001187983 */ /* 0x000e980000300a00 */
[----:B------:R-:W-:Y:S04]  /*61780*/  STL.64 [R1+0x100], R4 ;  /* 0x0001000401007387 */ /* 0x000fe80000100a00 */
[----:B------:R0:W-:Y:S04]  /*61790*/  STL.64 [R1+0x108], R6 ;  /* 0x0001080601007387 */ /* 0x0001e80000100a00 */
[----:B0-----:R-:W2:Y:S04]  /*617a0*/  LDL.LU.64 R6, [R1+0x2608] ;  /* 0x0026080001067983 */ /* 0x001ea80000300a00 */
[----:B------:R-:W2:Y:S02]  /*617b0*/  LDL.LU.64 R4, [R1+0x2600] ;  /* 0x0026000001047983 */ /* 0x000ea40000300a00 */
[----:B--2---:R-:W-:Y:S01]  /*617c0*/  HMMA.16816.F32.BF16 R4, R20, R24, R4 ;  /* 0x000000181404723c */ /* 0x004fe20000041804 */
[----:B------:R-:W-:-:S15]  /*617d0*/  MOV R24, R2 ;  /* 0x0000000200187202 */ /* 0x000fde0000000f00 */
[----:B------:R-:W-:-:S03]  /*617e0*/  NOP ;  /* 0x0000000000007918 */ /* 0x000fc60000000000 */
[----:B------:R-:W-:Y:S04]  /*617f0*/  STL.64 [R1+0xf0], R4 ;  /* 0x0000f00401007387 */ /* 0x000fe80000100a00 */
[----:B------:R0:W-:Y:S04]  /*61800*/  STL.64 [R1+0xf8], R6 ;  /* 0x0000f80601007387 */ /* 0x0001e80000100a00 */
[----:B0-----:R-:W2:Y:S04]  /*61810*/  LDL.LU.64 R6, [R1+0x25f8] ;  /* 0x0025f80001067983 */ /* 0x001ea80000300a00 */
[----:B------:R-:W2:Y:S04]  /*61820*/  LDL.LU.64 R4, [R1+0x25f0] ;  /* 0x0025f00001047983 */ /* 0x000ea80000300a00 */
[----:B------:R0:W-:Y:S04]  /*61830*/  STL.64 [R1+0x2598], R26 ;  /* 0x0025981a01007387 */ /* 0x0001e80000100a00 */
[----:B------:R-:W2:Y:S04]  /*61840*/  LDL.LU R2, [R1+0x25e8] ;  /* 0x0025e80001027983 */ /* 0x000ea80000300800 */
[----:B------:R-:W2:Y:S04]  /*61850*/  LDL.LU R25, [R1+0xd4] ;  /* 0x0000d40001197983 */ /* 0x000ea80000300800 */
[----:B0-----:R-:W2:Y:S01]  /*61860*/  LDL.LU R26, [R1+0xd8] ;  /* 0x0000d800011a7983 */ /* 0x001ea20000300800 */
[----:B---3--:R-:W-:Y:S01]  /*61870*/  HMMA.16816.F32.BF16 R8, R20, R16, R8 ;  /* 0x000000101408723c */ /* 0x008fe20000041808 */
[----:B------:R-:W-:-:S15]  /*61880*/  IMAD.MOV.U32 R27, RZ, RZ, R0 ;  /* 0x000000ffff1b7224 */ /* 0x000fde00078e0000 */
[----:B------:R-:W-:-:S03]  /*61890*/  NOP ;  /* 0x0000000000007918 */ /* 0x000fc60000000000 */
[----:B------:R-:W-:Y:S04]  /*618a0*/  STL.64 [R1+0xe0], R8 ;  /* 0x0000e00801007387 */ /* 0x000fe80000100a00 */
[----:B------:R-:W-:Y:S01]  /*618b0*/  STL [R1+0xe8], R10 ;  /* 0x0000e80a01007387 */ /* 0x000fe20000100800 */
[----:B------:R-:W-:-:S03]  /*618c0*/  IMAD.MOV.U32 R0, RZ, RZ, R11 ;  /* 0x000000ffff007224 */ /* 0x000fc600078e000b */
[----:B----4-:R-:W-:Y:S04]  /*618d0*/  STL.64 [R1+0x2528], R18 ;  /* 0x0025281201007387 */ /* 0x010fe80000100a00 */
[----:B------:R-:W-:Y:S04]  /*618e0*/  STL [R1+0x2284], R0 ;  /* 0x0022840001007387 */ /* 0x000fe80000100800 */
[----:B--2---:R-:W0:Y:S01]  /*618f0*/  LDSM.16.MT88.4 R8, [R2+UR5+0x13800] ;  /* 0x013800050208783b */ /* 0x004e220008004200 */
[----:B------:R-:W-:Y:S03]  /*61900*/  HMMA.16816.F32.BF16 R12, R20, R12, R24 ;  /* 0x0000000c140c723c */ /* 0x000fe60000041818 */
[----:B0-----:R-:W-:Y:S04]  /*61910*/  STL.64 [R1+0x24a8], R10 ;  /* 0x0024a80a01007387 */ /* 0x001fe80000100a00 */
[----:B------:R0:W-:-:S12]  /*61920*/  STL.64 [R1+0x24a0], R8 ;  /* 0x0024a00801007387 */ /* 0x0001d80000100a00 */
[----:B------:R-:W-:Y:S04]  /*61930*/  STL.64 [R1+0xd0], R12 ;  /* 0x0000d00c01007387 */ /* 0x000fe80000100a00 */
[----:B------:R-:W-:Y:S04]  /*61940*/  STL [R1+0xd8], R14 ;  /* 0x0000d80e01007387 */ /* 0x000fe80000100800 */
[----:B------:R-:W2:Y:S04]  /*61950*/  LDL.LU R20, [R1+0x310] ;  /* 0x0003100001147983 */ /* 0x000ea80000300800 */
[----:B------:R-:W2:Y:S04]  /*61960*/  LDL.LU R21, [R1+0x314] ;  /* 0x0003140001157983 */ /* 0x000ea80000300800 */
[----:B------:R-:W3:Y:S04]  /*61970*/  LDL.LU R22, [R1+0x318] ;  /* 0x0003180001167983 */ /* 0x000ee80000300800 */
[----:B------:R-:W3:Y:S04]  /*61980*/  LDL.LU R23, [R1+0x31c] ;  /* 0x00031c0001177983 */ /* 0x000ee80000300800 */
[----:B0-----:R-:W4:Y:S04]  /*61990*/  LDL.LU R8, [R1+0x370] ;  /* 0x0003700001087983 */ /* 0x001f280000300800 */
[----:B------:R-:W4:Y:S04]  /*619a0*/  LDL.LU R9, [R1+0x374] ;  /* 0x0003740001097983 */ /* 0x000f280000300800 */
[----:B------:R-:W4:Y:S04]  /*619b0*/  LDL.LU R10, [R1+0x378] ;  /* 0x00037800010a7983 */ /* 0x000f280000300800 */
[----:B------:R-:W4:Y:S04]  /*619c0*/  LDL.LU R11, [R1+0x37c] ;  /* 0x00037c00010b7983 */ /* 0x000f280000300800 */
[----:B------:R-:W2:Y:S04]  /*619d0*/  LDL.LU R24, [R1+0x330] ;  /* 0x0003300001187983 */ /* 0x000ea80000300800 */
[----:B------:R-:W2:Y:S04]  /*619e0*/  LDL.LU R25, [R1+0x334] ;  /* 0x0003340001197983 */ /* 0x000ea80000300800 */
[----:B------:R-:W2:Y:S04]  /*619f0*/  LDL.LU R26, [R1+0x338] ;  /* 0x00033800011a7983 */ /* 0x000ea80000300800 */
[----:B------:R-:W2:Y:S04]  /*61a00*/  LDL.LU R27, [R1+0x33c] ;  /* 0x00033c00011b7983 */ /* 0x000ea80000300800 */
[----:B--2---:R0:W-:Y:S04]  /*61a10*/  STL.64 [R1+0x25a8], R26 ;  /* 0x0025a81a01007387 */ /* 0x0041e80000100a00 */
[----:B------:R1:W-:Y:S04]  /*61a20*/  STL.64 [R1+0x25a0], R24 ;  /* 0x0025a01801007387 */ /* 0x0003e80000100a00 */
[----:B0-----:R-:W2:Y:S04]  /*61a30*/  LDL.64 R26, [R1+0x98] ;  /* 0x00009800011a7983 */ /* 0x001ea80000100a00 */
[----:B--2---:R0:W-:Y:S04]  /*61a40*/  STL.64 [R1+0x25b8], R26 ;  /* 0x0025b81a01007387 */ /* 0x0041e80000100a00 */
[----:B-1----:R-:W2:Y:S04]  /*61a50*/  LDL.LU R24, [R1+0x350] ;  /* 0x0003500001187983 */ /* 0x002ea80000300800 */
[----:B------:R-:W2:Y:S04]  /*61a60*/  LDL.LU R25, [R1+0x354] ;  /* 0x0003540001197983 */ /* 0x000ea80000300800 */
[----:B0-----:R-:W2:Y:S04]  /*61a70*/  LDL.LU R26, [R1+0x358] ;  /* 0x00035800011a7983 */ /* 0x001ea80000300800 */
[----:B------:R-:W2:Y:S04]  /*61a80*/  LDL.LU R27, [R1+0x35c] ;  /* 0x00035c00011b7983 */ /* 0x000ea80000300800 */
[----:B--2---:R0:W-:Y:S04]  /*61a90*/  STL.64 [R1+0x25c8], R26 ;  /* 0x0025c81a01007387 */ /* 0x0041e80000100a00 */
[----:B------:R-:W-:Y:S04]  /*61aa0*/  STL.64 [R1+0x25c0], R24 ;  /* 0x0025c01801007387 */ /* 0x000fe80000100a00 */
[----:B0-----:R-:W2:Y:S04]  /*61ab0*/  LDL.64 R26, [R1+0xb8] ;  /* 0x0000b800011a7983 */ /* 0x001ea80000100a00 */
[----:B--2---:R-:W-:Y:S04]  /*61ac0*/  STL.64 [R1+0x25d0], R26 ;  /* 0x0025d01a01007387 */ /* 0x004fe80000100a00 */
[----:B---3--:R0:W-:Y:S04]  /*61ad0*/  STL.64 [R1+0x2590], R22 ;  /* 0x0025901601007387 */ /* 0x0081e80000100a00 */
[----:B------:R1:W-:Y:S04]  /*61ae0*/  STL.64 [R1+0x2588], R20 ;  /* 0x0025881401007387 */ /* 0x0003e80000100a00 */
[----:B0-----:R-:W2:Y:S04]  /*61af0*/  LDL.64 R22, [R1+0x88] ;  /* 0x0000880001167983 */ /* 0x001ea80000100a00 */
[----:B--2---:R0:W-:Y:S04]  /*61b00*/  STL.64 [R1+0x25b0], R22 ;  /* 0x0025b01601007387 */ /* 0x0041e80000100a00 */
[----:B-1----:R-:W2:Y:S04]  /*61b10*/  LDL.LU R20, [R1+0x340] ;  /* 0x0003400001147983 */ /* 0x002ea80000300800 */
[----:B------:R-:W2:Y:S04]  /*61b20*/  LDL.LU R21, [R1+0x344] ;  /* 0x0003440001157983 */ /* 0x000ea80000300800 */
[----:B0-----:R-:W3:Y:S04]  /*61b30*/  LDL.LU R22, [R1+0x348] ;  /* 0x0003480001167983 */ /* 0x001ee80000300800 */
[----:B------:R-:W3:Y:S04]  /*61b40*/  LDL.LU R23, [R1+0x34c] ;  /* 0x00034c0001177983 */ /* 0x000ee80000300800 */
[----:B---3--:R0:W-:Y:S04]  /*61b50*/  STL.64 [R1+0x25e0], R22 ;  /* 0x0025e01601007387 */ /* 0x0081e80000100a00 */
[----:B--2---:R1:W-:Y:S04]  /*61b60*/  STL.64 [R1+0x25d8], R20 ;  /* 0x0025d81401007387 */ /* 0x0043e80000100a00 */
[----:B0-----:R-:W4:Y:S01]  /*61b70*/  LDL.64 R22, [R1+0xc8] ;  /* 0x0000c80001167983 */ /* 0x001f220000100a00 */
[----:B------:R-:W-:-:S03]  /*61b80*/  IMAD.MOV.U32 R2, RZ, RZ, R15 ;  /* 0x000000ffff027224 */ /* 0x000fc600078e000f */
[----:B------:R-:W2:Y:S04]  /*61b90*/  LDL.LU R12, [R1+0x320] ;  /* 0x00032000010c7983 */ /* 0x000ea80000300800 */
[----:B------:R-:W2:Y:S04]  /*61ba0*/  LDL.LU R13, [R1+0x324] ;  /* 0x00032400010d7983 */ /* 0x000ea80000300800 */
[----:B------:R-:W3:Y:S04]  /*61bb0*/  LDL.64 R18, [R1+0x68] ;  /* 0x0000680001127983 */ /* 0x000ee80000100a00 */
[----:B------:R-:W-:Y:S01]  /*61bc0*/  STL [R1+0x2288], R2 ;  /* 0x0022880201007387 */ /* 0x000fe20000100800 */
[----:B----4-:R-:W-:Y:S01]  /*61bd0*/  HMMA.16816.F32.BF16 R24, R4, R22, R8 ;  /* 0x000000160418723c */ /* 0x010fe20000041808 */
[----:B------:R-:W-:-:S02]  /*61be0*/  IMAD.MOV.U32 R8, RZ, RZ, R22 ;  /* 0x000000ffff087224 */ /* 0x000fc400078e0016 */
[----:B------:R-:W-:Y:S02]  /*61bf0*/  IMAD.MOV.U32 R3, RZ, RZ, R23 ;  /* 0x000000ffff037224 */ /* 0x000fe400078e0017 */
[----:B------:R-:W4:Y:S04]  /*61c00*/  LDL.LU.64 R22, [R1+0x25e0] ;  /* 0x0025e00001167983 */ /* 0x000f280000300a00 */
[----:B-1----:R-:W4:Y:S10]  /*61c10*/  LDL.LU.64 R20, [R1+0x25d8] ;  /* 0x0025d80001147983 */ /* 0x002f340000300a00 */
[----:B------:R-:W-:Y:S04]  /*61c20*/  STL.64 [R1+0x7b0], R24 ;  /* 0x0007b01801007387 */ /* 0x000fe80000100a00 */
[----:B------:R0:W-:Y:S04]  /*61c30*/  STL.64 [R1+0x7b8], R26 ;  /* 0x0007b81a01007387 */ /* 0x0001e80000100a00 */
[----:B0-----:R-:W2:Y:S04]  /*61c40*/  LDL.LU.64 R26, [R1+0x25d0] ;  /* 0x0025d000011a7983 */ /* 0x001ea80000300a00 */
[----:B------:R-:W-:Y:S04]  /*61c50*/  STL [R1+0x24d8], R3 ;  /* 0x0024d80301007387 */ /* 0x000fe80000100800 */
[----:B------:R0:W-:Y:S04]  /*61c60*/  STL [R1+0x24d0], R8 ;  /* 0x0024d00801007387 */ /* 0x0001e80000100800 */
[----:B0-----:R-:W2:Y:S04]  /*61c70*/  LDL.LU R8, [R1+0x360] ;  /* 0x0003600001087983 */ /* 0x001ea80000300800 */
[----:B------:R-:W2:Y:S04]  /*61c80*/  LDL.LU R9, [R1+0x364] ;  /* 0x0003640001097983 */ /* 0x000ea80000300800 */
[----:B------:R-:W2:Y:S04]  /*61c90*/  LDL.LU R10, [R1+0x368] ;  /* 0x00036800010a7983 */ /* 0x000ea80000300800 */
[----:B------:R-:W2:Y:S01]  /*61ca0*/  LDL.LU R11, [R1+0x36c] ;  /* 0x00036c00010b7983 */ /* 0x000ea20000300800 */
[----:B------:R-:W-:-:S02]  /*61cb0*/  IMAD.MOV.U32 R15, RZ, RZ, R28 ;  /* 0x000000ffff0f7224 */ /* 0x000fc400078e001c */
[----:B------:R-:W-:Y:S02]  /*61cc0*/  IMAD.MOV.U32 R14, RZ, RZ, R29 ;  /* 0x000000ffff0e7224 */ /* 0x000fe400078e001d */
[----:B------:R-:W-:Y:S02]  /*61cd0*/  IMAD.MOV.U32 R28, RZ, RZ, R24 ;  /* 0x000000ffff1c7224 */ /* 0x000fe400078e0018 */
[----:B------:R-:W-:-:S03]  /*61ce0*/  IMAD.MOV.U32 R29, RZ, RZ, R25 ;  /* 0x000000ffff1d7224 */ /* 0x000fc600078e0019 */
[----:B------:R-:W-:Y:S04]  /*61cf0*/  STL [R1+0x1ed4], R28 ;  /* 0x001ed41c01007387 */ /* 0x000fe80000100800 */
[----:B------:R-:W-:Y:S01]  /*61d00*/  STL [R1+0x1ed0], R29 ;  /* 0x001ed01d01007387 */ /* 0x000fe20000100800 */
[----:B--2---:R-:W-:-:S15]  /*61d10*/  HMMA.16816.F32.BF16 R8, R4, R26, R8 ;  /* 0x0000001a0408723c */ /* 0x004fde0000041808 */
[----:B------:R-:W-:-:S04]  /*61d20*/  NOP ;  /* 0x0000000000007918 */ /* 0x000fc80000000000 */
[----:B------:R0:W-:Y:S04]  /*61d30*/  STL.64 [R1+0x780], R8 ;  /* 0x0007800801007387 */ /* 0x0001e80000100a00 */
[----:B------:R1:W-:Y:S01]  /*61d40*/  STL.64 [R1+0x788], R10 ;  /* 0x0007880a01007387 */ /* 0x0003e20000100a00 */
[----:B0-----:R-:W-:Y:S02]  /*61d50*/  IMAD.MOV.U32 R9, RZ, RZ, R27 ;  /* 0x000000ffff097224 */ /* 0x001fe400078e001b */
[----:B-1----:R-:W-:Y:S02]  /*61d60*/  IMAD.MOV.U32 R10, RZ, RZ, R26 ;  /* 0x000000ffff0a7224 */ /* 0x002fe400078e001a */
[----:B------:R-:W2:Y:S04]  /*61d70*/  LDL.LU.64 R26, [R1+0x25c8] ;  /* 0x0025c800011a7983 */ /* 0x000ea80000300a00 */
[----:B------:R-:W2:Y:S04]  /*61d80*/  LDL.LU.64 R24, [R1+0x25c0] ;  /* 0x0025c00001187983 */ /* 0x000ea80000300a00 */
[----:B------:R-:W-:Y:S04]  /*61d90*/  STL [R1+0x24e0], R9 ;  /* 0x0024e00901007387 */ /* 0x000fe80000100800 */
[----:B------:R0:W-:Y:S04]  /*61da0*/  STL [R1+0x24dc], R10 ;  /* 0x0024dc0a01007387 */ /* 0x0001e80000100800 */
[----:B0-----:R-:W2:Y:S02]  /*61db0*/  LDL.64 R10, [R1+0xa8] ;  /* 0x0000a800010a7983 */ /* 0x001ea40000100a00 */
[----:B--2---:R-:W-:-:S15]  /*61dc0*/  HMMA.16816.F32.BF16 R24, R4, R10, R24 ;  /* 0x0000000a0418723c */ /* 0x004fde0000041818 */
[----:B------:R-:W-:-:S04]  /*61dd0*/  NOP ;  /* 0x0000000000007918 */ /* 0x000fc80000000000 */
[----:B------:R-:W-:Y:S04]  /*61de0*/  STL.64 [R1+0x740], R24 ;  /* 0x0007401801007387 */ /* 0x000fe80000100a00 */
[----:B------:R0:W-:Y:S04]  /*61df0*/  STL.64 [R1+0x748], R26 ;  /* 0x0007481a01007387 */ /* 0x0001e80000100a00 */
[----:B0-----:R-:W4:Y:S01]  /*61e00*/  LDL.LU.64 R26, [R1+0x25b8] ;  /* 0x0025b800011a7983 */ /* 0x001f220000300a00 */
[----:B------:R-:W-:-:S03]  /*61e10*/  IMAD.MOV.U32 R28, RZ, RZ, R10 ;  /* 0x000000ffff1c7224 */ /* 0x000fc600078e000a */
[----:B------:R0:W-:Y:S04]  /*61e20*/  STL [R1+0x24e8], R11 ;  /* 0x0024e80b01007387 */ /* 0x0001e80000100800 */
[----:B0-----:R-:W2:Y:S04]  /*61e30*/  LDL.64 R10, [R1+0x78] ;  /* 0x00007800010a7983 */ /* 0x001ea80000100a00 */
[----:B------:R-:W-:Y:S01]  /*61e40*/  STL [R1+0x24e4], R28 ;  /* 0x0024e41c01007387 */ /* 0x000fe20000100800 */
        /* <DEDUP_REMOVED lines=14> */
[----:B0-----:R-:W4:Y:S01]  /*61f30*/  LDL.LU.64 R26, [R1+0x2598] ;  /* 0x00259800011a7983 */ /* 0x001f220000300a00 */
[----:B------:R-:W-:Y:S02]  /*61f40*/  IMAD.MOV.U32 R25, RZ, RZ, R22 ;  /* 0x000000ffff197224 */ /* 0x000fe400078e0016 */
[----:B------:R-:W-:-:S02]  /*61f50*/  IMAD.MOV.U32 R24, RZ, RZ, R23 ;  /* 0x000000ffff187224 */ /* 0x000fc400078e0017 */
[----:B------:R-:W2:Y:S04]  /*61f60*/  LDL.LU.64 R22, [R1+0x2590] ;  /* 0x0025900001167983 */ /* 0x000ea80000300a00 */
[----:B------:R-:W2:Y:S01]  /*61f70*/  LDL.LU.64 R20, [R1+0x2588] ;  /* 0x0025880001147983 */ /* 0x000ea20000300a00 */
[----:B---3--:R-:W-:-:S03]  /*61f80*/  IMAD.MOV.U32 R8, RZ, RZ, R19 ;  /* 0x000000ffff087224 */ /* 0x008fc600078e0013 */
[----:B----4-:R-:W-:Y:S04]  /*61f90*/  STL.64 [R1+0x2518], R26 ;  /* 0x0025181a01007387 */ /* 0x010fe80000100a00 */
[----:B------:R0:W-:Y:S01]  /*61fa0*/  STL.64 [R1+0x2510], R24 ;  /* 0x0025101801007387 */ /* 0x0001e20000100a00 */
[C---:B--2---:R-:W-:Y:S08]  /*61fb0*/  HMMA.16816.F32.BF16 R20, R4.reuse, R18, R20 ;  /* 0x000000120414723c */ /* 0x044ff00000041814 */
[----:B0-----:R-:W-:Y:S01]  /*61fc0*/  HMMA.16816.F32.BF16 R24, R4, R10, R12 ;  /* 0x0000000a0418723c */ /* 0x001fe2000004180c */
[----:B------:R-:W-:-:S15]  /*61fd0*/  IMAD.MOV.U32 R15, RZ, RZ, R18 ;  /* 0x000000ffff0f7224 */ /* 0x000fde00078e0012 */
[----:B------:R-:W-:-:S03]  /*61fe0*/  NOP ;  /* 0x0000000000007918 */ /* 0x000fc60000000000 */
[----:B------:R0:W-:Y:S04]  /*61ff0*/  STL.64 [R1+0x690], R24 ;  /* 0x0006901801007387 */ /* 0x0001e80000100a00 */
[----:B------:R1:W-:Y:S04]  /*62000*/  STL.64 [R1+0x698], R26 ;  /* 0x0006981a01007387 */ /* 0x0003e80000100a00 */
[----:B------:R-:W-:Y:S04]  /*62010*/  STL.64 [R1+0x670], R20 ;  /* 0x0006701401007387 */ /* 0x000fe80000100a00 */
[----:B------:R-:W-:Y:S04]  /*62020*/  STL.64 [R1+0x678], R22 ;  /* 0x0006781601007387 */ /* 0x000fe80000100a00 */
[----:B------:R2:W-:Y:S04]  /*62030*/  STL [R1+0x2560], R8 ;  /* 0x0025600801007387 */ /* 0x0005e80000100800 */
[----:B------:R-:W3:Y:S01]  /*62040*/  LDL.64 R18, [R1+0x18] ;  /* 0x0000180001127983 */ /* 0x000ee20000100a00 */
[----:B------:R-:W-:-:S02]  /*62050*/  IMAD.MOV.U32 R14, RZ, RZ, R10 ;  /* 0x000000ffff0e7224 */ /* 0x000fc400078e000a */
[----:B------:R-:W-:Y:S01]  /*62060*/  IMAD.MOV.U32 R29, RZ, RZ, R11 ;  /* 0x000000ffff1d7224 */ /* 0x000fe200078e000b */
[----:B---3--:R-:W-:Y:S04]  /*62070*/  STL.64 [R1+0x2540], R18 ;  /* 0x0025401201007387 */ /* 0x008fe80000100a00 */
[----:B0-----:R-:W3:Y:S04]  /*62080*/  LDL.LU R24, [R1+0x490] ;  /* 0x0004900001187983 */ /* 0x001ee80000300800 */
[----:B------:R-:W3:Y:S04]  /*62090*/  LDL.LU R25, [R1+0x494] ;  /* 0x0004940001197983 */ /* 0x000ee80000300800 */
[----:B-1----:R-:W4:Y:S04]  /*620a0*/  LDL.LU R26, [R1+0x498] ;  /* 0x00049800011a7983 */ /* 0x002f280000300800 */
[----:B------:R-:W4:Y:S04]  /*620b0*/  LDL.LU R27, [R1+0x49c] ;  /* 0x00049c00011b7983 */ /* 0x000f280000300800 */
[----:B--2---:R-:W2:Y:S04]  /*620c0*/  LDL.LU R8, [R1+0x4c0] ;  /* 0x0004c00001087983 */ /* 0x004ea80000300800 */
[----:B------:R-:W2:Y:S04]  /*620d0*/  LDL.LU R9, [R1+0x4c4] ;  /* 0x0004c40001097983 */ /* 0x000ea80000300800 */
[----:B------:R-:W2:Y:S04]  /*620e0*/  LDL.LU R10, [R1+0x4c8] ;  /* 0x0004c800010a7983 */ /* 0x000ea80000300800 */
[----:B------:R-:W2:Y:S04]  /*620f0*/  LDL.LU R11, [R1+0x4cc] ;  /* 0x0004cc00010b7983 */ /* 0x000ea80000300800 */
[----:B--2---:R0:W-:Y:S04]  /*62100*/  STL.64 [R1+0x2570], R10 ;  /* 0x0025700a01007387 */ /* 0x0041e80000100a00 */
[----:B------:R-:W-:Y:S04]  /*62110*/  STL.64 [R1+0x2568], R8 ;  /* 0x0025680801007387 */ /* 0x000fe80000100a00 */
[----:B0-----:R-:W2:Y:S04]  /*62120*/  LDL.64 R10, [R1+0x48] ;  /* 0x00004800010a7983 */ /* 0x001ea80000100a00 */
[----:B--2---:R0:W-:Y:S04]  /*62130*/  STL.64 [R1+0x2580], R10 ;  /* 0x0025800a01007387 */ /* 0x0041e80000100a00 */
[----:B------:R-:W2:Y:S04]  /*62140*/  LDL.64 R18, [R1+0x28] ;  /* 0x0000280001127983 */ /* 0x000ea80000100a00 */
[----:B0-----:R-:W3:Y:S04]  /*62150*/  LDL.64 R10, [R1+0x58] ;  /* 0x00005800010a7983 */ /* 0x001ee80000100a00 */
[----:B--2---:R0:W-:Y:S04]  /*62160*/  STL.64 [R1+0x2558], R18 ;  /* 0x0025581201007387 */ /* 0x0041e80000100a00 */
[----:B0-----:R-:W2:Y:S01]  /*62170*/  LDL.64 R18, [R1+0x38] ;  /* 0x0000380001127983 */ /* 0x001ea20000100a00 */
[----:B------:R-:W0:Y:S02]  /*62180*/  S2R R13, SR_TID.X ;  /* 0x00000000000d7919 */ /* 0x000e240000002100 */
[C---:B0-----:R-:W-:Y:S01]  /*62190*/  LOP3.LUT R23, R13.reuse, 0x7, RZ, 0xc0, !PT ;  /* 0x000000070d177812 */ /* 0x041fe200078ec0ff */
[----:B------:R-:W-:-:S02]  /*621a0*/  IMAD.SHL.U32 R12, R13, 0x40, RZ ;  /* 0x000000400d0c7824 */ /* 0x000fc400078e00ff */
[----:B------:R-:W-:Y:S02]  /*621b0*/  IMAD.SHL.U32 R13, R13, 0x2, RZ ;  /* 0x000000020d0d7824 */ /* 0x000fe400078e00ff */
[----:B------:R-:W-:Y:S01]  /*621c0*/  IMAD R23, R23, 0x90, RZ ;  /* 0x0000009017177824 */ /* 0x000fe200078e02ff */
[----:B--2---:R0:W-:Y:S04]  /*621d0*/  STL.64 [R1+0x2578], R18 ;  /* 0x0025781201007387 */ /* 0x0041e80000100a00 */
[----:B------:R-:W2:Y:S04]  /*621e0*/  LDL.LU R16, [R1+0x4d0] ;  /* 0x0004d00001107983 */ /* 0x000ea80000300800 */
[----:B------:R-:W2:Y:S04]  /*621f0*/  LDL.LU R17, [R1+0x4d4] ;  /* 0x0004d40001117983 */ /* 0x000ea80000300800 */
[----:B0-----:R-:W2:Y:S04]  /*62200*/  LDL.LU R18, [R1+0x4d8] ;  /* 0x0004d80001127983 */ /* 0x001ea80000300800 */
[----:B------:R-:W2:Y:S04]  /*62210*/  LDL.LU R19, [R1+0x4dc] ;  /* 0x0004dc0001137983 */ /* 0x000ea80000300800 */
[----:B----4-:R-:W-:Y:S04]  /*62220*/  STL.64 [R1+0x2538], R26 ;  /* 0x0025381a01007387 */ /* 0x010fe80000100a00 */
[----:B---3--:R0:W-:Y:S04]  /*62230*/  STL.64 [R1+0x2530], R24 ;  /* 0x0025301801007387 */ /* 0x0081e80000100a00 */
[----:B0-----:R-:W3:Y:S04]  /*62240*/  LDL.LU R24, [R1+0x4a0] ;  /* 0x0004a00001187983 */ /* 0x001ee80000300800 */
[----:B------:R-:W3:Y:S04]  /*62250*/  LDL.LU R25, [R1+0x4a4] ;  /* 0x0004a40001197983 */ /* 0x000ee80000300800 */
[----:B------:R-:W4:Y:S04]  /*62260*/  LDL.LU R26, [R1+0x4a8] ;  /* 0x0004a800011a7983 */ /* 0x000f280000300800 */
[----:B------:R-:W4:Y:S01]  /*62270*/  LDL.LU R27, [R1+0x4ac] ;  /* 0x0004ac00011b7983 */ /* 0x000f220000300800 */
[----:B------:R-:W-:-:S04]  /*62280*/  LOP3.LUT R13, R23, 0x10, R13, 0x78, !PT ;  /* 0x00000010170d7812 */ /* 0x000fc800078e780d */
[----:B------:R-:W-:-:S04]  /*62290*/  LOP3.LUT R13, R13, 0x400, R12, 0xf8, !PT ;  /* 0x000004000d0d7812 */ /* 0x000fc800078ef80c */
[----:B------:R-:W-:-:S05]  /*622a0*/  LOP3.LUT R13, R13, 0x40, RZ, 0x3c, !PT ;  /* 0x000000400d0d7812 */ /* 0x000fca00078e3cff */
[----:B------:R-:W0:Y:S04]  /*622b0*/  LDSM.16.MT88.4 R20, [R13+UR5+0x13800] ;  /* 0x013800050d14783b */ /* 0x000e280008004200 */
[----:B----4-:R-:W-:Y:S04]  /*622c0*/  STL.64 [R1+0x2550], R26 ;  /* 0x0025501a01007387 */ /* 0x010fe80000100a00 */
[----:B---3--:R1:W-:Y:S04]  /*622d0*/  STL.64 [R1+0x2548], R24 ;  /* 0x0025481801007387 */ /* 0x0083e80000100a00 */
[----:B-1----:R-:W3:Y:S04]  /*622e0*/  LDL.LU R24, [R1+0x4b0] ;  /* 0x0004b00001187983 */ /* 0x002ee80000300800 */
[----:B------:R-:W3:Y:S04]  /*622f0*/  LDL.LU R25, [R1+0x4b4] ;  /* 0x0004b40001197983 */ /* 0x000ee80000300800 */
[----:B------:R-:W3:Y:S04]  /*62300*/  LDL.LU R26, [R1+0x4b8] ;  /* 0x0004b800011a7983 */ /* 0x000ee80000300800 */
[----:B------:R-:W3:Y:S04]  /*62310*/  LDL.LU R27, [R1+0x4bc] ;  /* 0x0004bc00011b7983 */ /* 0x000ee80000300800 */
[----:B------:R1:W-:Y:S04]  /*62320*/  STL.64 [R1+0x2520], R14 ;  /* 0x0025200e01007387 */ /* 0x0003e80000100a00 */
[----:B-1----:R-:W4:Y:S04]  /*62330*/  LDL.64 R14, [R1+0x8] ;  /* 0x00000800010e7983 */ /* 0x002f280000100a00 */
        /* <DEDUP_REMOVED lines=28> */
[----:B--2---:R-:W-:Y:S01]  /*62500*/  HMMA.16816.F32.BF16 R8, R4, R18, R8 ;  /* 0x000000120408723c */ /* 0x004fe20000041808 */
[----:B------:R-:W-:-:S02]  /*62510*/  IMAD.MOV.U32 R3, RZ, RZ, R19 ;  /* 0x000000ffff037224 */ /* 0x000fc400078e0013 */
[----:B---3--:R-:W-:Y:S04]  /*62520*/  STL.64 [R1+0x2508], R22 ;  /* 0x0025081601007387 */ /* 0x008fe80000100a00 */
[----:B------:R0:W-:Y:S04]  /*62530*/  STL.64 [R1+0x2500], R20 ;  /* 0x0025001401007387 */ /* 0x0001e80000100a00 */
[----:B0-----:R-:W2:Y:S04]  /*62540*/  LDL.LU R20, [R1+0x480] ;  /* 0x0004800001147983 */ /* 0x001ea80000300800 */
[----:B------:R-:W2:Y:S04]  /*62550*/  LDL.LU R21, [R1+0x484] ;  /* 0x0004840001157983 */ /* 0x000ea80000300800 */
[----:B------:R-:W2:Y:S04]  /*62560*/  LDL.LU R22, [R1+0x488] ;  /* 0x0004880001167983 */ /* 0x000ea80000300800 */
[----:B------:R-:W2:Y:S04]  /*62570*/  LDL.LU R23, [R1+0x48c] ;  /* 0x00048c0001177983 */ /* 0x000ea80000300800 */
[----:B------:R0:W-:Y:S04]  /*62580*/  STL.64 [R1+0x360], R8 ;  /* 0x0003600801007387 */ /* 0x0001e80000100a00 */
[----:B------:R1:W-:Y:S04]  /*62590*/  STL.64 [R1+0x368], R10 ;  /* 0x0003680a01007387 */ /* 0x0003e80000100a00 */
[----:B0-----:R-:W3:Y:S01]  /*625a0*/  LDL.LU R8, [R1+0x2560] ;  /* 0x0025600001087983 */ /* 0x001ee20000300800 */
[----:B-1----:R-:W-:-:S03]  /*625b0*/  IMAD.MOV.U32 R10, RZ, RZ, R18 ;  /* 0x000000ffff0a7224 */ /* 0x002fc600078e0012 */
        /* <DEDUP_REMOVED lines=9> */
[----:B------:R-:W2:Y:S02]  /*62650*/  LDL.LU.64 R18, [R1+0x2540] ;  /* 0x0025400001127983 */ /* 0x000ea40000300a00 */
        /* <DEDUP_REMOVED lines=8> */
[----:B----4-:R-:W-:Y:S01]  /*626e0*/  IMAD.MOV.U32 R17, RZ, RZ, R14 ;  /* 0x000000ffff117224 */ /* 0x010fe200078e000e */
[----:B------:R-:W4:Y:S01]  /*626f0*/  LDL.LU.64 R18, [R1+0x2528] ;  /* 0x0025280001127983 */ /* 0x000f220000300a00 */
[----:B------:R-:W-:Y:S01]  /*62700*/  MOV R16, R15 ;  /* 0x0000000f00107202 */ /* 0x000fe20000000f00 */
[----:B--2---:R-:W-:Y:S02]  /*62710*/  HMMA.16816.F32.BF16 R24, R4, R14, R24 ;  /* 0x0000000e0418723c */ /* 0x004fe40000041818 */
[----:B------:R-:W2:-:S15]  /*62720*/  LDL.LU.64 R14, [R1+0x2520] ;  /* 0x00252000010e7983 */ /* 0x000e9e0000300a00 */
[----:B------:R-:W-:Y:S02]  /*62730*/  NOP ;  /* 0x0000000000007918 */ /* 0x000fe40000000000 */
[----:B------:R-:W-:Y:S01]  /*62740*/  STL.64 [R1+0x330], R24 ;  /* 0x0003301801007387 */ /* 0x000fe20000100a00 */
[----:B------:R-:W-:-:S03]  /*62750*/  IMAD.MOV.U32 R13, RZ, RZ, R26 ;  /* 0x000000ffff0d7224 */ /* 0x000fc600078e001a */
[----:B------:R0:W-:Y:S04]  /*62760*/  STL.64 [R1+0x338], R26 ;  /* 0x0003381a01007387 */ /* 0x0001e80000100a00 */
[----:B0-----:R-:W2:Y:S01]  /*62770*/  LDL.LU.64 R26, [R1+0x2518] ;  /* 0x00251800011a7983 */ /* 0x001ea20000300a00 */
[----:B------:R-:W-:-:S03]  /*62780*/  IMAD.MOV.U32 R12, RZ, RZ, R24 ;  /* 0x000000ffff0c7224 */ /* 0x000fc600078e0018 */
[----:B------:R-:W3:Y:S04]  /*62790*/  LDL.LU.64 R24, [R1+0x2510] ;  /* 0x0025100001187983 */ /* 0x000ee80000300a00 */
        /* <DEDUP_REMOVED lines=11> */
[----:B----4-:R-:W-:-:S15]  /*62850*/  HMMA.16816.F32.BF16 R20, R4, R18, R20 ;  /* 0x000000120414723c */ /* 0x010fde0000041814 */
[----:B------:R-:W-:-:S04]  /*62860*/  NOP ;  /* 0x0000000000007918 */ /* 0x000fc80000000000 */
[----:B------:R-:W-:Y:S04]  /*62870*/  STL.64 [R1+0x310], R20 ;  /* 0x0003101401007387 */ /* 0x000fe80000100a00 */
[----:B------:R0:W-:Y:S04]  /*62880*/  STL.64 [R1+0x318], R22 ;  /* 0x0003181601007387 */ /* 0x0001e80000100a00 */
[----:B0-----:R-:W2:Y:S04]  /*62890*/  LDL.LU.64 R22, [R1+0x24f8] ;  /* 0x0024f80001167983 */ /* 0x001ea80000300a00 */
[----:B------:R-:W4:Y:S04]  /*628a0*/  LDL.LU.64 R20, [R1+0x24f0] ;  /* 0x0024f00001147983 */ /* 0x000f280000300a00 */
[----:B------:R-:W-:Y:S04]  /*628b0*/  STL.64 [R1+0x2398], R26 ;  /* 0x0023981a01007387 */ /* 0x000fe80000100a00 */
[----:B------:R0:W-:Y:S04]  /*628c0*/  STL.64 [R1+0x2378], R18 ;  /* 0x0023781201007387 */ /* 0x0001e80000100a00 */
[----:B------:R-:W2:Y:S04]  /*628d0*/  LDL.LU R16, [R1+0x390] ;  /* 0x0003900001107983 */ /* 0x000ea80000300800 */
[----:B------:R-:W2:Y:S04]  /*628e0*/  LDL.LU R17, [R1+0x394] ;  /* 0x0003940001117983 */ /* 0x000ea80000300800 */
[----:B0-----:R-:W2:Y:S04]  /*628f0*/  LDL.LU R18, [R1+0x398] ;  /* 0x0003980001127983 */ /* 0x001ea80000300800 */
        /* <DEDUP_REMOVED lines=45> */
[----:B------:R0:W-:Y:S02]  /*62bd0*/  STL.64 [R1+0x2410], R26 ;  /* 0x0024101a01007387 */ /* 0x0001e40000100a00 */
[----:B0-----:R-:W-:Y:S02]  /*62be0*/  IMAD.MOV.U32 R26, RZ, RZ, R15 ;  /* 0x000000ffff1a7224 */ /* 0x001fe400078e000f */
[----:B---3--:R-:W-:Y:S01]  /*62bf0*/  IMAD.MOV.U32 R27, RZ, RZ, R8 ;  /* 0x000000ffff1b7224 */ /* 0x008fe200078e0008 */
[----:B------:R-:W3:Y:S04]  /*62c00*/  LDL.LU R15, [R1+0x24d4] ;  /* 0x0024d400010f7983 */ /* 0x000ee80000300800 */
[----:B------:R-:W4:Y:S04]  /*62c10*/  LDL.LU R8, [R1+0x24d0] ;  /* 0x0024d00001087983 */ /* 0x000f280000300800 */
[----:B------:R-:W-:Y:S04]  /*62c20*/  STL.64 [R1+0x2428], R26 ;  /* 0x0024281a01007387 */ /* 0x000fe80000100a00 */
[----:B--2---:R-:W-:Y:S04]  /*62c30*/  STL.64 [R1+0x23f0], R18 ;  /* 0x0023f01201007387 */ /* 0x004fe80000100a00 */
[----:B------:R0:W-:Y:S04]  /*62c40*/  STL.64 [R1+0x23e8], R16 ;  /* 0x0023e81001007387 */ /* 0x0001e80000100a00 */
[----:B0-----:R-:W2:Y:S04]  /*62c50*/  LDL.LU R16, [R1+0x3e0] ;  /* 0x0003e00001107983 */ /* 0x001ea80000300800 */
[----:B------:R-:W2:Y:S04]  /*62c60*/  LDL.LU R17, [R1+0x3e4] ;  /* 0x0003e40001117983 */ /* 0x000ea80000300800 */
[----:B------:R-:W2:Y:S01]  /*62c70*/  LDL.LU R18, [R1+0x3e8] ;  /* 0x0003e80001127983 */ /* 0x000ea20000300800 */
[----:B------:R-:W-:-:S02]  /*62c80*/  IMAD.MOV.U32 R26, RZ, RZ, R14 ;  /* 0x000000ffff1a7224 */ /* 0x000fc400078e000e */
[----:B------:R-:W-:Y:S02]  /*62c90*/  IMAD.MOV.U32 R27, RZ, RZ, R29 ;  /* 0x000000ffff1b7224 */ /* 0x000fe400078e001d */
[----:B---3--:R-:W-:Y:S02]  /*62ca0*/  IMAD.MOV.U32 R19, RZ, RZ, R15 ;  /* 0x000000ffff137224 */ /* 0x008fe400078e000f */
        /* <DEDUP_REMOVED lines=12> */
[----:B--2---:R3:W-:Y:S04]  /*62d70*/  STL.64 [R1+0x2420], R18 ;  /* 0x0024201201007387 */ /* 0x0047e80000100a00 */
[----:B------:R0:W-:Y:S01]  /*62d80*/  STL.64 [R1+0x2418], R16 ;  /* 0x0024181001007387 */ /* 0x0001e20000100a00 */
[----:B---3--:R-:W-:-:S03]  /*62d90*/  IMAD.MOV.U32 R18, RZ, RZ, R14 ;  /* 0x000000ffff127224 */ /* 0x008fc600078e000e */
[----:B0-----:R-:W2:Y:S04]  /*62da0*/  LDL.LU R16, [R1+0x400] ;  /* 0x0004000001107983 */ /* 0x001ea80000300800 */
[----:B------:R-:W2:Y:S04]  /*62db0*/  LDL.LU R17, [R1+0x404] ;  /* 0x0004040001117983 */ /* 0x000ea80000300800 */
[----:B------:R-:W3:Y:S01]  /*62dc0*/  LDL.LU R14, [R1+0x24c4] ;  /* 0x0024c400010e7983 */ /* 0x000ee20000300800 */
[----:B------:R-:W-:-:S03]  /*62dd0*/  IMAD.MOV.U32 R19, RZ, RZ, R15 ;  /* 0x000000ffff137224 */ /* 0x000fc600078e000f */
[----:B------:R-:W2:Y:S04]  /*62de0*/  LDL.LU R15, [R1+0x24c0] ;  /* 0x0024c000010f7983 */ /* 0x000ea80000300800 */
[----:B------:R-:W2:Y:S04]  /*62df0*/  LDL.LU R24, [R1+0x430] ;  /* 0x0004300001187983 */ /* 0x000ea80000300800 */
[----:B------:R-:W2:Y:S04]  /*62e00*/  LDL.LU R25, [R1+0x434] ;  /* 0x0004340001197983 */ /* 0x000ea80000300800 */
[----:B------:R-:W2:Y:S04]  /*62e10*/  LDL.LU R26, [R1+0x438] ;  /* 0x00043800011a7983 */ /* 0x000ea80000300800 */
[----:B------:R-:W2:Y:S01]  /*62e20*/  LDL.LU R27, [R1+0x43c] ;  /* 0x00043c00011b7983 */ /* 0x000ea20000300800 */
[----:B----4-:R-:W-:-:S03]  /*62e30*/  IMAD.MOV.U32 R22, RZ, RZ, R8 ;  /* 0x000000ffff167224 */ /* 0x010fc600078e0008 */
[----:B--2---:R0:W-:Y:S04]  /*62e40*/  STL.64 [R1+0x2468], R26 ;  /* 0x0024681a01007387 */ /* 0x0041e80000100a00 */
[----:B------:R-:W-:Y:S01]  /*62e50*/  STL.64 [R1+0x2460], R24 ;  /* 0x0024601801007387 */ /* 0x000fe20000100a00 */
[----:B0-----:R-:W-:Y:S02]  /*62e60*/  IMAD.MOV.U32 R26, RZ, RZ, R28 ;  /* 0x000000ffff1a7224 */ /* 0x001fe400078e001c */
[----:B------:R-:W-:-:S05]  /*62e70*/  IMAD.MOV.U32 R27, RZ, RZ, R11 ;  /* 0x000000ffff1b7224 */ /* 0x000fca00078e000b */
[----:B------:R0:W-:Y:S02]  /*62e80*/  STL.64 [R1+0x2480], R26 ;  /* 0x0024801a01007387 */ /* 0x0001e40000100a00 */
[----:B0-----:R-:W-:Y:S02]  /*62e90*/  IMAD.MOV.U32 R26, RZ, RZ, R10 ;  /* 0x000000ffff1a7224 */ /* 0x001fe400078e000a */
[----:B------:R-:W-:-:S05]  /*62ea0*/  IMAD.MOV.U32 R27, RZ, RZ, R9 ;  /* 0x000000ffff1b7224 */ /* 0x000fca00078e0009 */
[----:B------:R0:W-:Y:S04]  /*62eb0*/  STL.64 [R1+0x2498], R26 ;  /* 0x0024981a01007387 */ /* 0x0001e80000100a00 */
[----:B------:R-:W2:Y:S04]  /*62ec0*/  LDL.LU R8, [R1+0x300] ;  /* 0x0003000001087983 */ /* 0x000ea80000300800 */
[----:B------:R-:W2:Y:S04]  /*62ed0*/  LDL.LU R9, [R1+0x304] ;  /* 0x0003040001097983 */ /* 0x000ea80000300800 */
[----:B------:R-:W2:Y:S04]  /*62ee0*/  LDL.LU R10, [R1+0x308] ;  /* 0x00030800010a7983 */ /* 0x000ea80000300800 */
[----:B------:R-:W2:Y:S04]  /*62ef0*/  LDL.LU R11, [R1+0x30c] ;  /* 0x00030c00010b7983 */ /* 0x000ea80000300800 */
[----:B------:R-:W4:Y:S04]  /*62f00*/  LDL.LU R24, [R1+0x460] ;  /* 0x0004600001187983 */ /* 0x000f280000300800 */
[----:B------:R-:W4:Y:S04]  /*62f10*/  LDL.LU R25, [R1+0x464] ;  /* 0x0004640001197983 */ /* 0x000f280000300800 */
[----:B0-----:R-:W4:Y:S04]  /*62f20*/  LDL.LU R26, [R1+0x468] ;  /* 0x00046800011a7983 */ /* 0x001f280000300800 */
[----:B------:R-:W4:Y:S04]  /*62f30*/  LDL.LU R27, [R1+0x46c] ;  /* 0x00046c00011b7983 */ /* 0x000f280000300800 */
[----:B------:R-:W-:Y:S04]  /*62f40*/  STL.64 [R1+0x2438], R18 ;  /* 0x0024381201007387 */ /* 0x000fe80000100a00 */
        /* <DEDUP_REMOVED lines=8> */
[----:B------:R-:W2:Y:S01]  /*62fd0*/  LDL.LU R17, [R1+0x424] ;  /* 0x0004240001117983 */ /* 0x000ea20000300800 */
[----:B------:R-:W-:-:S02]  /*62fe0*/  IMAD.MOV.U32 R18, RZ, RZ, R15 ;  /* 0x000000ffff127224 */ /* 0x000fc400078e000f */
[----:B---3--:R-:W-:Y:S01]  /*62ff0*/  IMAD.MOV.U32 R19, RZ, RZ, R14 ;  /* 0x000000ffff137224 */ /* 0x008fe200078e000e */
        /* <DEDUP_REMOVED lines=8> */
[----:B--2---:R-:W-:Y:S04]  /*63080*/  STL.64 [R1+0x2490], R18 ;  /* 0x0024901201007387 */ /* 0x004fe80000100a00 */
[----:B------:R3:W-:Y:S02]  /*63090*/  STL.64 [R1+0x2488], R16 ;  /* 0x0024881001007387 */ /* 0x0007e40000100a00 */
[----:B---3--:R-:W-:-:S02]  /*630a0*/  IMAD.MOV.U32 R16, RZ, RZ, R14 ;  /* 0x000000ffff107224 */ /* 0x008fc400078e000e */
[----:B------:R-:W-:Y:S01]  /*630b0*/  IMAD.MOV.U32 R17, RZ, RZ, R15 ;  /* 0x000000ffff117224 */ /* 0x000fe200078e000f */
[----:B------:R-:W2:Y:S04]  /*630c0*/  LDL.LU R14, [R1+0x24b4] ;  /* 0x0024b400010e7983 */ /* 0x000ea80000300800 */
[----:B------:R-:W2:Y:S04]  /*630d0*/  LDL.LU R15, [R1+0x24b0] ;  /* 0x0024b000010f7983 */ /* 0x000ea80000300800 */
[----:B------:R-:W3:Y:S04]  /*630e0*/  LDL.LU R18, [R1+0x458] ;  /* 0x0004580001127983 */ /* 0x000ee80000300800 */
[----:B------:R-:W3:Y:S01]  /*630f0*/  LDL.LU R19, [R1+0x45c] ;  /* 0x00045c0001137983 */ /* 0x000ee20000300800 */
[----:B------:R-:W-:-:S02]  /*63100*/  IMAD.MOV.U32 R23, RZ, RZ, R3 ;  /* 0x000000ffff177224 */ /* 0x000fc400078e0003 */
[----:B------:R-:W0:Y:S02]  /*63110*/  S2R R3, SR_TID.X ;  /* 0x0000000000037919 */ /* 0x000e240000002100 */
[C---:B0-----:R-:W-:Y:S02]  /*63120*/  LOP3.LUT R29, R3.reuse, 0x7, RZ, 0xc0, !PT ;  /* 0x00000007031d7812 */ /* 0x041fe400078ec0ff */
[C---:B------:R-:W-:Y:S01]  /*63130*/  SHF.L.U32 R28, R3.reuse, 0x6, RZ ;  /* 0x00000006031c7819 */ /* 0x040fe200000006ff */
[----:B------:R-:W-:Y:S02]  /*63140*/  IMAD.SHL.U32 R3, R3, 0x2, RZ ;  /* 0x0000000203037824 */ /* 0x000fe400078e00ff */
[----:B------:R-:W-:-:S05]  /*63150*/  IMAD R29, R29, 0x90, RZ ;  /* 0x000000901d1d7824 */ /* 0x000fca00078e02ff */
[----:B------:R-:W-:Y:S01]  /*63160*/  LOP3.LUT R3, R29, 0x10, R3, 0x78, !PT ;  /* 0x000000101d037812 */ /* 0x000fe200078e7803 */
[----:B--2---:R-:W-:Y:S01]  /*63170*/  HMMA.16816.F32.BF16 R4, R4, R14, R8 ;  /* 0x0000000e0404723c */ /* 0x004fe20000041808 */
[----:B------:R-:W4:Y:S04]  /*63180*/  LDL.LU.64 R10, [R1+0x24a8] ;  /* 0x0024a800010a7983 */ /* 0x000f280000300a00 */
[----:B------:R-:W4:Y:S01]  /*63190*/  LDL.LU.64 R8, [R1+0x24a0] ;  /* 0x0024a00001087983 */ /* 0x000f220000300a00 */
[----:B------:R-:W-:-:S03]  /*631a0*/  LOP3.LUT R3, R3, 0x400, R28, 0xf8, !PT ;  /* 0x0000040003037812 */ /* 0x000fc600078ef81c */
[----:B------:R0:W-:Y:S01]  /*631b0*/  STL.64 [R1+0x2370], R14 ;  /* 0x0023700e01007387 */ /* 0x0001e20000100a00 */
[----:B------:R-:W-:-:S09]  /*631c0*/  LOP3.LUT R3, R3, 0x60, RZ, 0x3c, !PT ;  /* 0x0000006003037812 */ /* 0x000fd200078e3cff */
[----:B------:R-:W-:Y:S04]  /*631d0*/  STL.64 [R1+0x300], R4 ;  /* 0x0003000401007387 */ /* 0x000fe80000100a00 */
[----:B------:R-:W-:Y:S04]  /*631e0*/  STL.64 [R1+0x308], R6 ;  /* 0x0003080601007387 */ /* 0x000fe80000100a00 */
[----:B------:R-:W1:Y:S04]  /*631f0*/  LDSM.16.MT88.4 R4, [R3+UR5+0x13800] ;  /* 0x013800050304783b */ /* 0x000e680008004200 */
[----:B------:R-:W2:Y:S04]  /*63200*/  LDL.LU R12, [R1+0x380] ;  /* 0x00038000010c7983 */ /* 0x000ea80000300800 */
[----:B------:R-:W2:Y:S04]  /*63210*/  LDL.LU R13, [R1+0x384] ;  /* 0x00038400010d7983 */ /* 0x000ea80000300800 */
[----:B0-----:R-:W2:Y:S04]  /*63220*/  LDL.LU R14, [R1+0x388] ;  /* 0x00038800010e7983 */ /* 0x001ea80000300800 */
[----:B------:R-:W2:Y:S04]  /*63230*/  LDL.LU R15, [R1+0x38c] ;  /* 0x00038c00010f7983 */ /* 0x000ea80000300800 */
[----:B-1----:R-:W-:Y:S04]  /*63240*/  STL.64 [R1+0x2268], R6 ;  /* 0x0022680601007387 */ /* 0x002fe80000100a00 */
[----:B------:R-:W-:Y:S01]  /*63250*/  STL.64 [R1+0x2260], R4 ;  /* 0x0022600401007387 */ /* 0x000fe20000100a00 */
[----:B----4-:R-:W-:Y:S03]  /*63260*/  HMMA.16816.F32.BF16 R20, R8, R22, R24 ;  /* 0x000000160814723c */ /* 0x010fe60000041818 */
[----:B------:R-:W3:-:S15]  /*63270*/  LDL.LU.64 R26, [R1+0x2498] ;  /* 0x00249800011a7983 */ /* 0x000ede0000300a00 */
[----:B------:R-:W-:Y:S01]  /*63280*/  NOP ;  /* 0x0000000000007918 */ /* 0x000fe20000000000 */
[----:B------:R0:W-:Y:S04]  /*63290*/  STL.64 [R1+0x7a0], R20 ;  /* 0x0007a01401007387 */ /* 0x0001e80000100a00 */
[----:B------:R1:W-:Y:S04]  /*632a0*/  STL.64 [R1+0x7a8], R22 ;  /* 0x0007a81601007387 */ /* 0x0003e80000100a00 */
[----:B0-----:R-:W4:Y:S04]  /*632b0*/  LDL.LU R20, [R1+0x2f0] ;  /* 0x0002f00001147983 */ /* 0x001f280000300800 */
[----:B------:R-:W4:Y:S04]  /*632c0*/  LDL.LU R21, [R1+0x2f4] ;  /* 0x0002f40001157983 */ /* 0x000f280000300800 */
[----:B-1----:R-:W4:Y:S04]  /*632d0*/  LDL.LU R22, [R1+0x2f8] ;  /* 0x0002f80001167983 */ /* 0x002f280000300800 */
        /* <DEDUP_REMOVED lines=12> */
[----:B0-----:R-:W2:Y:S04]  /*633a0*/  LDL.LU.64 R26, [R1+0x2468] ;  /* 0x00246800011a7983 */ /* 0x001ea80000300a00 */
[----:B------:R-:W2:Y:S01]  /*633b0*/  LDL.LU.64 R24, [R1+0x2460] ;  /* 0x0024600001187983 */ /* 0x000ea20000300a00 */
[----:B------:R-:W-:-:S02]  /*633c0*/  IMAD.MOV.U32 R6, RZ, RZ, R2 ;  /* 0x000000ffff067224 */ /* 0x000fc400078e0002 */
[----:B------:R-:W-:-:S07]  /*633d0*/  IMAD.MOV.U32 R7, RZ, RZ, R0 ;  /* 0x000000ffff077224 */ /* 0x000fce00078e0000 */
[----:B--2---:R-:W-:Y:S01]  /*633e0*/  HMMA.16816.F32.BF16 R4, R8, R6, R24 ;  /* 0x000000060804723c */ /* 0x004fe20000041818 */
[----:B------:R-:W3:-:S15]  /*633f0*/  LDL.LU.64 R26, [R1+0x2458] ;  /* 0x00245800011a7983 */ /* 0x000ede0000300a00 */
[----:B------:R-:W-:-:S03]  /*63400*/  NOP ;  /* 0x0000000000007918 */ /* 0x000fc60000000000 */
[----:B------:R0:W-:Y:S04]  /*63410*/  STL.64 [R1+0x6f0], R4 ;  /* 0x0006f00401007387 */ /* 0x0001e80000100a00 */
[----:B------:R1:W-:Y:S04]  /*63420*/  STL.64 [R1+0x6f8], R6 ;  /* 0x0006f80601007387 */ /* 0x0003e80000100a00 */
        /* <DEDUP_REMOVED lines=58> */
[----:B---3--:R-:W-:-:S15]  /*637d0*/  HMMA.16816.F32.BF16 R16, R8, R26, R16 ;  /* 0x0000001a0810723c */ /* 0x008fde0000041810 */
[----:B------:R-:W-:-:S04]  /*637e0*/  NOP ;  /* 0x0000000000007918 */ /* 0x000fc80000000000 */
[----:B------:R-:W-:Y:S04]  /*637f0*/  STL.64 [R1+0x500], R16 ;  /* 0x0005001001007387 */ /* 0x000fe80000100a00 */
[----:B------:R0:W-:Y:S04]  /*63800*/  STL.64 [R1+0x508], R18 ;  /* 0x0005081201007387 */ /* 0x0001e80000100a00 */
[----:B0-----:R-:W3:Y:S04]  /*63810*/  LDL.LU.64 R18, [R1+0x2378] ;  /* 0x0023780001127983 */ /* 0x001ee80000300a00 */
[----:B------:R0:W-:Y:S04]  /*63820*/  STL.64 [R1+0x22d8], R26 ;  /* 0x0022d81a01007387 */ /* 0x0001e80000100a00 */
[----:B0-----:R-:W2:Y:S04]  /*63830*/  LDL.LU.64 R26, [R1+0x98] ;  /* 0x00009800011a7983 */ /* 0x001ea80000300a00 */
[----:B--2---:R0:W-:Y:S04]  /*63840*/  STL.64 [R1+0x2350], R26 ;  /* 0x0023501a01007387 */ /* 0x0041e80000100a00 */
[----:B0-----:R-:W2:Y:S01]  /*63850*/  LDL.LU.64 R26, [R1+0xb8] ;  /* 0x0000b800011a7983 */ /* 0x001ea20000300a00 */
[----:B---3--:R-:W-:Y:S03]  /*63860*/  HMMA.16816.F32.BF16 R12, R8, R18, R12 ;  /* 0x00000012080c723c */ /* 0x008fe6000004180c */
[----:B--2---:R0:W-:Y:S04]  /*63870*/  STL.64 [R1+0x2358], R26 ;  /* 0x0023581a01007387 */ /* 0x0041e80000100a00 */
[----:B0-----:R-:W2:-:S12]  /*63880*/  LDL.LU.64 R26, [R1+0xc8] ;  /* 0x0000c800011a7983 */ /* 0x001e980000300a00 */
[----:B------:R-:W-:Y:S04]  /*63890*/  STL.64 [R1+0x4d0], R12 ;  /* 0x0004d00c01007387 */ /* 0x000fe80000100a00 */
[----:B------:R0:W-:Y:S04]  /*638a0*/  STL.64 [R1+0x4d8], R14 ;  /* 0x0004d80e01007387 */ /* 0x0001e80000100a00 */
[----:B0-----:R-:W4:Y:S04]  /*638b0*/  LDL.LU.64 R14, [R1+0x2370] ;  /* 0x00237000010e7983 */ /* 0x001f280000300a00 */
[----:B------:R0:W-:Y:S04]  /*638c0*/  STL [R1+0x2290], R18 ;  /* 0x0022901201007387 */ /* 0x0001e80000100800 */
[----:B------:R1:W-:Y:S04]  /*638d0*/  STL [R1+0x228c], R19 ;  /* 0x00228c1301007387 */ /* 0x0003e80000100800 */
[----:B------:R-:W3:Y:S04]  /*638e0*/  LDL.LU R16, [R1+0x2b0] ;  /* 0x0002b00001107983 */ /* 0x000ee80000300800 */
[----:B------:R-:W3:Y:S04]  /*638f0*/  LDL.LU R17, [R1+0x2b4] ;  /* 0x0002b40001117983 */ /* 0x000ee80000300800 */
[----:B0-----:R-:W3:Y:S04]  /*63900*/  LDL.LU R18, [R1+0x2b8] ;  /* 0x0002b80001127983 */ /* 0x001ee80000300800 */
[----:B-1----:R-:W3:Y:S01]  /*63910*/  LDL.LU R19, [R1+0x2bc] ;  /* 0x0002bc0001137983 */ /* 0x002ee20000300800 */
[----:B----4-:R-:W-:Y:S03]  /*63920*/  HMMA.16816.F32.BF16 R8, R8, R14, R20 ;  /* 0x0000000e0808723c */ /* 0x010fe60000041814 */
[----:B------:R-:W2:Y:S04]  /*63930*/  LDL.LU.64 R22, [R1+0x2368] ;  /* 0x0023680001167983 */ /* 0x000ea80000300a00 */
[----:B------:R-:W2:-:S12]  /*63940*/  LDL.LU.64 R20, [R1+0x2360] ;  /* 0x0023600001147983 */ /* 0x000e980000300a00 */
[----:B------:R-:W-:Y:S04]  /*63950*/  STL.64 [R1+0x440], R8 ;  /* 0x0004400801007387 */ /* 0x000fe80000100a00 */
[----:B------:R0:W-:Y:S04]  /*63960*/  STL.64 [R1+0x448], R10 ;  /* 0x0004480a01007387 */ /* 0x0001e80000100a00 */
[----:B0-----:R-:W4:Y:S04]  /*63970*/  LDL.LU.64 R10, [R1+0xa8] ;  /* 0x0000a800010a7983 */ /* 0x001f280000300a00 */
[----:B------:R0:W-:Y:S04]  /*63980*/  STL.64 [R1+0x22d0], R14 ;  /* 0x0022d00e01007387 */ /* 0x0001e80000100a00 */
[----:B------:R-:W4:Y:S04]  /*63990*/  LDL.LU R12, [R1+0x2c0] ;  /* 0x0002c000010c7983 */ /* 0x000f280000300800 */
[----:B------:R-:W4:Y:S04]  /*639a0*/  LDL.LU R13, [R1+0x2c4] ;  /* 0x0002c400010d7983 */ /* 0x000f280000300800 */
[----:B0-----:R-:W4:Y:S04]  /*639b0*/  LDL.LU R14, [R1+0x2c8] ;  /* 0x0002c800010e7983 */ /* 0x001f280000300800 */
[----:B------:R-:W4:Y:S01]  /*639c0*/  LDL.LU R15, [R1+0x2cc] ;  /* 0x0002cc00010f7983 */ /* 0x000f220000300800 */
[----:B--2---:R-:W-:-:S15]  /*639d0*/  HMMA.16816.F32.BF16 R4, R20, R26, R4 ;  /* 0x0000001a1404723c */ /* 0x004fde0000041804 */
[----:B------:R-:W-:-:S04]  /*639e0*/  NOP ;  /* 0x0000000000007918 */ /* 0x000fc80000000000 */
[----:B------:R0:W-:Y:S04]  /*639f0*/  STL.64 [R1+0x790], R4 ;  /* 0x0007900401007387 */ /* 0x0001e80000100a00 */
[----:B------:R-:W-:Y:S01]  /*63a00*/  STL.64 [R1+0x798], R6 ;  /* 0x0007980601007387 */ /* 0x000fe20000100a00 */
[----:B0-----:R-:W-:Y:S02]  /*63a10*/  IMAD.MOV.U32 R4, RZ, RZ, R27 ;  /* 0x000000ffff047224 */ /* 0x001fe400078e001b */
[----:B------:R-:W-:Y:S02]  /*63a20*/  IMAD.MOV.U32 R5, RZ, RZ, R26 ;  /* 0x000000ffff057224 */ /* 0x000fe400078e001a */
[----:B------:R-:W2:Y:S04]  /*63a30*/  LDL.LU.64 R26, [R1+0x2358] ;  /* 0x00235800011a7983 */ /* 0x000ea80000300a00 */
[----:B------:R0:W-:Y:S04]  /*63a40*/  STL [R1+0x2298], R4 ;  /* 0x0022980401007387 */ /* 0x0001e80000100800 */
[----:B------:R1:W-:Y:S04]  /*63a50*/  STL [R1+0x2294], R5 ;  /* 0x0022940501007387 */ /* 0x0003e80000100800 */
[----:B0-----:R-:W2:Y:S04]  /*63a60*/  LDL.LU R4, [R1+0x2d0] ;  /* 0x0002d00001047983 */ /* 0x001ea80000300800 */
[----:B-1----:R-:W2:Y:S04]  /*63a70*/  LDL.LU R5, [R1+0x2d4] ;  /* 0x0002d40001057983 */ /* 0x002ea80000300800 */
        /* <DEDUP_REMOVED lines=9> */
[----:B------:R-:W-:Y:S04]  /*63b10*/  STL [R1+0x22a0], R6 ;  /* 0x0022a00601007387 */ /* 0x000fe80000100800 */
[----:B------:R4:W-:Y:S02]  /*63b20*/  STL [R1+0x229c], R7 ;  /* 0x00229c0701007387 */ /* 0x0009e40000100800 */
[----:B----4-:R-:W-:Y:S01]  /*63b30*/  HMMA.16816.F32.BF16 R4, R20, R10, R12 ;  /* 0x0000000a1404723c */ /* 0x010fe2000004180c */
[----:B------:R-:W-:-:S02]  /*63b40*/  IMAD.MOV.U32 R28, RZ, RZ, R11 ;  /* 0x000000ffff1c7224 */ /* 0x000fc400078e000b */
[----:B------:R-:W-:-:S15]  /*63b50*/  IMAD.MOV.U32 R29, RZ, RZ, R10 ;  /* 0x000000ffff1d7224 */ /* 0x000fde00078e000a */
[----:B------:R-:W-:Y:S01]  /*63b60*/  NOP ;  /* 0x0000000000007918 */ /* 0x000fe20000000000 */
[----:B------:R-:W-:Y:S04]  /*63b70*/  STL.64 [R1+0x720], R4 ;  /* 0x0007200401007387 */ /* 0x000fe80000100a00 */
[----:B------:R3:W-:Y:S04]  /*63b80*/  STL.64 [R1+0x728], R6 ;  /* 0x0007280601007387 */ /* 0x0007e80000100a00 */
[----:B------:R-:W-:Y:S04]  /*63b90*/  STL [R1+0x22a8], R28 ;  /* 0x0022a81c01007387 */ /* 0x000fe80000100800 */
[----:B------:R-:W-:Y:S01]  /*63ba0*/  STL [R1+0x22a4], R29 ;  /* 0x0022a41d01007387 */ /* 0x000fe20000100800 */
[----:B---3--:R-:W-:-:S15]  /*63bb0*/  HMMA.16816.F32.BF16 R4, R20, R26, R16 ;  /* 0x0000001a1404723c */ /* 0x008fde0000041810 */
[----:B------:R-:W-:-:S04]  /*63bc0*/  NOP ;  /* 0x0000000000007918 */ /* 0x000fc80000000000 */
[----:B------:R-:W-:Y:S04]  /*63bd0*/  STL.64 [R1+0x6e0], R4 ;  /* 0x0006e00401007387 */ /* 0x000fe80000100a00 */
[----:B------:R-:W-:Y:S04]  /*63be0*/  STL.64 [R1+0x6e8], R6 ;  /* 0x0006e80601007387 */ /* 0x000fe80000100a00 */
[----:B------:R-:W2:Y:S04]  /*63bf0*/  LDL.LU R8, [R1+0x240] ;  /* 0x0002400001087983 */ /* 0x000ea80000300800 */
[----:B------:R-:W2:Y:S04]  /*63c00*/  LDL.LU R9, [R1+0x244] ;  /* 0x0002440001097983 */ /* 0x000ea80000300800 */
[----:B------:R-:W3:Y:S04]  /*63c10*/  LDL.LU R10, [R1+0x248] ;  /* 0x00024800010a7983 */ /* 0x000ee80000300800 */
[----:B------:R-:W3:Y:S04]  /*63c20*/  LDL.LU R11, [R1+0x24c] ;  /* 0x00024c00010b7983 */ /* 0x000ee80000300800 */
[----:B---3--:R0:W-:Y:S04]  /*63c30*/  STL.64 [R1+0x22f8], R10 ;  /* 0x0022f80a01007387 */ /* 0x0081e80000100a00 */
[----:B--2---:R-:W-:Y:S04]  /*63c40*/  STL.64 [R1+0x22f0], R8 ;  /* 0x0022f00801007387 */ /* 0x004fe80000100a00 */
[----:B0-----:R-:W2:Y:S04]  /*63c50*/  LDL.LU.64 R10, [R1+0x38] ;  /* 0x00003800010a7983 */ /* 0x001ea80000300a00 */
[----:B--2---:R0:W-:Y:S04]  /*63c60*/  STL.64 [R1+0x2308], R10 ;  /* 0x0023080a01007387 */ /* 0x0041e80000100a00 */
[----:B0-----:R-:W2:Y:S04]  /*63c70*/  LDL.LU.64 R10, [R1+0x48] ;  /* 0x00004800010a7983 */ /* 0x001ea80000300a00 */
[----:B--2---:R0:W-:Y:S04]  /*63c80*/  STL.64 [R1+0x2320], R10 ;  /* 0x0023200a01007387 */ /* 0x0041e80000100a00 */
[----:B0-----:R-:W2:Y:S04]  /*63c90*/  LDL.LU.64 R10, [R1+0x58] ;  /* 0x00005800010a7983 */ /* 0x001ea80000300a00 */
[----:B--2---:R-:W-:Y:S04]  /*63ca0*/  STL.64 [R1+0x2338], R10 ;  /* 0x0023380a01007387 */ /* 0x004fe80000100a00 */
[----:B------:R-:W2:Y:S04]  /*63cb0*/  LDL.LU R12, [R1+0x230] ;  /* 0x00023000010c7983 */ /* 0x000ea80000300800 */
[----:B------:R-:W2:Y:S04]  /*63cc0*/  LDL.LU R13, [R1+0x234] ;  /* 0x00023400010d7983 */ /* 0x000ea80000300800 */
[----:B------:R-:W3:Y:S04]  /*63cd0*/  LDL.LU R14, [R1+0x238] ;  /* 0x00023800010e7983 */ /* 0x000ee80000300800 */
[----:B------:R-:W3:Y:S04]  /*63ce0*/  LDL.LU R15, [R1+0x23c] ;  /* 0x00023c00010f7983 */ /* 0x000ee80000300800 */
[----:B------:R-:W4:Y:S04]  /*63cf0*/  LDL.LU R16, [R1+0x2a0] ;  /* 0x0002a00001107983 */ /* 0x000f280000300800 */
        /* <DEDUP_REMOVED lines=9> */
[----:B0-----:R-:W4:Y:S04]  /*63d90*/  LDL.LU.64 R6, [R1+0x88] ;  /* 0x0000880001067983 */ /* 0x001f280000300a00 */
[----:B------:R-:W2:Y:S04]  /*63da0*/  LDL.LU.64 R10, [R1+0x68] ;  /* 0x00006800010a7983 */ /* 0x000ea80000300a00 */
[----:B---3--:R0:W-:Y:S04]  /*63db0*/  STL.64 [R1+0x22e8], R14 ;  /* 0x0022e80e01007387 */ /* 0x0081e80000100a00 */
[----:B------:R1:W-:Y:S04]  /*63dc0*/  STL.64 [R1+0x22e0], R12 ;  /* 0x0022e00c01007387 */ /* 0x0003e80000100a00 */
[----:B0-----:R-:W3:Y:S04]  /*63dd0*/  LDL.LU.64 R14, [R1+0x28] ;  /* 0x00002800010e7983 */ /* 0x001ee80000300a00 */
[----:B---3--:R0:W-:Y:S04]  /*63de0*/  STL.64 [R1+0x2300], R14 ;  /* 0x0023000e01007387 */ /* 0x0081e80000100a00 */
[----:B-1----:R-:W3:Y:S04]  /*63df0*/  LDL.LU R12, [R1+0x250] ;  /* 0x00025000010c7983 */ /* 0x002ee80000300800 */
[----:B------:R-:W3:Y:S04]  /*63e00*/  LDL.LU R13, [R1+0x254] ;  /* 0x00025400010d7983 */ /* 0x000ee80000300800 */
[----:B0-----:R-:W2:Y:S04]  /*63e10*/  LDL.LU R14, [R1+0x258] ;  /* 0x00025800010e7983 */ /* 0x001ea80000300800 */
[----:B------:R-:W2:Y:S01]  /*63e20*/  LDL.LU R15, [R1+0x25c] ;  /* 0x00025c00010f7983 */ /* 0x000ea20000300800 */
[----:B----4-:R-:W-:Y:S03]  /*63e30*/  HMMA.16816.F32.BF16 R16, R20, R6, R16 ;  /* 0x000000061410723c */ /* 0x010fe60000041810 */
[----:B--2---:R-:W-:Y:S04]  /*63e40*/  STL.64 [R1+0x2318], R14 ;  /* 0x0023180e01007387 */ /* 0x004fe80000100a00 */
[----:B---3--:R0:W-:Y:S04]  /*63e50*/  STL.64 [R1+0x2310], R12 ;  /* 0x0023100c01007387 */ /* 0x0081e80000100a00 */
[----:B0-----:R-:W2:Y:S04]  /*63e60*/  LDL.LU R12, [R1+0x260] ;  /* 0x00026000010c7983 */ /* 0x001ea80000300800 */
[----:B------:R-:W2:Y:S04]  /*63e70*/  LDL.LU R13, [R1+0x264] ;  /* 0x00026400010d7983 */ /* 0x000ea80000300800 */
[----:B------:R-:W3:Y:S04]  /*63e80*/  LDL.LU R14, [R1+0x268] ;  /* 0x00026800010e7983 */ /* 0x000ee80000300800 */
[----:B------:R-:W3:Y:S01]  /*63e90*/  LDL.LU R15, [R1+0x26c] ;  /* 0x00026c00010f7983 */ /* 0x000ee20000300800 */
[----:B------:R-:W-:-:S02]  /*63ea0*/  IMAD.MOV.U32 R3, RZ, RZ, R27 ;  /* 0x000000ffff037224 */ /* 0x000fc400078e001b */
[----:B------:R-:W-:Y:S02]  /*63eb0*/  IMAD.MOV.U32 R0, RZ, RZ, R26 ;  /* 0x000000ffff007224 */ /* 0x000fe400078e001a */
[----:B------:R-:W-:Y:S01]  /*63ec0*/  IMAD.MOV.U32 R2, RZ, RZ, R7 ;  /* 0x000000ffff027224 */ /* 0x000fe200078e0007 */
[----:B---3--:R-:W-:Y:S04]  /*63ed0*/  STL.64 [R1+0x2330], R14 ;  /* 0x0023300e01007387 */ /* 0x008fe80000100a00 */
[----:B--2---:R0:W-:Y:S04]  /*63ee0*/  STL.64 [R1+0x2328], R12 ;  /* 0x0023280c01007387 */ /* 0x0041e80000100a00 */
[----:B0-----:R-:W2:Y:S04]  /*63ef0*/  LDL.LU R12, [R1+0x270] ;  /* 0x00027000010c7983 */ /* 0x001ea80000300800 */
[----:B------:R-:W2:Y:S04]  /*63f00*/  LDL.LU R13, [R1+0x274] ;  /* 0x00027400010d7983 */ /* 0x000ea80000300800 */
[----:B------:R-:W2:Y:S04]  /*63f10*/  LDL.LU R14, [R1+0x278] ;  /* 0x00027800010e7983 */ /* 0x000ea80000300800 */
[----:B------:R-:W2:Y:S04]  /*63f20*/  LDL.LU R15, [R1+0x27c] ;  /* 0x00027c00010f7983 */ /* 0x000ea80000300800 */
[----:B------:R-:W3:Y:S04]  /*63f30*/  LDL.LU.64 R26, [R1+0x18] ;  /* 0x00001800011a7983 */ /* 0x000ee80000300a00 */
[----:B------:R-:W-:Y:S04]  /*63f40*/  STL [R1+0x22b0], R3 ;  /* 0x0022b00301007387 */ /* 0x000fe80000100800 */
[----:B------:R-:W-:Y:S04]  /*63f50*/  STL [R1+0x22ac], R0 ;  /* 0x0022ac0001007387 */ /* 0x000fe80000100800 */
[----:B------:R-:W-:Y:S04]  /*63f60*/  STL.64 [R1+0x6b0], R16 ;  /* 0x0006b01001007387 */ /* 0x000fe80000100a00 */
[----:B------:R0:W-:Y:S02]  /*63f70*/  STL.64 [R1+0x6b8], R18 ;  /* 0x0006b81201007387 */ /* 0x0001e40000100a00 */
[----:B0-----:R-:W-:-:S02]  /*63f80*/  IMAD.MOV.U32 R19, RZ, RZ, R6 ;  /* 0x000000ffff137224 */ /* 0x001fc400078e0006 */
[----:B------:R-:W4:Y:S04]  /*63f90*/  LDL.LU.64 R6, [R1+0x2348] ;  /* 0x0023480001067983 */ /* 0x000f280000300a00 */
[----:B------:R-:W4:Y:S04]  /*63fa0*/  LDL.LU.64 R4, [R1+0x2340] ;  /* 0x0023400001047983 */ /* 0x000f280000300a00 */
[----:B------:R-:W-:Y:S04]  /*63fb0*/  STL [R1+0x22b8], R2 ;  /* 0x0022b80201007387 */ /* 0x000fe80000100800 */
[----:B------:R0:W-:Y:S04]  /*63fc0*/  STL [R1+0x22b4], R19 ;  /* 0x0022b41301007387 */ /* 0x0001e80000100800 */
[----:B0-----:R-:W4:Y:S02]  /*63fd0*/  LDL.LU.64 R18, [R1+0x78] ;  /* 0x0000780001127983 */ /* 0x001f240000300a00 */
[----:B----4-:R-:W-:-:S15]  /*63fe0*/  HMMA.16816.F32.BF16 R4, R20, R18, R4 ;  /* 0x000000121404723c */ /* 0x010fde0000041804 */
[----:B------:R-:W-:-:S04]  /*63ff0*/  NOP ;  /* 0x0000000000007918 */ /* 0x000fc80000000000 */
[----:B------:R0:W-:Y:S04]  /*64000*/  STL.64 [R1+0x650], R4 ;  /* 0x0006500401007387 */ /* 0x0001e80000100a00 */
[----:B------:R-:W-:Y:S01]  /*64010*/  STL.64 [R1+0x658], R6 ;  /* 0x0006580601007387 */ /* 0x000fe20000100a00 */
[----:B0-----:R-:W-:-:S05]  /*64020*/  IMAD.MOV.U32 R5, RZ, RZ, R18 ;  /* 0x000000ffff057224 */ /* 0x001fca00078e0012 */
[----:B------:R0:W-:Y:S04]  /*64030*/  STL [R1+0x22bc], R5 ;  /* 0x0022bc0501007387 */ /* 0x0001e80000100800 */
[----:B------:R-:W4:Y:S04]  /*64040*/  LDL.LU R4, [R1+0x280] ;  /* 0x0002800001047983 */ /* 0x000f280000300800 */
[----:B0-----:R-:W4:Y:S04]  /*64050*/  LDL.LU R5, [R1+0x284] ;  /* 0x0002840001057983 */ /* 0x001f280000300800 */
[----:B------:R-:W4:Y:S04]  /*64060*/  LDL.LU R6, [R1+0x288] ;  /* 0x0002880001067983 */ /* 0x000f280000300800 */
[----:B------:R-:W4:Y:S02]  /*64070*/  LDL.LU R7, [R1+0x28c] ;  /* 0x00028c0001077983 */ /* 0x000f240000300800 */
[----:B----4-:R-:W-:-:S15]  /*64080*/  HMMA.16816.F32.BF16 R4, R20, R10, R4 ;  /* 0x0000000a1404723c */ /* 0x010fde0000041804 */
[----:B------:R-:W-:-:S04]  /*64090*/  NOP ;  /* 0x0000000000007918 */ /* 0x000fc80000000000 */
[----:B------:R0:W-:Y:S04]  /*640a0*/  STL.64 [R1+0x610], R4 ;  /* 0x0006100401007387 */ /* 0x0001e80000100a00 */
[----:B------:R1:W-:Y:S01]  /*640b0*/  STL.64 [R1+0x618], R6 ;  /* 0x0006180601007387 */ /* 0x0003e20000100a00 */
[----:B0-----:R-:W-:Y:S02]  /*640c0*/  IMAD.MOV.U32 R4, RZ, RZ, R11 ;  /* 0x000000ffff047224 */ /* 0x001fe400078e000b */
[----:B-1----:R-:W-:Y:S02]  /*640d0*/  IMAD.MOV.U32 R7, RZ, RZ, R10 ;  /* 0x000000ffff077224 */ /* 0x002fe400078e000a */
        /* <DEDUP_REMOVED lines=18> */
[----:B------:R-:W2:Y:S01]  /*64200*/  LDL.LU.64 R10, [R1+0x2308] ;  /* 0x00230800010a7983 */ /* 0x000ea20000300a00 */
[----:B------:R-:W-:Y:S01]  /*64210*/  IMAD.MOV.U32 R18, RZ, RZ, R19 ;  /* 0x000000ffff127224 */ /* 0x000fe200078e0013 */
        /* <DEDUP_REMOVED lines=9> */
[----:B------:R0:W-:Y:S04]  /*642b0*/  STL.64 [R1+0x22c8], R18 ;  /* 0x0022c81201007387 */ /* 0x0001e80000100a00 */
[----:B0-----:R-:W4:Y:S01]  /*642c0*/  LDL.LU.64 R18, [R1+0x8] ;  /* 0x0000080001127983 */ /* 0x001f220000300a00 */
[----:B--2---:R-:W-:-:S15]  /*642d0*/  HMMA.16816.F32.BF16 R8, R20, R14, R8 ;  /* 0x0000000e1408723c */ /* 0x004fde0000041808 */
[----:B------:R-:W-:-:S04]  /*642e0*/  NOP ;  /* 0x0000000000007918 */ /* 0x000fc80000000000 */
[----:B------:R-:W-:Y:S04]  /*642f0*/  STL.64 [R1+0x570], R8 ;  /* 0x0005700801007387 */ /* 0x000fe80000100a00 */
[----:B------:R0:W-:Y:S02]  /*64300*/  STL.64 [R1+0x578], R10 ;  /* 0x0005780a01007387 */ /* 0x0001e40000100a00 */
[----:B0-----:R-:W-:Y:S02]  /*64310*/  IMAD.MOV.U32 R11, RZ, RZ, R14 ;  /* 0x000000ffff0b7224 */ /* 0x001fe400078e000e */
[----:B------:R-:W-:Y:S02]  /*64320*/  IMAD.MOV.U32 R10, RZ, RZ, R15 ;  /* 0x000000ffff0a7224 */ /* 0x000fe400078e000f */
[----:B------:R-:W2:Y:S04]  /*64330*/  LDL.LU.64 R14, [R1+0x22e8] ;  /* 0x0022e800010e7983 */ /* 0x000ea80000300a00 */
[----:B------:R-:W2:Y:S04]  /*64340*/  LDL.LU.64 R12, [R1+0x22e0] ;  /* 0x0022e000010c7983 */ /* 0x000ea80000300a00 */
[----:B------:R0:W-:Y:S04]  /*64350*/  STL.64 [R1+0x22c0], R10 ;  /* 0x0022c00a01007387 */ /* 0x0001e80000100a00 */
[----:B------:R-:W4:Y:S04]  /*64360*/  LDL.LU R8, [R1+0x220] ;  /* 0x0002200001087983 */ /* 0x000f280000300800 */
[----:B------:R-:W4:Y:S04]  /*64370*/  LDL.LU R9, [R1+0x224] ;  /* 0x0002240001097983 */ /* 0x000f280000300800 */
[----:B0-----:R-:W4:Y:S04]  /*64380*/  LDL.LU R10, [R1+0x228] ;  /* 0x00022800010a7983 */ /* 0x001f280000300800 */
[----:B------:R-:W4:Y:S01]  /*64390*/  LDL.LU R11, [R1+0x22c] ;  /* 0x00022c00010b7983 */ /* 0x000f220000300800 */
[----:B---3--:R-:W-:-:S02]  /*643a0*/  IMAD.MOV.U32 R5, RZ, RZ, R26 ;  /* 0x000000ffff057224 */ /* 0x008fc400078e001a */
[----:B------:R-:W-:Y:S01]  /*643b0*/  IMAD.MOV.U32 R2, RZ, RZ, R27 ;  /* 0x000000ffff027224 */ /* 0x000fe200078e001b */
[----:B--2---:R-:W-:Y:S01]  /*643c0*/  HMMA.16816.F32.BF16 R12, R20, R26, R12 ;  /* 0x0000001a140c723c */ /* 0x004fe2000004180c */
[----:B------:R-:W2:-:S15]  /*643d0*/  LDL.LU.64 R26, [R1+0x22d8] ;  /* 0x0022d800011a7983 */ /* 0x000e9e0000300a00 */
[----:B------:R-:W-:-:S03]  /*643e0*/  NOP ;  /* 0x0000000000007918 */ /* 0x000fc60000000000 */
[----:B------:R-:W-:Y:S01]  /*643f0*/  STL.64 [R1+0x540], R12 ;  /* 0x0005400c01007387 */ /* 0x000fe20000100a00 */
[----:B------:R-:W-:-:S03]  /*64400*/  IMAD.MOV.U32 R25, RZ, RZ, R14 ;  /* 0x000000ffff197224 */ /* 0x000fc600078e000e */
[----:B------:R0:W-:Y:S04]  /*64410*/  STL.64 [R1+0x548], R14 ;  /* 0x0005480e01007387 */ /* 0x0001e80000100a00 */
[----:B0-----:R-:W3:Y:S01]  /*64420*/  LDL.LU.64 R14, [R1+0x22d0] ;  /* 0x0022d000010e7983 */ /* 0x001ee20000300a00 */
[----:B----4-:R-:W-:Y:S01]  /*64430*/  HMMA.16816.F32.BF16 R8, R20, R18, R8 ;  /* 0x000000121408723c */ /* 0x010fe20000041808 */
[----:B------:R-:W-:Y:S02]  /*64440*/  IMAD.MOV.U32 R24, RZ, RZ, R12 ;  /* 0x000000ffff187224 */ /* 0x000fe400078e000c */
[----:B------:R-:W-:Y:S02]  /*64450*/  IMAD.MOV.U32 R13, RZ, RZ, R18 ;  /* 0x000000ffff0d7224 */ /* 0x000fe400078e0012 */
[----:B------:R-:W-:Y:S01]  /*64460*/  IMAD.MOV.U32 R12, RZ, RZ, R19 ;  /* 0x000000ffff0c7224 */ /* 0x000fe200078e0013 */
[----:B------:R-:W-:Y:S04]  /*64470*/  STL [R1+0x1ee4], R24 ;  /* 0x001ee41801007387 */ /* 0x000fe80000100800 */
[----:B------:R-:W-:Y:S04]  /*64480*/  STL [R1+0x1ee0], R25 ;  /* 0x001ee01901007387 */ /* 0x000fe80000100800 */
[----:B------:R-:W4:Y:S05]  /*64490*/  LDL.LU.64 R18, [R1+0x22c8] ;  /* 0x0022c80001127983 */ /* 0x000f2a0000300a00 */
[----:B------:R-:W-:Y:S01]  /*644a0*/  STL.64 [R1+0x520], R8 ;  /* 0x0005200801007387 */ /* 0x000fe20000100a00 */
[----:B------:R-:W-:-:S03]  /*644b0*/  IMAD.MOV.U32 R17, RZ, RZ, R10 ;  /* 0x000000ffff117224 */ /* 0x000fc600078e000a */
[----:B------:R0:W-:Y:S04]  /*644c0*/  STL.64 [R1+0x528], R10 ;  /* 0x0005280a01007387 */ /* 0x0001e80000100a00 */
[----:B0-----:R-:W2:Y:S04]  /*644d0*/  LDL.LU.64 R10, [R1+0x22c0] ;  /* 0x0022c000010a7983 */ /* 0x001ea80000300a00 */
[----:B---3--:R-:W-:Y:S04]  /*644e0*/  STL.64 [R1+0x2278], R14 ;  /* 0x0022780e01007387 */ /* 0x008fe80000100a00 */
[----:B------:R0:W-:Y:S04]  /*644f0*/  STL.64 [R1+0x2270], R12 ;  /* 0x0022700c01007387 */ /* 0x0001e80000100a00 */
[----:B0-----:R-:W2:Y:S04]  /*64500*/  LDL.LU R12, [R1+0x210] ;  /* 0x00021000010c7983 */ /* 0x001ea80000300800 */
[----:B------:R-:W2:Y:S04]  /*64510*/  LDL.LU R13, [R1+0x214] ;  /* 0x00021400010d7983 */ /* 0x000ea80000300800 */
[----:B------:R-:W2:Y:S04]  /*64520*/  LDL.LU R14, [R1+0x218] ;  /* 0x00021800010e7983 */ /* 0x000ea80000300800 */
[----:B------:R-:W2:Y:S01]  /*64530*/  LDL.LU R15, [R1+0x21c] ;  /* 0x00021c00010f7983 */ /* 0x000ea20000300800 */
[----:B------:R-:W-:-:S05]  /*64540*/  IMAD.MOV.U32 R16, RZ, RZ, R8 ;  /* 0x000000ffff107224 */ /* 0x000fca00078e0008 */
[----:B------:R-:W-:Y:S04]  /*64550*/  STL [R1+0x1eec], R16 ;  /* 0x001eec1001007387 */ /* 0x000fe80000100800 */
[----:B------:R-:W-:Y:S01]  /*64560*/  STL [R1+0x1ee8], R17 ;  /* 0x001ee81101007387 */ /* 0x000fe20000100800 */
[----:B--2---:R-:W-:-:S15]  /*64570*/  HMMA.16816.F32.BF16 R12, R20, R26, R12 ;  /* 0x0000001a140c723c */ /* 0x004fde000004180c */
[----:B------:R-:W-:-:S04]  /*64580*/  NOP ;  /* 0x0000000000007918 */ /* 0x000fc80000000000 */
[----:B------:R-:W-:Y:S04]  /*64590*/  STL.64 [R1+0x4f0], R12 ;  /* 0x0004f00c01007387 */ /* 0x000fe80000100a00 */
[----:B------:R-:W-:Y:S04]  /*645a0*/  STL.64 [R1+0x4f8], R14 ;  /* 0x0004f80e01007387 */ /* 0x000fe80000100a00 */
[----:B------:R0:W-:Y:S01]  /*645b0*/  STL.64 [R1+0x2150], R26 ;  /* 0x0021501a01007387 */ /* 0x0001e20000100a00 */
[----:B------:R-:W-:Y:S01]  /*645c0*/  IMAD.MOV.U32 R8, RZ, RZ, R12 ;  /* 0x000000ffff087224 */ /* 0x000fe200078e000c */
[----:B------:R-:W-:Y:S01]  /*645d0*/  MOV R9, R14 ;  /* 0x0000000e00097202 */ /* 0x000fe20000000f00 */
[----:B0-----:R-:W-:-:S02]  /*645e0*/  IMAD.MOV.U32 R26, RZ, RZ, R5 ;  /* 0x000000ffff1a7224 */ /* 0x001fc400078e0005 */
[----:B------:R-:W-:Y:S01]  /*645f0*/  IMAD.MOV.U32 R27, RZ, RZ, R2 ;  /* 0x000000ffff1b7224 */ /* 0x000fe200078e0002 */
[----:B------:R-:W2:Y:S04]  /*64600*/  LDL.LU R5, [R1+0x22bc] ;  /* 0x0022bc0001057983 */ /* 0x000ea80000300800 */
[----:B------:R-:W3:Y:S04]  /*64610*/  LDL.LU R2, [R1+0x22b8] ;  /* 0x0022b80001027983 */ /* 0x000ee80000300800 */
[----:B------:R0:W-:Y:S02]  /*64620*/  STL.64 [R1+0x2158], R26 ;  /* 0x0021581a01007387 */ /* 0x0001e40000100a00 */
[----:B0-----:R-:W-:-:S02]  /*64630*/  IMAD.MOV.U32 R26, RZ, RZ, R11 ;  /* 0x000000ffff1a7224 */ /* 0x001fc400078e000b */
[----:B------:R-:W-:-:S05]  /*64640*/  IMAD.MOV.U32 R27, RZ, RZ, R10 ;  /* 0x000000ffff1b7224 */ /* 0x000fca00078e000a */
[----:B------:R-:W-:Y:S04]  /*64650*/  STL.64 [R1+0x2170], R26 ;  /* 0x0021701a01007387 */ /* 0x000fe80000100a00 */
[----:B------:R0:W-:Y:S04]  /*64660*/  STL [R1+0x1ef4], R8 ;  /* 0x001ef40801007387 */ /* 0x0001e80000100800 */
[----:B------:R1:W-:Y:S04]  /*64670*/  STL [R1+0x1ef0], R9 ;  /* 0x001ef00901007387 */ /* 0x0003e80000100800 */
[----:B0-----:R-:W2:Y:S04]  /*64680*/  LDL.LU R8, [R1+0xf0] ;  /* 0x0000f00001087983 */ /* 0x001ea80000300800 */
[----:B-1----:R-:W2:Y:S04]  /*64690*/  LDL.LU R9, [R1+0xf4] ;  /* 0x0000f40001097983 */ /* 0x002ea80000300800 */
[----:B------:R-:W2:Y:S04]  /*646a0*/  LDL.LU R10, [R1+0xf8] ;  /* 0x0000f800010a7983 */ /* 0x000ea80000300800 */
[----:B------:R-:W2:Y:S01]  /*646b0*/  LDL.LU R11, [R1+0xfc] ;  /* 0x0000fc00010b7983 */ /* 0x000ea20000300800 */
[----:B----4-:R-:W-:-:S02]  /*646c0*/  IMAD.MOV.U32 R26, RZ, RZ, R19 ;  /* 0x000000ffff1a7224 */ /* 0x010fc400078e0013 */
[----:B------:R-:W-:Y:S01]  /*646d0*/  IMAD.MOV.U32 R27, RZ, RZ, R3 ;  /* 0x000000ffff1b7224 */ /* 0x000fe200078e0003 */
[----:B------:R-:W4:Y:S04]  /*646e0*/  LDL.LU R19, [R1+0x22b4] ;  /* 0x0022b40001137983 */ /* 0x000f280000300800 */
        /* <DEDUP_REMOVED lines=108> */
[C---:B---3--:R-:W-:Y:S03]  /*64db0*/  HMMA.16816.F32.BF16 R12, R20.reuse, R18, R12 ;  /* 0x00000012140c723c */ /* 0x048fe6000004180c */
[----:B--2---:R-:W-:Y:S04]  /*64dc0*/  STL.64 [R1+0x2240], R10 ;  /* 0x0022400a01007387 */ /* 0x004fe80000100a00 */
[----:B------:R0:W-:Y:S04]  /*64dd0*/  STL.64 [R1+0x2238], R8 ;  /* 0x0022380801007387 */ /* 0x0001e80000100a00 */
        /* <DEDUP_REMOVED lines=12> */
[----:B0-----:R-:W3:Y:S04]  /*64ea0*/  LDL.LU.64 R14, [R1+0x2278] ;  /* 0x00227800010e7983 */ /* 0x001ee80000300a00 */
[----:B------:R-:W2:Y:S04]  /*64eb0*/  LDL.LU.64 R12, [R1+0x2270] ;  /* 0x00227000010c7983 */ /* 0x000ea80000300a00 */
[----:B------:R-:W-:Y:S01]  /*64ec0*/  STL.64 [R1+0x2138], R18 ;  /* 0x0021381201007387 */ /* 0x000fe20000100a00 */
[----:B---3--:R-:W-:Y:S03]  /*64ed0*/  HMMA.16816.F32.BF16 R20, R20, R14, R4 ;  /* 0x0000000e1414723c */ /* 0x008fe60000041804 */
[----:B------:R-:W2:Y:S04]  /*64ee0*/  LDL.LU.64 R6, [R1+0x2268] ;  /* 0x0022680001067983 */ /* 0x000ea80000300a00 */
[----:B------:R-:W2:-:S12]  /*64ef0*/  LDL.LU.64 R4, [R1+0x2260] ;  /* 0x0022600001047983 */ /* 0x000e980000300a00 */
        /* <DEDUP_REMOVED lines=34> */
[----:B0-----:R-:W2:Y:S01]  /*65120*/  LDL.LU.64 R26, [R1+0x21e8] ;  /* 0x0021e800011a7983 */ /* 0x001ea20000300a00 */
[----:B------:R-:W-:-:S03]  /*65130*/  IMAD.MOV.U32 R23, RZ, RZ, R3 ;  /* 0x000000ffff177224 */ /* 0x000fc600078e0003 */
[----:B------:R-:W3:Y:S01]  /*65140*/  LDL.LU R3, [R1+0xaa0] ;  /* 0x000aa00001037983 */ /* 0x000ee20000300800 */
        /* <DEDUP_REMOVED lines=35> */
[----:B0-----:R-:W3:Y:S01]  /*65380*/  LDL.LU.64 R26, [R1+0x2158] ;  /* 0x00215800011a7983 */ /* 0x001ee20000300a00 */
[----:B------:R-:W-:Y:S02]  /*65390*/  IMAD.MOV.U32 R18, RZ, RZ, R13 ;  /* 0x000000ffff127224 */ /* 0x000fe400078e000d */
[----:B------:R-:W-:-:S07]  /*653a0*/  IMAD.MOV.U32 R19, RZ, RZ, R12 ;  /* 0x000000ffff137224 */ /* 0x000fce00078e000c */
[C---:B--2---:R-:W-:Y:S08]  /*653b0*/  HMMA.16816.F32.BF16 R16, R4.reuse, R18, R8 ;  /* 0x000000120410723c */ /* 0x044ff00000041808 */
[----:B---3--:R-:W-:-:S15]  /*653c0*/  HMMA.16816.F32.BF16 R24, R4, R26, R20 ;  /* 0x0000001a0418723c */ /* 0x008fde0000041814 */
[----:B------:R-:W-:-:S04]  /*653d0*/  NOP ;  /* 0x0000000000007918 */ /* 0x000fc80000000000 */
[----:B------:R-:W-:Y:S01]  /*653e0*/  STL.64 [R1+0x4c0], R24 ;  /* 0x0004c01801007387 */ /* 0x000fe20000100a00 */
[----:B------:R-:W-:Y:S02]  /*653f0*/  IMAD.MOV.U32 R20, RZ, RZ, R24 ;  /* 0x000000ffff147224 */ /* 0x000fe400078e0018 */
[----:B------:R-:W-:Y:S01]  /*65400*/  IMAD.MOV.U32 R21, RZ, RZ, R25 ;  /* 0x000000ffff157224 */ /* 0x000fe200078e0019 */
[----:B------:R0:W-:Y:S04]  /*65410*/  STL.64 [R1+0x4c8], R26 ;  /* 0x0004c81a01007387 */ /* 0x0001e80000100a00 */
[----:B0-----:R-:W2:Y:S04]  /*65420*/  LDL.LU.64 R26, [R1+0x2150] ;  /* 0x00215000011a7983 */ /* 0x001ea80000300a00 */
[----:B------:R-:W3:Y:S04]  /*65430*/  LDL.LU R25, [R1+0x880] ;  /* 0x0008800001197983 */ /* 0x000ee80000300800 */
[----:B------:R-:W2:Y:S04]  /*65440*/  LDL.LU R24, [R1+0x1c5c] ;  /* 0x001c5c0001187983 */ /* 0x000ea80000300800 */
[----:B------:R0:W-:Y:S04]  /*65450*/  STL [R1+0x1efc], R20 ;  /* 0x001efc1401007387 */ /* 0x0001e80000100800 */
[----:B------:R1:W-:Y:S04]  /*65460*/  STL [R1+0x1ef8], R21 ;  /* 0x001ef81501007387 */ /* 0x0003e80000100800 */
[----:B0-----:R-:W2:Y:S04]  /*65470*/  LDL.LU R20, [R1+0xe0] ;  /* 0x0000e00001147983 */ /* 0x001ea80000300800 */
[----:B-1----:R-:W2:Y:S04]  /*65480*/  LDL.LU R21, [R1+0xe4] ;  /* 0x0000e40001157983 */ /* 0x002ea80000300800 */
[----:B------:R-:W2:Y:S04]  /*65490*/  LDL.LU R22, [R1+0xe8] ;  /* 0x0000e80001167983 */ /* 0x000ea80000300800 */
[----:B------:R-:W2:Y:S04]  /*654a0*/  LDL.LU.64 R10, [R1+0x2148] ;  /* 0x00214800010a7983 */ /* 0x000ea80000300a00 */
[----:B------:R-:W2:Y:S04]  /*654b0*/  LDL.LU.64 R8, [R1+0x2140] ;  /* 0x0021400001087983 */ /* 0x000ea80000300a00 */
[----:B------:R-:W3:Y:S04]  /*654c0*/  LDL.LU R12, [R1+0x1c4c] ;  /* 0x001c4c00010c7983 */ /* 0x000ee80000300800 */
[----:B------:R-:W3:Y:S04]  /*654d0*/  LDL.LU R13, [R1+0x1c44] ;  /* 0x001c4400010d7983 */ /* 0x000ee80000300800 */
[----:B------:R-:W-:Y:S04]  /*654e0*/  STL.64 [R1+0x4b0], R16 ;  /* 0x0004b01001007387 */ /* 0x000fe80000100a00 */
[----:B------:R2:W-:Y:S04]  /*654f0*/  STL.64 [R1+0x4b8], R18 ;  /* 0x0004b81201007387 */ /* 0x0005e80000100a00 */
[----:B------:R-:W3:Y:S01]  /*65500*/  LDL.LU R29, [R1+0x1c3c] ;  /* 0x001c3c00011d7983 */ /* 0x000ee20000300800 */
[----:B------:R-:W-:Y:S01]  /*65510*/  IMAD.MOV.U32 R23, RZ, RZ, R0 ;  /* 0x000000ffff177224 */ /* 0x000fe200078e0000 */
[----:B--2---:R-:W-:-:S15]  /*65520*/  HMMA.16816.F32.BF16 R16, R4, R26, R8 ;  /* 0x0000001a0410723c */ /* 0x004fde0000041808 */
[----:B------:R-:W-:-:S04]  /*65530*/  NOP ;  /* 0x0000000000007918 */ /* 0x000fc80000000000 */
[----:B------:R-:W-:Y:S01]  /*65540*/  IMAD.MOV.U32 R10, RZ, RZ, R16 ;  /* 0x000000ffff0a7224 */ /* 0x000fe200078e0010 */
[----:B------:R-:W-:Y:S01]  /*65550*/  MOV R26, R17 ;  /* 0x00000011001a7202 */ /* 0x000fe20000000f00 */
[----:B------:R-:W-:Y:S01]  /*65560*/  STL.64 [R1+0x4a0], R16 ;  /* 0x0004a01001007387 */ /* 0x000fe20000100a00 */
[----:B------:R-:W-:Y:S02]  /*65570*/  IMAD.MOV.U32 R27, RZ, RZ, R19 ;  /* 0x000000ffff1b7224 */ /* 0x000fe400078e0013 */
[----:B------:R-:W-:Y:S01]  /*65580*/  IMAD.MOV.U32 R11, RZ, RZ, R18 ;  /* 0x000000ffff0b7224 */ /* 0x000fe200078e0012 */
[----:B------:R0:W-:Y:S04]  /*65590*/  STL.64 [R1+0x4a8], R18 ;  /* 0x0004a81201007387 */ /* 0x0001e80000100a00 */
[----:B0-----:R-:W2:Y:S04]  /*655a0*/  LDL.LU.64 R18, [R1+0x2138] ;  /* 0x0021380001127983 */ /* 0x001ea80000300a00 */
[----:B------:R-:W3:Y:S04]  /*655b0*/  LDL.LU R0, [R1+0x87c] ;  /* 0x00087c0001007983 */ /* 0x000ee80000300800 */
[----:B------:R0:W-:Y:S04]  /*655c0*/  STL [R1+0x1f0c], R10 ;  /* 0x001f0c0a01007387 */ /* 0x0001e80000100800 */
[----:B------:R-:W-:Y:S04]  /*655d0*/  STL [R1+0x1f08], R26 ;  /* 0x001f081a01007387 */ /* 0x000fe80000100800 */
[----:B------:R4:W-:Y:S04]  /*655e0*/  STL [R1+0x1f04], R11 ;  /* 0x001f040b01007387 */ /* 0x0009e80000100800 */
[----:B------:R-:W3:Y:S04]  /*655f0*/  LDL.LU R8, [R1+0xd0] ;  /* 0x0000d00001087983 */ /* 0x000ee80000300800 */
[----:B------:R-:W3:Y:S04]  /*65600*/  LDL.LU R9, [R1+0xd4] ;  /* 0x0000d40001097983 */ /* 0x000ee80000300800 */
[----:B0-----:R-:W3:Y:S01]  /*65610*/  LDL.LU R10, [R1+0xd8] ;  /* 0x0000d800010a7983 */ /* 0x001ee20000300800 */
[----:B----4-:R-:W-:-:S03]  /*65620*/  IMAD.MOV.U32 R11, RZ, RZ, R2 ;  /* 0x000000ffff0b7224 */ /* 0x010fc600078e0002 */
[----:B------:R-:W4:Y:S04]  /*65630*/  LDL.LU R2, [R1+0x2134] ;  /* 0x0021340001027983 */ /* 0x000f280000300800 */
[----:B------:R-:W-:Y:S01]  /*65640*/  STL [R1+0x1f00], R27 ;  /* 0x001f001b01007387 */ /* 0x000fe20000100800 */
[----:B------:R-:W-:-:S05]  /*65650*/  VIADD R3, R3, 0x1 ;  /* 0x0000000103037836 */ /* 0x000fca0000000000 */
[----:B------:R-:W-:Y:S01]  /*65660*/  ISETP.NE.U32.AND P0, PT, R3, UR6, PT ;  /* 0x0000000603007c0c */ /* 0x000fe2000bf05070 */
[C---:B--2---:R-:W-:Y:S08]  /*65670*/  HMMA.16816.F32.BF16 R16, R4.reuse, R18, R20 ;  /* 0x000000120410723c */ /* 0x044ff00000041814 */
[----:B---3--:R-:W-:Y:S11]  /*65680*/  HMMA.16816.F32.BF16 R8, R4, R14, R8 ;  /* 0x0000000e0408723c */ /* 0x008ff60000041808 */
[----:B------:R-:W-:Y:S01]  /*65690*/  IMAD.MOV.U32 R22, RZ, RZ, R16 ;  /* 0x000000ffff167224 */ /* 0x000fe200078e0010 */
[----:B------:R-:W-:Y:S04]  /*656a0*/  STL.64 [R1+0x490], R16 ;  /* 0x0004901001007387 */ /* 0x000fe80000100a00 */
[----:B------:R-:W-:Y:S04]  /*656b0*/  STL.64 [R1+0x498], R18 ;  /* 0x0004981201007387 */ /* 0x000fe80000100a00 */
[----:B------:R-:W-:Y:S04]  /*656c0*/  STL [R1+0x1f10], R22 ;  /* 0x001f101601007387 */ /* 0x000fe80000100800 */
[----:B------:R0:W-:Y:S02]  /*656d0*/  STL.64 [R1+0x480], R8 ;  /* 0x0004800801007387 */ /* 0x0001e40000100a00 */
[----:B0-----:R-:W0:Y:S01]  /*656e0*/  LDC R8, c[0x0][0x3a8] ;  /* 0x0000ea00ff087b82 */ /* 0x001e220000000800 */
[----:B------:R-:W-:-:S02]  /*656f0*/  IMAD.MOV.U32 R4, RZ, RZ, R11 ;  /* 0x000000ffff047224 */ /* 0x000fc400078e000b */
[----:B------:R-:W-:Y:S01]  /*65700*/  IMAD.MOV.U32 R5, RZ, RZ, R10 ;  /* 0x000000ffff057224 */ /* 0x000fe200078e000a */
[----:B------:R-:W-:Y:S04]  /*65710*/  STL.64 [R1+0x488], R10 ;  /* 0x0004880a01007387 */ /* 0x000fe80000100a00 */
[----:B------:R1:W-:Y:S04]  /*65720*/  STL [R1+0xaa0], R3 ;  /* 0x000aa00301007387 */ /* 0x0003e80000100800 */
[----:B------:R-:W2:Y:S04]  /*65730*/  LDL.LU R28, [R1+0x1c34] ;  /* 0x001c3400011c7983 */ /* 0x000ea80000300800 */
[----:B------:R-:W-:Y:S04]  /*65740*/  STL [R1+0x1f18], R4 ;  /* 0x001f180401007387 */ /* 0x000fe80000100800 */
[----:B------:R-:W-:Y:S04]  /*65750*/  STL [R1+0x1f14], R5 ;  /* 0x001f140501007387 */ /* 0x000fe80000100800 */
[----:B-1----:R-:W3:Y:S01]  /*65760*/  LDL.LU R3, [R1+0x1c58] ;  /* 0x001c580001037983 */ /* 0x002ee20000300800 */
[----:B0-----:R-:W-:-:S04]  /*65770*/  IMAD.SHL.U32 R8, R8, 0x80, RZ ;  /* 0x0000008008087824 */ /* 0x001fc800078e00ff */
[----:B------:R-:W-:-:S05]  /*65780*/  IMAD.SHL.U32 R8, R8, 0x2, RZ ;  /* 0x0000000208087824 */ /* 0x000fca00078e00ff */
[-C--:B----4-:R-:W-:Y:S02]  /*65790*/  IADD3 R2, P4, PT, R2, R8.reuse, RZ ;  /* 0x0000000802027210 */ /* 0x090fe40007f9e0ff */
[----:B------:R-:W-:-:S03]  /*657a0*/  IADD3 R25, P2, PT, R25, R8, RZ ;  /* 0x0000000819197210 */ /* 0x000fc60007f5e0ff */
[----:B------:R0:W-:Y:S04]  /*657b0*/  STL [R1+0x1c54], R2 ;  /* 0x001c540201007387 */ /* 0x0001e80000100800 */
[----:B------:R-:W-:Y:S04]  /*657c0*/  STL [R1+0x880], R25 ;  /* 0x0008801901007387 */ /* 0x000fe80000100800 */
[----:B0-----:R-:W4:Y:S01]  /*657d0*/  LDL.LU R2, [R1+0x2130] ;  /* 0x0021300001027983 */ /* 0x001f220000300800 */
[-C--:B------:R-:W-:Y:S02]  /*657e0*/  IADD3 R24, P3, PT, R24, R8.reuse, RZ ;  /* 0x0000000818187210 */ /* 0x080fe40007f7e0ff */
[----:B------:R-:W-:-:S03]  /*657f0*/  IADD3 R12, P5, PT, R12, R8, RZ ;  /* 0x000000080c0c7210 */ /* 0x000fc60007fbe0ff */
[----:B------:R0:W-:Y:S04]  /*65800*/  STL [R1+0x1c5c], R24 ;  /* 0x001c5c1801007387 */ /* 0x0001e80000100800 */
[----:B------:R-:W2:Y:S01]  /*65810*/  LDL.LU R4, [R1+0x1c2c] ;  /* 0x001c2c0001047983 */ /* 0x000ea20000300800 */
[-C--:B------:R-:W-:Y:S02]  /*65820*/  IADD3 R29, P1, PT, R29, R8.reuse, RZ ;  /* 0x000000081d1d7210 */ /* 0x080fe40007f3e0ff */
[----:B------:R-:W-:Y:S01]  /*65830*/  IADD3 R13, P6, PT, R13, R8, RZ ;  /* 0x000000080d0d7210 */ /* 0x000fe20007fde0ff */
[----:B0-----:R-:W2:Y:S04]  /*65840*/  LDL.LU R24, [R1+0x1c50] ;  /* 0x001c500001187983 */ /* 0x001ea80000300800 */
[----:B------:R0:W-:Y:S04]  /*65850*/  STL [R1+0x1c4c], R12 ;  /* 0x001c4c0c01007387 */ /* 0x0001e80000100800 */
[----:B0-----:R-:W2:Y:S04]  /*65860*/  LDL.LU R12, [R1+0x1c24] ;  /* 0x001c2400010c7983 */ /* 0x001ea80000300800 */
[----:B------:R-:W2:Y:S04]  /*65870*/  LDL.LU R6, [R1+0x1c48] ;  /* 0x001c480001067983 */ /* 0x000ea80000300800 */
[----:B------:R0:W-:Y:S04]  /*65880*/  STL [R1+0x1c3c], R29 ;  /* 0x001c3c1d01007387 */ /* 0x0001e80000100800 */
[----:B------:R-:W-:Y:S04]  /*65890*/  STL [R1+0x1c44], R13 ;  /* 0x001c440d01007387 */ /* 0x000fe80000100800 */
[----:B0-----:R-:W2:Y:S04]  /*658a0*/  LDL.LU R29, [R1+0x1c1c] ;  /* 0x001c1c00011d7983 */ /* 0x001ea80000300800 */
[----:B------:R-:W3:Y:S04]  /*658b0*/  LDL.LU R7, [R1+0x1c40] ;  /* 0x001c400001077983 */ /* 0x000ee80000300800 */
[----:B------:R-:W3:Y:S04]  /*658c0*/  LDL.LU R14, [R1+0x1c14] ;  /* 0x001c1400010e7983 */ /* 0x000ee80000300800 */
[----:B------:R-:W3:Y:S01]  /*658d0*/  LDL.LU R15, [R1+0x1c38] ;  /* 0x001c3800010f7983 */ /* 0x000ee20000300800 */
[----:B----4-:R-:W-:-:S05]  /*658e0*/  IMAD.X R0, R0, 0x1, R2, P2 ;  /* 0x0000000100007824 */ /* 0x010fca00010e0602 */
[----:B------:R0:W-:Y:S04]  /*658f0*/  STL [R1+0x87c], R0 ;  /* 0x00087c0001007387 */ /* 0x0001e80000100800 */
        /* <DEDUP_REMOVED lines=10> */
[----:B0-----:R-:W4:Y:S01]  /*659a0*/  LDL.LU R0, [R1+0x1be4] ;  /* 0x001be40001007983 */ /* 0x001f220000300800 */
[----:B--2---:R-:W-:-:S03]  /*659b0*/  IADD3 R28, P2, PT, R28, R8, RZ ;  /* 0x000000081c1c7210 */ /* 0x004fc60007f5e0ff */
[----:B------:R-:W2:Y:S04]  /*659c0*/  LDL.LU R9, [R1+0x1c08] ;  /* 0x001c080001097983 */ /* 0x000ea80000300800 */
[----:B------:R-:W2:Y:S04]  /*659d0*/  LDL.LU R17, [R1+0x1bdc] ;  /* 0x001bdc0001117983 */ /* 0x000ea80000300800 */
[----:B------:R0:W-:Y:S01]  /*659e0*/  STL [R1+0x1c34], R28 ;  /* 0x001c341c01007387 */ /* 0x0001e20000100800 */
[----:B---3--:R-:W-:-:S03]  /*659f0*/  IMAD.X R3, R3, 0x1, R2, P3 ;  /* 0x0000000103037824 */ /* 0x008fc600018e0602 */
[----:B0-----:R-:W3:Y:S04]  /*65a00*/  LDL.LU R28, [R1+0x1c00] ;  /* 0x001c0000011c7983 */ /* 0x001ee80000300800 */
[----:B------:R-:W2:Y:S04]  /*65a10*/  LDL.LU R16, [R1+0x1bd4] ;  /* 0x001bd40001107983 */ /* 0x000ea80000300800 */
[----:B------:R-:W2:Y:S04]  /*65a20*/  LDL.LU R25, [R1+0x1bf8] ;  /* 0x001bf80001197983 */ /* 0x000ea80000300800 */
[----:B------:R-:W2:Y:S04]  /*65a30*/  LDL.LU R13, [R1+0x1bcc] ;  /* 0x001bcc00010d7983 */ /* 0x000ea80000300800 */
[----:B------:R0:W-:Y:S04]  /*65a40*/  STL [R1+0x1c58], R3 ;  /* 0x001c580301007387 */ /* 0x0001e80000100800 */
[----:B0-----:R-:W2:Y:S01]  /*65a50*/  LDL.LU R3, [R1+0x1bf0] ;  /* 0x001bf00001037983 */ /* 0x001ea20000300800 */
[----:B------:R-:W-:Y:S01]  /*65a60*/  IMAD.X R24, R24, 0x1, R2, P4 ;  /* 0x0000000118187824 */ /* 0x000fe200020e0602 */
[----:B------:R-:W-:-:S02]  /*65a70*/  IADD3 R4, P3, PT, R4, R8, RZ ;  /* 0x0000000804047210 */ /* 0x000fc40007f7e0ff */
[-C--:B------:R-:W-:Y:S02]  /*65a80*/  IADD3 R12, P4, PT, R12, R8.reuse, RZ ;  /* 0x000000080c0c7210 */ /* 0x080fe40007f9e0ff */
[----:B------:R0:W-:Y:S04]  /*65a90*/  STL [R1+0x1c50], R24 ;  /* 0x001c501801007387 */ /* 0x0001e80000100800 */
[----:B------:R-:W-:Y:S01]  /*65aa0*/  STL [R1+0x1c2c], R4 ;  /* 0x001c2c0401007387 */ /* 0x000fe20000100800 */
[--C-:B------:R-:W-:Y:S01]  /*65ab0*/  IMAD.X R6, R6, 0x1, R2.reuse, P5 ;  /* 0x0000000106067824 */ /* 0x100fe200028e0602 */
[----:B------:R-:W-:Y:S02]  /*65ac0*/  IADD3 R29, P5, PT, R29, R8, RZ ;  /* 0x000000081d1d7210 */ /* 0x000fe40007fbe0ff */
[----:B0-----:R-:W2:Y:S04]  /*65ad0*/  LDL.LU R24, [R1+0x1bc4] ;  /* 0x001bc40001187983 */ /* 0x001ea80000300800 */
[----:B------:R0:W-:Y:S01]  /*65ae0*/  STL [R1+0x1c24], R12 ;  /* 0x001c240c01007387 */ /* 0x0001e20000100800 */
[----:B------:R-:W-:-:S03]  /*65af0*/  IMAD.X R7, R7, 0x1, R2, P6 ;  /* 0x0000000107077824 */ /* 0x000fc600030e0602 */
[----:B0-----:R-:W2:Y:S04]  /*65b00*/  LDL.LU R12, [R1+0x1be8] ;  /* 0x001be800010c7983 */ /* 0x001ea80000300800 */
[----:B------:R0:W-:Y:S01]  /*65b10*/  STL [R1+0x1c1c], R29 ;  /* 0x001c1c1d01007387 */ /* 0x0001e20000100800 */
[-C--:B------:R-:W-:Y:S01]  /*65b20*/  IADD3 R14, P6, PT, R14, R8.reuse, RZ ;  /* 0x000000080e0e7210 */ /* 0x080fe20007fde0ff */
[--C-:B------:R-:W-:Y:S02]  /*65b30*/  IMAD.X R15, R15, 0x1, R2.reuse, P1 ;  /* 0x000000010f0f7824 */ /* 0x100fe400008e0602 */
[----:B0-----:R-:W2:Y:S04]  /*65b40*/  LDL.LU R29, [R1+0x1bbc] ;  /* 0x001bbc00011d7983 */ /* 0x001ea80000300800 */
[----:B------:R-:W-:Y:S04]  /*65b50*/  STL [R1+0x1c48], R6 ;  /* 0x001c480601007387 */ /* 0x000fe80000100800 */
[----:B------:R-:W-:Y:S04]  /*65b60*/  STL [R1+0x1c40], R7 ;  /* 0x001c400701007387 */ /* 0x000fe80000100800 */
[----:B------:R-:W-:Y:S04]  /*65b70*/  STL [R1+0x1c14], R14 ;  /* 0x001c140e01007387 */ /* 0x000fe80000100800 */
[----:B------:R-:W-:Y:S01]  /*65b80*/  STL [R1+0x1c38], R15 ;  /* 0x001c380f01007387 */ /* 0x000fe20000100800 */
[-C--:B----4-:R-:W-:Y:S01]  /*65b90*/  IADD3 R22, P1, PT, R22, R8.reuse, RZ ;  /* 0x0000000816167210 */ /* 0x090fe20007f3e0ff */
[--C-:B------:R-:W-:Y:S01]  /*65ba0*/  IMAD.X R18, R18, 0x1, R2.reuse, P2 ;  /* 0x0000000112127824 */ /* 0x100fe200010e0602 */
[-C--:B------:R-:W-:Y:S01]  /*65bb0*/  IADD3 R19, P2, PT, R19, R8.reuse, RZ ;  /* 0x0000000813137210 */ /* 0x080fe20007f5e0ff */
[--C-:B------:R-:W-:Y:S01]  /*65bc0*/  IMAD.X R27, R27, 0x1, R2.reuse, P3 ;  /* 0x000000011b1b7824 */ /* 0x100fe200018e0602 */
[----:B------:R-:W-:Y:S01]  /*65bd0*/  IADD3 R11, P3, PT, R11, R8, RZ ;  /* 0x000000080b0b7210 */ /* 0x000fe20007f7e0ff */
[----:B------:R-:W-:Y:S01]  /*65be0*/  STL [R1+0x1c0c], R22 ;  /* 0x001c0c1601007387 */ /* 0x000fe20000100800 */
[----:B------:R-:W-:-:S03]  /*65bf0*/  IMAD.X R26, R26, 0x1, R2, P4 ;  /* 0x000000011a1a7824 */ /* 0x000fc600020e0602 */
[----:B------:R-:W-:Y:S01]  /*65c00*/  STL [R1+0x1c30], R18 ;  /* 0x001c301201007387 */ /* 0x000fe20000100800 */
[----:B------:R-:W-:-:S03]  /*65c10*/  IADD3 R10, P4, PT, R10, R8, RZ ;  /* 0x000000080a0a7210 */ /* 0x000fc60007f9e0ff */
[----:B------:R-:W-:Y:S01]  /*65c20*/  STL [R1+0x1c04], R19 ;  /* 0x001c041301007387 */ /* 0x000fe20000100800 */
[--C-:B------:R-:W-:Y:S02]  /*65c30*/  IMAD.X R21, R21, 0x1, R2.reuse, P5 ;  /* 0x0000000115157824 */ /* 0x100fe400028e0602 */
[----:B------:R-:W-:Y:S01]  /*65c40*/  IMAD.X R23, R23, 0x1, R2, P6 ;  /* 0x0000000117177824 */ /* 0x000fe200030e0602 */
[----:B------:R-:W-:Y:S01]  /*65c50*/  STL [R1+0x1c28], R27 ;  /* 0x001c281b01007387 */ /* 0x000fe20000100800 */
[----:B------:R-:W-:-:S03]  /*65c60*/  IADD3 R0, P6, PT, R0, R8, RZ ;  /* 0x0000000800007210 */ /* 0x000fc60007fde0ff */
[----:B------:R-:W-:Y:S01]  /*65c70*/  STL [R1+0x1bfc], R11 ;  /* 0x001bfc0b01007387 */ /* 0x000fe20000100800 */
[----:B------:R-:W-:-:S03]  /*65c80*/  IADD3 R20, P5, PT, R20, R8, RZ ;  /* 0x0000000814147210 */ /* 0x000fc60007fbe0ff */
[----:B------:R-:W-:Y:S04]  /*65c90*/  STL [R1+0x1c20], R26 ;  /* 0x001c201a01007387 */ /* 0x000fe80000100800 */
[----:B------:R-:W-:Y:S04]  /*65ca0*/  STL [R1+0x1bf4], R10 ;  /* 0x001bf40a01007387 */ /* 0x000fe80000100800 */
[----:B------:R-:W-:Y:S04]  /*65cb0*/  STL [R1+0x1c18], R21 ;  /* 0x001c181501007387 */ /* 0x000fe80000100800 */
[----:B------:R0:W-:Y:S04]  /*65cc0*/  STL [R1+0x1be4], R0 ;  /* 0x001be40001007387 */ /* 0x0001e80000100800 */
[----:B------:R-:W-:Y:S04]  /*65cd0*/  STL [R1+0x1bec], R20 ;  /* 0x001bec1401007387 */ /* 0x000fe80000100800 */
[----:B0-----:R-:W4:Y:S01]  /*65ce0*/  LDL.LU R0, [R1+0x1be0] ;  /* 0x001be00001007983 */ /* 0x001f220000300800 */
[----:B---3--:R-:W-:-:S02]  /*65cf0*/  IMAD.X R28, R28, 0x1, R2, P2 ;  /* 0x000000011c1c7824 */ /* 0x008fc400010e0602 */
[----:B--2---:R-:W-:Y:S01]  /*65d00*/  IMAD.X R9, R9, 0x1, R2, P1 ;  /* 0x0000000109097824 */ /* 0x004fe200008e0602 */
[-C--:B------:R-:W-:Y:S01]  /*65d10*/  IADD3 R17, P1, PT, R17, R8.reuse, RZ ;  /* 0x0000000811117210 */ /* 0x080fe20007f3e0ff */
[----:B------:R-:W-:Y:S01]  /*65d20*/  STL [R1+0x1c10], R23 ;  /* 0x001c101701007387 */ /* 0x000fe20000100800 */
[----:B------:R-:W-:-:S03]  /*65d30*/  IADD3 R16, P2, PT, R16, R8, RZ ;  /* 0x0000000810107210 */ /* 0x000fc60007f5e0ff */
[----:B------:R0:W-:Y:S04]  /*65d40*/  STL [R1+0x1c00], R28 ;  /* 0x001c001c01007387 */ /* 0x0001e80000100800 */
[----:B------:R-:W-:Y:S01]  /*65d50*/  STL [R1+0x1c08], R9 ;  /* 0x001c080901007387 */ /* 0x000fe20000100800 */
[--C-:B------:R-:W-:Y:S01]  /*65d60*/  IMAD.X R25, R25, 0x1, R2.reuse, P3 ;  /* 0x0000000119197824 */ /* 0x100fe200018e0602 */
[-C--:B------:R-:W-:Y:S01]  /*65d70*/  IADD3 R13, P3, PT, R13, R8.reuse, RZ ;  /* 0x000000080d0d7210 */ /* 0x080fe20007f7e0ff */
[--C-:B------:R-:W-:Y:S01]  /*65d80*/  IMAD.X R3, R3, 0x1, R2.reuse, P4 ;  /* 0x0000000103037824 */ /* 0x100fe200020e0602 */
[----:B0-----:R-:W2:Y:S04]  /*65d90*/  LDL.LU R28, [R1+0x1bb4] ;  /* 0x001bb400011c7983 */ /* 0x001ea80000300800 */
[----:B------:R-:W-:Y:S04]  /*65da0*/  STL [R1+0x1bdc], R17 ;  /* 0x001bdc1101007387 */ /* 0x000fe80000100800 */
[----:B------:R-:W-:Y:S04]  /*65db0*/  STL [R1+0x1bd4], R16 ;  /* 0x001bd41001007387 */ /* 0x000fe80000100800 */
[----:B------:R-:W3:Y:S04]  /*65dc0*/  LDL.LU R4, [R1+0x1bd8] ;  /* 0x001bd80001047983 */ /* 0x000ee80000300800 */
[----:B------:R-:W-:Y:S04]  /*65dd0*/  STL [R1+0x1bf8], R25 ;  /* 0x001bf81901007387 */ /* 0x000fe80000100800 */
[----:B------:R0:W-:Y:S04]  /*65de0*/  STL [R1+0x1bcc], R13 ;  /* 0x001bcc0d01007387 */ /* 0x0001e80000100800 */
[----:B0-----:R-:W3:Y:S04]  /*65df0*/  LDL.LU R13, [R1+0x1bac] ;  /* 0x001bac00010d7983 */ /* 0x001ee80000300800 */
[----:B------:R0:W-:Y:S04]  /*65e00*/  STL [R1+0x1bf0], R3 ;  /* 0x001bf00301007387 */ /* 0x0001e80000100800 */
[----:B0-----:R-:W3:Y:S01]  /*65e10*/  LDL.LU R3, [R1+0x1bd0] ;  /* 0x001bd00001037983 */ /* 0x001ee20000300800 */
[----:B------:R-:W-:Y:S01]  /*65e20*/  IMAD.X R12, R12, 0x1, R2, P5 ;  /* 0x000000010c0c7824 */ /* 0x000fe200028e0602 */
[----:B------:R-:W-:-:S02]  /*65e30*/  IADD3 R24, P4, PT, R24, R8, RZ ;  /* 0x0000000818187210 */ /* 0x000fc40007f9e0ff */
[----:B------:R-:W3:Y:S04]  /*65e40*/  LDL.LU R6, [R1+0x1ba4] ;  /* 0x001ba40001067983 */ /* 0x000ee80000300800 */
[----:B------:R0:W-:Y:S04]  /*65e50*/  STL [R1+0x1be8], R12 ;  /* 0x001be80c01007387 */ /* 0x0001e80000100800 */
[----:B------:R-:W-:Y:S01]  /*65e60*/  STL [R1+0x1bc4], R24 ;  /* 0x001bc41801007387 */ /* 0x000fe20000100800 */
[----:B------:R-:W-:-:S03]  /*65e70*/  IADD3 R29, P5, PT, R29, R8, RZ ;  /* 0x000000081d1d7210 */ /* 0x000fc60007fbe0ff */
[----:B0-----:R-:W3:Y:S04]  /*65e80*/  LDL.LU R12, [R1+0x1bc8] ;  /* 0x001bc800010c7983 */ /* 0x001ee80000300800 */
[----:B------:R-:W3:Y:S04]  /*65e90*/  LDL.LU R7, [R1+0x1b9c] ;  /* 0x001b9c0001077983 */ /* 0x000ee80000300800 */
[----:B------:R-:W3:Y:S04]  /*65ea0*/  LDL.LU R14, [R1+0x1bc0] ;  /* 0x001bc000010e7983 */ /* 0x000ee80000300800 */
[----:B------:R-:W3:Y:S04]  /*65eb0*/  LDL.LU R15, [R1+0x1b94] ;  /* 0x001b9400010f7983 */ /* 0x000ee80000300800 */
[----:B------:R0:W-:Y:S04]  /*65ec0*/  STL [R1+0x1bbc], R29 ;  /* 0x001bbc1d01007387 */ /* 0x0001e80000100800 */
        /* <DEDUP_REMOVED lines=10> */
[----:B0-----:R-:W3:Y:S04]  /*65f70*/  LDL.LU R29, [R1+0x1b90] ;  /* 0x001b9000011d7983 */ /* 0x001ee80000300800 */
[----:B------:R-:W3:Y:S04]  /*65f80*/  LDL.LU R9, [R1+0x1b64] ;  /* 0x001b640001097983 */ /* 0x000ee80000300800 */
[----:B------:R-:W3:Y:S01]  /*65f90*/  LDL.LU R17, [R1+0x1b88] ;  /* 0x001b880001117983 */ /* 0x000ee20000300800 */
[----:B----4-:R-:W-:-:S05]  /*65fa0*/  IMAD.X R0, R0, 0x1, R2, P6 ;  /* 0x0000000100007824 */ /* 0x010fca00030e0602 */
[----:B------:R0:W-:Y:S04]  /*65fb0*/  STL [R1+0x1be0], R0 ;  /* 0x001be00001007387 */ /* 0x0001e80000100800 */
[----:B0-----:R-:W4:Y:S01]  /*65fc0*/  LDL.LU R0, [R1+0x1b5c] ;  /* 0x001b5c0001007983 */ /* 0x001f220000300800 */
[----:B--2---:R-:W-:-:S03]  /*65fd0*/  IADD3 R28, P6, PT, R28, R8, RZ ;  /* 0x000000081c1c7210 */ /* 0x004fc60007fde0ff */
[----:B------:R-:W2:Y:S04]  /*65fe0*/  LDL.LU R16, [R1+0x1b80] ;  /* 0x001b800001107983 */ /* 0x000ea80000300800 */
[----:B------:R-:W2:Y:S04]  /*65ff0*/  LDL.LU R25, [R1+0x1b54] ;  /* 0x001b540001197983 */ /* 0x000ea80000300800 */
[----:B------:R-:W2:Y:S01]  /*66000*/  LDL.LU R24, [R1+0x1b78] ;  /* 0x001b780001187983 */ /* 0x000ea20000300800 */
[----:B---3--:R-:W-:-:S03]  /*66010*/  IMAD.X R4, R4, 0x1, R2, P1 ;  /* 0x0000000104047824 */ /* 0x008fc600008e0602 */
[----:B------:R0:W-:Y:S01]  /*66020*/  STL [R1+0x1bb4], R28 ;  /* 0x001bb41c01007387 */ /* 0x0001e20000100800 */
[----:B------:R-:W-:-:S03]  /*66030*/  IADD3 R13, P1, PT, R13, R8, RZ ;  /* 0x000000080d0d7210 */ /* 0x000fc60007f3e0ff */
[----:B0-----:R-:W3:Y:S04]  /*66040*/  LDL.LU R28, [R1+0x1b4c] ;  /* 0x001b4c00011c7983 */ /* 0x001ee80000300800 */
[----:B------:R0:W-:Y:S04]  /*66050*/  STL [R1+0x1bac], R13 ;  /* 0x001bac0d01007387 */ /* 0x0001e80000100800 */
[----:B------:R-:W-:Y:S01]  /*66060*/  STL [R1+0x1bd8], R4 ;  /* 0x001bd80401007387 */ /* 0x000fe20000100800 */
[----:B------:R-:W-:-:S03]  /*66070*/  IMAD.X R3, R3, 0x1, R2, P2 ;  /* 0x0000000103037824 */ /* 0x000fc600010e0602 */
[----:B0-----:R-:W3:Y:S04]  /*66080*/  LDL.LU R13, [R1+0x1b70] ;  /* 0x001b7000010d7983 */ /* 0x001ee80000300800 */
[----:B------:R0:W-:Y:S04]  /*66090*/  STL [R1+0x1bd0], R3 ;  /* 0x001bd00301007387 */ /* 0x0001e80000100800 */
[----:B0-----:R-:W3:Y:S01]  /*660a0*/  LDL.LU R3, [R1+0x1b44] ;  /* 0x001b440001037983 */ /* 0x001ee20000300800 */
[----:B------:R-:W-:Y:S01]  /*660b0*/  IMAD.X R12, R12, 0x1, R2, P3 ;  /* 0x000000010c0c7824 */ /* 0x000fe200018e0602 */
[----:B------:R-:W-:-:S02]  /*660c0*/  IADD3 R6, P2, PT, R6, R8, RZ ;  /* 0x0000000806067210 */ /* 0x000fc40007f5e0ff */
[-C--:B------:R-:W-:Y:S01]  /*660d0*/  IADD3 R7, P3, PT, R7, R8.reuse, RZ ;  /* 0x0000000807077210 */ /* 0x080fe20007f7e0ff */
[--C-:B------:R-:W-:Y:S01]  /*660e0*/  IMAD.X R14, R14, 0x1, R2.reuse, P4 ;  /* 0x000000010e0e7824 */ /* 0x100fe200020e0602 */
[-C--:B------:R-:W-:Y:S01]  /*660f0*/  IADD3 R15, P4, PT, R15, R8.reuse, RZ ;  /* 0x000000080f0f7210 */ /* 0x080fe20007f9e0ff */
[----:B------:R0:W-:Y:S01]  /*66100*/  STL [R1+0x1bc8], R12 ;  /* 0x001bc80c01007387 */ /* 0x0001e20000100800 */
[--C-:B------:R-:W-:Y:S01]  /*66110*/  IMAD.X R22, R22, 0x1, R2.reuse, P5 ;  /* 0x0000000116167824 */ /* 0x100fe200028e0602 */
[-C--:B------:R-:W-:Y:S01]  /*66120*/  IADD3 R18, P5, PT, R18, R8.reuse, RZ ;  /* 0x0000000812127210 */ /* 0x080fe20007fbe0ff */
[--C-:B------:R-:W-:Y:S01]  /*66130*/  IMAD.X R19, R19, 0x1, R2.reuse, P6 ;  /* 0x0000000113137824 */ /* 0x100fe200030e0602 */
[-C--:B------:R-:W-:Y:S01]  /*66140*/  IADD3 R27, P6, PT, R27, R8.reuse, RZ ;  /* 0x000000081b1b7210 */ /* 0x080fe20007fde0ff */
[----:B------:R-:W-:Y:S01]  /*66150*/  IMAD.X R11, R11, 0x1, R2, P1 ;  /* 0x000000010b0b7824 */ /* 0x000fe200008e0602 */
[----:B0-----:R-:W3:Y:S04]  /*66160*/  LDL.LU R12, [R1+0x1b68] ;  /* 0x001b6800010c7983 */ /* 0x001ee80000300800 */
[----:B------:R-:W-:Y:S04]  /*66170*/  STL [R1+0x1ba4], R6 ;  /* 0x001ba40601007387 */ /* 0x000fe80000100800 */
[----:B------:R-:W-:Y:S04]  /*66180*/  STL [R1+0x1b9c], R7 ;  /* 0x001b9c0701007387 */ /* 0x000fe80000100800 */
[----:B------:R-:W-:Y:S04]  /*66190*/  STL [R1+0x1bc0], R14 ;  /* 0x001bc00e01007387 */ /* 0x000fe80000100800 */
[----:B------:R-:W-:Y:S04]  /*661a0*/  STL [R1+0x1b94], R15 ;  /* 0x001b940f01007387 */ /* 0x000fe80000100800 */
[----:B------:R-:W-:Y:S01]  /*661b0*/  STL [R1+0x1bb8], R22 ;  /* 0x001bb81601007387 */ /* 0x000fe20000100800 */
[----:B------:R-:W-:-:S03]  /*661c0*/  IADD3 R26, P1, PT, R26, R8, RZ ;  /* 0x000000081a1a7210 */ /* 0x000fc60007f3e0ff */
[----:B------:R-:W-:Y:S01]  /*661d0*/  STL [R1+0x1b8c], R18 ;  /* 0x001b8c1201007387 */ /* 0x000fe20000100800 */
[----:B------:R-:W-:-:S03]  /*661e0*/  IMAD.X R10, R10, 0x1, R2, P2 ;  /* 0x000000010a0a7824 */ /* 0x000fc600010e0602 */
[----:B------:R-:W-:Y:S01]  /*661f0*/  STL [R1+0x1bb0], R19 ;  /* 0x001bb01301007387 */ /* 0x000fe20000100800 */
[----:B------:R-:W-:-:S03]  /*66200*/  IADD3 R21, P2, PT, R21, R8, RZ ;  /* 0x0000000815157210 */ /* 0x000fc60007f5e0ff */
[----:B------:R-:W-:Y:S01]  /*66210*/  STL [R1+0x1b84], R27 ;  /* 0x001b841b01007387 */ /* 0x000fe20000100800 */
[----:B------:R-:W-:-:S03]  /*66220*/  IMAD.X R29, R29, 0x1, R2, P4 ;  /* 0x000000011d1d7824 */ /* 0x000fc600020e0602 */
[----:B------:R-:W-:Y:S01]  /*66230*/  STL [R1+0x1ba8], R11 ;  /* 0x001ba80b01007387 */ /* 0x000fe20000100800 */
[----:B------:R-:W-:-:S03]  /*66240*/  IADD3.X R20, PT, PT, R20, R2, RZ, P3, !PT ;  /* 0x0000000214147210 */ /* 0x000fc60001ffe4ff */
[----:B------:R-:W-:Y:S04]  /*66250*/  STL [R1+0x1b7c], R26 ;  /* 0x001b7c1a01007387 */ /* 0x000fe80000100800 */
[----:B------:R-:W-:Y:S04]  /*66260*/  STL [R1+0x1ba0], R10 ;  /* 0x001ba00a01007387 */ /* 0x000fe80000100800 */
[----:B------:R-:W-:Y:S04]  /*66270*/  STL [R1+0x1b74], R21 ;  /* 0x001b741501007387 */ /* 0x000fe80000100800 */
[----:B------:R0:W-:Y:S04]  /*66280*/  STL [R1+0x1b90], R29 ;  /* 0x001b901d01007387 */ /* 0x0001e80000100800 */
[----:B------:R-:W-:Y:S01]  /*66290*/  STL [R1+0x1b98], R20 ;  /* 0x001b981401007387 */ /* 0x000fe20000100800 */
[-C--:B------:R-:W-:Y:S01]  /*662a0*/  IADD3 R23, P3, PT, R23, R8.reuse, RZ ;  /* 0x0000000817177210 */ /* 0x080fe20007f7e0ff */
[----:B------:R-:W-:Y:S01]  /*662b0*/  IMAD.X R17, R17, 0x1, R2, P5 ;  /* 0x0000000111117824 */ /* 0x000fe200028e0602 */
[-C--:B------:R-:W-:Y:S01]  /*662c0*/  IADD3 R9, P4, PT, R9, R8.reuse, RZ ;  /* 0x0000000809097210 */ /* 0x080fe20007f9e0ff */
[----:B0-----:R-:W3:Y:S04]  /*662d0*/  LDL.LU R29, [R1+0x1b3c] ;  /* 0x001b3c00011d7983 */ /* 0x001ee80000300800 */
[----:B------:R-:W-:Y:S01]  /*662e0*/  STL [R1+0x1b6c], R23 ;  /* 0x001b6c1701007387 */ /* 0x000fe20000100800 */
[----:B----4-:R-:W-:-:S05]  /*662f0*/  IADD3 R0, P5, PT, R0, R8, RZ ;  /* 0x0000000800007210 */ /* 0x010fca0007fbe0ff */
[----:B------:R0:W-:Y:S04]  /*66300*/  STL [R1+0x1b5c], R0 ;  /* 0x001b5c0001007387 */ /* 0x0001e80000100800 */
[----:B------:R-:W-:Y:S04]  /*66310*/  STL [R1+0x1b64], R9 ;  /* 0x001b640901007387 */ /* 0x000fe80000100800 */
[----:B0-----:R-:W4:Y:S01]  /*66320*/  LDL.LU R0, [R1+0x1b60] ;  /* 0x001b600001007983 */ /* 0x001f220000300800 */
[--C-:B--2---:R-:W-:Y:S01]  /*66330*/  IMAD.X R16, R16, 0x1, R2.reuse, P6 ;  /* 0x0000000110107824 */ /* 0x104fe200030e0602 */
[-C--:B------:R-:W-:Y:S01]  /*66340*/  IADD3 R25, P6, PT, R25, R8.reuse, RZ ;  /* 0x0000000819197210 */ /* 0x080fe20007fde0ff */
[----:B------:R-:W-:Y:S01]  /*66350*/  IMAD.X R24, R24, 0x1, R2, P1 ;  /* 0x0000000118187824 */ /* 0x000fe200008e0602 */
[----:B------:R-:W-:Y:S04]  /*66360*/  STL [R1+0x1b88], R17 ;  /* 0x001b881101007387 */ /* 0x000fe80000100800 */
[----:B------:R-:W-:Y:S01]  /*66370*/  STL [R1+0x1b80], R16 ;  /* 0x001b801001007387 */ /* 0x000fe20000100800 */
[----:B---3--:R-:W-:-:S03]  /*66380*/  IADD3 R28, P1, PT, R28, R8, RZ ;  /* 0x000000081c1c7210 */ /* 0x008fc60007f3e0ff */
[----:B------:R-:W2:Y:S04]  /*66390*/  LDL.LU R4, [R1+0x1b34] ;  /* 0x001b340001047983 */ /* 0x000ea80000300800 */
[----:B------:R-:W-:Y:S04]  /*663a0*/  STL [R1+0x1b54], R25 ;  /* 0x001b541901007387 */ /* 0x000fe80000100800 */
[----:B------:R0:W-:Y:S04]  /*663b0*/  STL [R1+0x1b78], R24 ;  /* 0x001b781801007387 */ /* 0x0001e80000100800 */
[----:B0-----:R-:W3:Y:S04]  /*663c0*/  LDL.LU R24, [R1+0x1b58] ;  /* 0x001b580001187983 */ /* 0x001ee80000300800 */
[----:B------:R0:W-:Y:S01]  /*663d0*/  STL [R1+0x1b4c], R28 ;  /* 0x001b4c1c01007387 */ /* 0x0001e20000100800 */
[----:B------:R-:W-:Y:S01]  /*663e0*/  IMAD.X R13, R13, 0x1, R2, P2 ;  /* 0x000000010d0d7824 */ /* 0x000fe200010e0602 */
[----:B------:R-:W-:-:S02]  /*663f0*/  IADD3 R3, P2, PT, R3, R8, RZ ;  /* 0x0000000803037210 */ /* 0x000fc40007f5e0ff */
[----:B0-----:R-:W3:Y:S04]  /*66400*/  LDL.LU R28, [R1+0x1b2c] ;  /* 0x001b2c00011c7983 */ /* 0x001ee80000300800 */
[----:B------:R-:W3:Y:S04]  /*66410*/  LDL.LU R6, [R1+0x1b50] ;  /* 0x001b500001067983 */ /* 0x000ee80000300800 */
[----:B------:R0:W-:Y:S04]  /*66420*/  STL [R1+0x1b44], R3 ;  /* 0x001b440301007387 */ /* 0x0001e80000100800 */
[----:B------:R-:W-:Y:S04]  /*66430*/  STL [R1+0x1b70], R13 ;  /* 0x001b700d01007387 */ /* 0x000fe80000100800 */
[----:B0-----:R-:W3:Y:S01]  /*66440*/  LDL.LU R3, [R1+0x1b24] ;  /* 0x001b240001037983 */ /* 0x001ee20000300800 */
[----:B------:R-:W-:-:S03]  /*66450*/  IMAD.X R12, R12, 0x1, R2, P3 ;  /* 0x000000010c0c7824 */ /* 0x000fc600018e0602 */
        /* <DEDUP_REMOVED lines=17> */
[----:B------:R-:W-:-:S05]  /*66570*/  IADD3 R29, P3, PT, R29, R8, RZ ;  /* 0x000000081d1d7210 */ /* 0x000fca0007f7e0ff */
[----:B------:R0:W-:Y:S04]  /*66580*/  STL [R1+0x1b3c], R29 ;  /* 0x001b3c1d01007387 */ /* 0x0001e80000100800 */
[----:B0-----:R-:W3:Y:S04]  /*66590*/  LDL.LU R29, [R1+0x1b08] ;  /* 0x001b0800011d7983 */ /* 0x001ee80000300800 */
[----:B------:R-:W3:Y:S04]  /*665a0*/  LDL.LU R16, [R1+0x1adc] ;  /* 0x001adc0001107983 */ /* 0x000ee80000300800 */
[----:B------:R-:W3:Y:S04]  /*665b0*/  LDL.LU R25, [R1+0x1b00] ;  /* 0x001b000001197983 */ /* 0x000ee80000300800 */
[----:B------:R-:W3:Y:S01]  /*665c0*/  LDL.LU R13, [R1+0x1ad4] ;  /* 0x001ad400010d7983 */ /* 0x000ee20000300800 */
[----:B----4-:R-:W-:-:S05]  /*665d0*/  IMAD.X R0, R0, 0x1, R2, P4 ;  /* 0x0000000100007824 */ /* 0x010fca00020e0602 */
[----:B------:R0:W-:Y:S04]  /*665e0*/  STL [R1+0x1b60], R0 ;  /* 0x001b600001007387 */ /* 0x0001e80000100800 */
[----:B0-----:R-:W4:Y:S01]  /*665f0*/  LDL.LU R0, [R1+0x1af8] ;  /* 0x001af80001007983 */ /* 0x001f220000300800 */
[----:B--2---:R-:W-:Y:S01]  /*66600*/  IADD3 R4, P4, PT, R4, R8, RZ ;  /* 0x0000000804047210 */ /* 0x004fe20007f9e0ff */
[----:B---3--:R-:W-:-:S05]  /*66610*/  IMAD.X R24, R24, 0x1, R2, P5 ;  /* 0x0000000118187824 */ /* 0x008fca00028e0602 */
[----:B------:R0:W-:Y:S04]  /*66620*/  STL [R1+0x1b58], R24 ;  /* 0x001b581801007387 */ /* 0x0001e80000100800 */
[----:B------:R-:W-:Y:S01]  /*66630*/  STL [R1+0x1b34], R4 ;  /* 0x001b340401007387 */ /* 0x000fe20000100800 */
[----:B------:R-:W-:-:S03]  /*66640*/  IADD3 R28, P5, PT, R28, R8, RZ ;  /* 0x000000081c1c7210 */ /* 0x000fc60007fbe0ff */
[----:B0-----:R-:W2:Y:S04]  /*66650*/  LDL.LU R24, [R1+0x1acc] ;  /* 0x001acc0001187983 */ /* 0x001ea80000300800 */
[----:B------:R0:W-:Y:S01]  /*66660*/  STL [R1+0x1b2c], R28 ;  /* 0x001b2c1c01007387 */ /* 0x0001e20000100800 */
[--C-:B------:R-:W-:Y:S01]  /*66670*/  IMAD.X R6, R6, 0x1, R2.reuse, P6 ;  /* 0x0000000106067824 */ /* 0x100fe200030e0602 */
[-C--:B------:R-:W-:Y:S02]  /*66680*/  IADD3 R3, P6, PT, R3, R8.reuse, RZ ;  /* 0x0000000803037210 */ /* 0x080fe40007fde0ff */
[----:B0-----:R-:W3:Y:S04]  /*66690*/  LDL.LU R28, [R1+0x1af0] ;  /* 0x001af000011c7983 */ /* 0x001ee80000300800 */
[----:B------:R0:W-:Y:S04]  /*666a0*/  STL [R1+0x1b24], R3 ;  /* 0x001b240301007387 */ /* 0x0001e80000100800 */
[----:B0-----:R-:W3:Y:S01]  /*666b0*/  LDL.LU R3, [R1+0x1ac4] ;  /* 0x001ac40001037983 */ /* 0x001ee20000300800 */
        /* <DEDUP_REMOVED lines=27> */
[----:B------:R-:W-:Y:S01]  /*66870*/  STL [R1+0x1af4], R20 ;  /* 0x001af41401007387 */ /* 0x000fe20000100800 */
[----:B------:R-:W-:-:S02]  /*66880*/  IMAD.X R29, R29, 0x1, R2, P3 ;  /* 0x000000011d1d7824 */ /* 0x000fc400018e0602 */
[--C-:B------:R-:W-:Y:S01]  /*66890*/  IMAD.X R9, R9, 0x1, R2.reuse, P2 ;  /* 0x0000000109097824 */ /* 0x100fe200010e0602 */
[-C--:B------:R-:W-:Y:S02]  /*668a0*/  IADD3 R17, P2, PT, R17, R8.reuse, RZ ;  /* 0x0000000811117210 */ /* 0x080fe40007f5e0ff */
[-C--:B------:R-:W-:Y:S01]  /*668b0*/  IADD3 R16, P3, PT, R16, R8.reuse, RZ ;  /* 0x0000000810107210 */ /* 0x080fe20007f7e0ff */
[----:B0-----:R-:W3:Y:S04]  /*668c0*/  LDL.LU R12, [R1+0x1ae8] ;  /* 0x001ae800010c7983 */ /* 0x001ee80000300800 */
[----:B------:R-:W-:Y:S04]  /*668d0*/  STL [R1+0x1b18], R23 ;  /* 0x001b181701007387 */ /* 0x000fe80000100800 */
[----:B------:R0:W-:Y:S04]  /*668e0*/  STL [R1+0x1b08], R29 ;  /* 0x001b081d01007387 */ /* 0x0001e80000100800 */
[----:B------:R-:W-:Y:S01]  /*668f0*/  STL [R1+0x1b10], R9 ;  /* 0x001b100901007387 */ /* 0x000fe20000100800 */
[----:B------:R-:W-:Y:S01]  /*66900*/  IMAD.X R25, R25, 0x1, R2, P4 ;  /* 0x0000000119197824 */ /* 0x000fe200020e0602 */
[----:B------:R-:W-:-:S02]  /*66910*/  IADD3 R13, P4, PT, R13, R8, RZ ;  /* 0x000000080d0d7210 */ /* 0x000fc40007f9e0ff */
[----:B0-----:R-:W3:Y:S04]  /*66920*/  LDL.LU R29, [R1+0x1abc] ;  /* 0x001abc00011d7983 */ /* 0x001ee80000300800 */
[----:B------:R-:W-:Y:S04]  /*66930*/  STL [R1+0x1ae4], R17 ;  /* 0x001ae41101007387 */ /* 0x000fe80000100800 */
[----:B------:R-:W-:Y:S04]  /*66940*/  STL [R1+0x1adc], R16 ;  /* 0x001adc1001007387 */ /* 0x000fe80000100800 */
[----:B------:R-:W3:Y:S04]  /*66950*/  LDL.LU R4, [R1+0x1ae0] ;  /* 0x001ae00001047983 */ /* 0x000ee80000300800 */
[----:B------:R-:W-:Y:S04]  /*66960*/  STL [R1+0x1b00], R25 ;  /* 0x001b001901007387 */ /* 0x000fe80000100800 */
[----:B------:R0:W-:Y:S04]  /*66970*/  STL [R1+0x1ad4], R13 ;  /* 0x001ad40d01007387 */ /* 0x0001e80000100800 */
[----:B0-----:R-:W3:Y:S01]  /*66980*/  LDL.LU R13, [R1+0x1ab4] ;  /* 0x001ab400010d7983 */ /* 0x001ee20000300800 */
[----:B----4-:R-:W-:-:S05]  /*66990*/  IMAD.X R0, R0, 0x1, R2, P5 ;  /* 0x0000000100007824 */ /* 0x010fca00028e0602 */
[----:B------:R0:W-:Y:S04]  /*669a0*/  STL [R1+0x1af8], R0 ;  /* 0x001af80001007387 */ /* 0x0001e80000100800 */
[----:B0-----:R-:W4:Y:S04]  /*669b0*/  LDL.LU R0, [R1+0x1ad8] ;  /* 0x001ad80001007983 */ /* 0x001f280000300800 */
[----:B------:R-:W4:Y:S01]  /*669c0*/  LDL.LU R6, [R1+0x1aac] ;  /* 0x001aac0001067983 */ /* 0x000f220000300800 */
[----:B--2---:R-:W-:Y:S01]  /*669d0*/  IADD3 R24, P5, PT, R24, R8, RZ ;  /* 0x0000000818187210 */ /* 0x004fe20007fbe0ff */
[----:B---3--:R-:W-:-:S05]  /*669e0*/  IMAD.X R28, R28, 0x1, R2, P6 ;  /* 0x000000011c1c7824 */ /* 0x008fca00030e0602 */
[----:B------:R0:W-:Y:S04]  /*669f0*/  STL [R1+0x1af0], R28 ;  /* 0x001af01c01007387 */ /* 0x0001e80000100800 */
[----:B------:R-:W-:Y:S01]  /*66a00*/  STL [R1+0x1acc], R24 ;  /* 0x001acc1801007387 */ /* 0x000fe20000100800 */
[----:B------:R-:W-:-:S03]  /*66a10*/  IADD3 R3, P6, PT, R3, R8, RZ ;  /* 0x0000000803037210 */ /* 0x000fc60007fde0ff */
[----:B0-----:R-:W2:Y:S04]  /*66a20*/  LDL.LU R28, [R1+0x1ad0] ;  /* 0x001ad000011c7983 */ /* 0x001ea80000300800 */
        /* <DEDUP_REMOVED lines=17> */
[----:B------:R-:W-:-:S05]  /*66b40*/  IMAD.X R12, R12, 0x1, R2, P1 ;  /* 0x000000010c0c7824 */ /* 0x000fca00008e0602 */
[----:B------:R0:W-:Y:S04]  /*66b50*/  STL [R1+0x1ae8], R12 ;  /* 0x001ae80c01007387 */ /* 0x0001e80000100800 */
[----:B0-----:R-:W3:Y:S01]  /*66b60*/  LDL.LU R12, [R1+0x1a64] ;  /* 0x001a6400010c7983 */ /* 0x001ee20000300800 */
[----:B------:R-:W-:-:S03]  /*66b70*/  IADD3 R29, P1, PT, R29, R8, RZ ;  /* 0x000000081d1d7210 */ /* 0x000fc60007f3e0ff */
[----:B------:R-:W3:Y:S01]  /*66b80*/  LDL.LU R16, [R1+0x1a88] ;  /* 0x001a880001107983 */ /* 0x000ee20000300800 */
[----:B------:R-:W-:-:S03]  /*66b90*/  IMAD.X R4, R4, 0x1, R2, P2 ;  /* 0x0000000104047824 */ /* 0x000fc600010e0602 */
[----:B------:R-:W3:Y:S04]  /*66ba0*/  LDL.LU R25, [R1+0x1a5c] ;  /* 0x001a5c0001197983 */ /* 0x000ee80000300800 */
[----:B------:R-:W3:Y:S04]  /*66bb0*/  LDL.LU R24, [R1+0x1a80] ;  /* 0x001a800001187983 */ /* 0x000ee80000300800 */
[----:B------:R0:W-:Y:S01]  /*66bc0*/  STL [R1+0x1abc], R29 ;  /* 0x001abc1d01007387 */ /* 0x0001e20000100800 */
[----:B------:R-:W-:-:S03]  /*66bd0*/  IADD3 R13, P2, PT, R13, R8, RZ ;  /* 0x000000080d0d7210 */ /* 0x000fc60007f5e0ff */
[----:B0-----:R-:W3:Y:S04]  /*66be0*/  LDL.LU R29, [R1+0x1a54] ;  /* 0x001a5400011d7983 */ /* 0x001ee80000300800 */
[----:B------:R0:W-:Y:S04]  /*66bf0*/  STL [R1+0x1ab4], R13 ;  /* 0x001ab40d01007387 */ /* 0x0001e80000100800 */
[----:B------:R-:W-:Y:S04]  /*66c00*/  STL [R1+0x1ae0], R4 ;  /* 0x001ae00401007387 */ /* 0x000fe80000100800 */
[----:B0-----:R-:W3:Y:S01]  /*66c10*/  LDL.LU R13, [R1+0x1a78] ;  /* 0x001a7800010d7983 */ /* 0x001ee20000300800 */
[----:B----4-:R-:W-:-:S05]  /*66c20*/  IMAD.X R0, R0, 0x1, R2, P3 ;  /* 0x0000000100007824 */ /* 0x010fca00018e0602 */
[----:B------:R0:W-:Y:S04]  /*66c30*/  STL [R1+0x1ad8], R0 ;  /* 0x001ad80001007387 */ /* 0x0001e80000100800 */
[----:B0-----:R-:W4:Y:S01]  /*66c40*/  LDL.LU R0, [R1+0x1a4c] ;  /* 0x001a4c0001007983 */ /* 0x001f220000300800 */
[-C--:B------:R-:W-:Y:S01]  /*66c50*/  IADD3 R6, P3, PT, R6, R8.reuse, RZ ;  /* 0x0000000806067210 */ /* 0x080fe20007f7e0ff */
[--C-:B--2---:R-:W-:Y:S01]  /*66c60*/  IMAD.X R28, R28, 0x1, R2.reuse, P4 ;  /* 0x000000011c1c7824 */ /* 0x104fe200020e0602 */
[----:B---3--:R-:W-:Y:S01]  /*66c70*/  IADD3 R7, P4, PT, R7, R8, RZ ;  /* 0x0000000807077210 */ /* 0x008fe20007f9e0ff */
[----:B------:R-:W-:-:S03]  /*66c80*/  IMAD.X R14, R14, 0x1, R2, P5 ;  /* 0x000000010e0e7824 */ /* 0x000fc600028e0602 */
[----:B------:R0:W-:Y:S01]  /*66c90*/  STL [R1+0x1ad0], R28 ;  /* 0x001ad01c01007387 */ /* 0x0001e20000100800 */
[-C--:B------:R-:W-:Y:S01]  /*66ca0*/  IADD3 R15, P5, PT, R15, R8.reuse, RZ ;  /* 0x000000080f0f7210 */ /* 0x080fe20007fbe0ff */
[--C-:B------:R-:W-:Y:S01]  /*66cb0*/  IMAD.X R22, R22, 0x1, R2.reuse, P6 ;  /* 0x0000000116167824 */ /* 0x100fe200030e0602 */
[-C--:B------:R-:W-:Y:S01]  /*66cc0*/  IADD3 R18, P6, PT, R18, R8.reuse, RZ ;  /* 0x0000000812127210 */ /* 0x080fe20007fde0ff */
[----:B------:R-:W-:Y:S01]  /*66cd0*/  IMAD.X R19, R19, 0x1, R2, P1 ;  /* 0x0000000113137824 */ /* 0x000fe200008e0602 */
[----:B0-----:R-:W2:Y:S04]  /*66ce0*/  LDL.LU R28, [R1+0x1a70] ;  /* 0x001a7000011c7983 */ /* 0x001ea80000300800 */
        /* <DEDUP_REMOVED lines=15> */
[----:B------:R-:W-:-:S03]  /*66de0*/  IMAD.X R20, R20, 0x1, R2, P4 ;  /* 0x0000000114147824 */ /* 0x000fc600020e0602 */
[----:B------:R-:W-:Y:S04]  /*66df0*/  STL [R1+0x1a84], R26 ;  /* 0x001a841a01007387 */ /* 0x000fe80000100800 */
[----:B------:R-:W-:Y:S04]  /*66e00*/  STL [R1+0x1aa8], R10 ;  /* 0x001aa80a01007387 */ /* 0x000fe80000100800 */
[----:B------:R-:W-:Y:S04]  /*66e10*/  STL [R1+0x1a7c], R21 ;  /* 0x001a7c1501007387 */ /* 0x000fe80000100800 */
[----:B------:R0:W-:Y:S04]  /*66e20*/  STL [R1+0x1a98], R3 ;  /* 0x001a980301007387 */ /* 0x0001e80000100800 */
[----:B------:R-:W-:Y:S04]  /*66e30*/  STL [R1+0x1aa0], R20 ;  /* 0x001aa01401007387 */ /* 0x000fe80000100800 */
[----:B0-----:R-:W3:Y:S01]  /*66e40*/  LDL.LU R3, [R1+0x1a44] ;  /* 0x001a440001037983 */ /* 0x001ee20000300800 */
[-C--:B------:R-:W-:Y:S01]  /*66e50*/  IADD3 R23, P4, PT, R23, R8.reuse, RZ ;  /* 0x0000000817177210 */ /* 0x080fe20007f9e0ff */
[----:B------:R-:W-:Y:S01]  /*66e60*/  IMAD.X R17, R17, 0x1, R2, P6 ;  /* 0x0000000111117824 */ /* 0x000fe200030e0602 */
[----:B------:R-:W-:-:S02]  /*66e70*/  IADD3 R12, P6, PT, R12, R8, RZ ;  /* 0x000000080c0c7210 */ /* 0x000fc40007fde0ff */
[----:B------:R-:W-:Y:S02]  /*66e80*/  IADD3 R9, P5, PT, R9, R8, RZ ;  /* 0x0000000809097210 */ /* 0x000fe40007fbe0ff */
[----:B------:R-:W-:Y:S01]  /*66e90*/  IADD3.X R16, PT, PT, R16, R2, RZ, P1, !PT ;  /* 0x0000000210107210 */ /* 0x000fe20000ffe4ff */
[----:B------:R-:W-:Y:S04]  /*66ea0*/  STL [R1+0x1a74], R23 ;  /* 0x001a741701007387 */ /* 0x000fe80000100800 */
[----:B------:R0:W-:Y:S04]  /*66eb0*/  STL [R1+0x1a64], R12 ;  /* 0x001a640c01007387 */ /* 0x0001e80000100800 */
[----:B------:R-:W-:Y:S01]  /*66ec0*/  STL [R1+0x1a6c], R9 ;  /* 0x001a6c0901007387 */ /* 0x000fe20000100800 */
[----:B------:R-:W-:Y:S01]  /*66ed0*/  IADD3 R25, P1, PT, R25, R8, RZ ;  /* 0x0000000819197210 */ /* 0x000fe20007f3e0ff */
[----:B------:R-:W-:-:S02]  /*66ee0*/  IMAD.X R24, R24, 0x1, R2, P2 ;  /* 0x0000000118187824 */ /* 0x000fc400010e0602 */
[----:B0-----:R-:W3:Y:S04]  /*66ef0*/  LDL.LU R12, [R1+0x1a68] ;  /* 0x001a6800010c7983 */ /* 0x001ee80000300800 */
[----:B------:R-:W-:Y:S04]  /*66f00*/  STL [R1+0x1a90], R17 ;  /* 0x001a901101007387 */ /* 0x000fe80000100800 */
[----:B------:R-:W-:Y:S01]  /*66f10*/  STL [R1+0x1a88], R16 ;  /* 0x001a881001007387 */ /* 0x000fe20000100800 */
[----:B------:R-:W-:-:S03]  /*66f20*/  IADD3 R29, P2, PT, R29, R8, RZ ;  /* 0x000000081d1d7210 */ /* 0x000fc60007f5e0ff */
[----:B------:R-:W3:Y:S04]  /*66f30*/  LDL.LU R4, [R1+0x1a3c] ;  /* 0x001a3c0001047983 */ /* 0x000ee80000300800 */
[----:B------:R-:W-:Y:S04]  /*66f40*/  STL [R1+0x1a5c], R25 ;  /* 0x001a5c1901007387 */ /* 0x000fe80000100800 */
[----:B------:R0:W-:Y:S01]  /*66f50*/  STL [R1+0x1a80], R24 ;  /* 0x001a801801007387 */ /* 0x0001e20000100800 */
[----:B------:R-:W-:-:S03]  /*66f60*/  IMAD.X R13, R13, 0x1, R2, P3 ;  /* 0x000000010d0d7824 */ /* 0x000fc600018e0602 */
[----:B0-----:R-:W3:Y:S04]  /*66f70*/  LDL.LU R24, [R1+0x1a60] ;  /* 0x001a600001187983 */ /* 0x001ee80000300800 */
[----:B------:R0:W-:Y:S04]  /*66f80*/  STL [R1+0x1a54], R29 ;  /* 0x001a541d01007387 */ /* 0x0001e80000100800 */
[----:B0-----:R-:W3:Y:S04]  /*66f90*/  LDL.LU R29, [R1+0x1a34] ;  /* 0x001a3400011d7983 */ /* 0x001ee80000300800 */
[----:B------:R-:W3:Y:S01]  /*66fa0*/  LDL.LU R6, [R1+0x1a58] ;  /* 0x001a580001067983 */ /* 0x000ee20000300800 */
[----:B----4-:R-:W-:-:S05]  /*66fb0*/  IADD3 R0, P3, PT, R0, R8, RZ ;  /* 0x0000000800007210 */ /* 0x010fca0007f7e0ff */
[----:B------:R0:W-:Y:S04]  /*66fc0*/  STL [R1+0x1a4c], R0 ;  /* 0x001a4c0001007387 */ /* 0x0001e80000100800 */
[----:B------:R-:W-:Y:S04]  /*66fd0*/  STL [R1+0x1a78], R13 ;  /* 0x001a780d01007387 */ /* 0x000fe80000100800 */
[----:B0-----:R-:W4:Y:S04]  /*66fe0*/  LDL.LU R0, [R1+0x1a2c] ;  /* 0x001a2c0001007983 */ /* 0x001f280000300800 */
[----:B------:R-:W4:Y:S04]  /*66ff0*/  LDL.LU R7, [R1+0x1a50] ;  /* 0x001a500001077983 */ /* 0x000f280000300800 */
[----:B------:R-:W4:Y:S04]  /*67000*/  LDL.LU R14, [R1+0x1a24] ;  /* 0x001a2400010e7983 */ /* 0x000f280000300800 */
[----:B------:R-:W4:Y:S01]  /*67010*/  LDL.LU R15, [R1+0x1a48] ;  /* 0x001a4800010f7983 */ /* 0x000f220000300800 */
[----:B--2---:R-:W-:-:S05]  /*67020*/  IMAD.X R28, R28, 0x1, R2, P4 ;  /* 0x000000011c1c7824 */ /* 0x004fca00020e0602 */
        /* <DEDUP_REMOVED lines=13> */
[----:B------:R-:W2:Y:S01]  /*67100*/  LDL.LU R17, [R1+0x19ec] ;  /* 0x0019ec0001117983 */ /* 0x000ea20000300800 */
[----:B---3--:R-:W-:-:S05]  /*67110*/  IADD3 R3, P4, PT, R3, R8, RZ ;  /* 0x0000000803037210 */ /* 0x008fca0007f9e0ff */
[----:B------:R0:W-:Y:S04]  /*67120*/  STL [R1+0x1a44], R3 ;  /* 0x001a440301007387 */ /* 0x0001e80000100800 */
[----:B0-----:R-:W3:Y:S04]  /*67130*/  LDL.LU R3, [R1+0x1a10] ;  /* 0x001a100001037983 */ /* 0x001ee80000300800 */
[----:B------:R-:W3:Y:S04]  /*67140*/  LDL.LU R16, [R1+0x19e4] ;  /* 0x0019e40001107983 */ /* 0x000ee80000300800 */
[----:B------:R-:W3:Y:S04]  /*67150*/  LDL.LU R25, [R1+0x1a08] ;  /* 0x001a080001197983 */ /* 0x000ee80000300800 */
[----:B------:R-:W3:Y:S01]  /*67160*/  LDL.LU R13, [R1+0x19dc] ;  /* 0x0019dc00010d7983 */ /* 0x000ee20000300800 */
[----:B------:R-:W-:Y:S01]  /*67170*/  IMAD.X R12, R12, 0x1, R2, P5 ;  /* 0x000000010c0c7824 */ /* 0x000fe200028e0602 */
[----:B------:R-:W-:-:S04]  /*67180*/  IADD3 R4, P5, PT, R4, R8, RZ ;  /* 0x0000000804047210 */ /* 0x000fc80007fbe0ff */
[----:B------:R0:W-:Y:S01]  /*67190*/  STL [R1+0x1a68], R12 ;  /* 0x001a680c01007387 */ /* 0x0001e20000100800 */
[----:B------:R-:W-:-:S03]  /*671a0*/  IMAD.X R24, R24, 0x1, R2, P6 ;  /* 0x0000000118187824 */ /* 0x000fc600030e0602 */
[----:B0-----:R-:W3:Y:S04]  /*671b0*/  LDL.LU R12, [R1+0x1a00] ;  /* 0x001a0000010c7983 */ /* 0x001ee80000300800 */
[----:B------:R0:W-:Y:S04]  /*671c0*/  STL [R1+0x1a60], R24 ;  /* 0x001a601801007387 */ /* 0x0001e80000100800 */
[----:B------:R-:W-:Y:S01]  /*671d0*/  STL [R1+0x1a3c], R4 ;  /* 0x001a3c0401007387 */ /* 0x000fe20000100800 */
[----:B------:R-:W-:Y:S01]  /*671e0*/  IADD3 R29, P6, PT, R29, R8, RZ ;  /* 0x000000081d1d7210 */ /* 0x000fe20007fde0ff */
[----:B------:R-:W-:-:S02]  /*671f0*/  IMAD.X R6, R6, 0x1, R2, P1 ;  /* 0x0000000106067824 */ /* 0x000fc400008e0602 */
[----:B0-----:R-:W3:Y:S04]  /*67200*/  LDL.LU R24, [R1+0x19d4] ;  /* 0x0019d40001187983 */ /* 0x001ee80000300800 */
[----:B------:R0:W-:Y:S04]  /*67210*/  STL [R1+0x1a34], R29 ;  /* 0x001a341d01007387 */ /* 0x0001e80000100800 */
[----:B0-----:R-:W3:Y:S01]  /*67220*/  LDL.LU R29, [R1+0x19f8] ;  /* 0x0019f800011d7983 */ /* 0x001ee20000300800 */
[----:B----4-:R-:W-:-:S05]  /*67230*/  IADD3 R0, P1, PT, R0, R8, RZ ;  /* 0x0000000800007210 */ /* 0x010fca0007f3e0ff */
[----:B------:R0:W-:Y:S04]  /*67240*/  STL [R1+0x1a2c], R0 ;  /* 0x001a2c0001007387 */ /* 0x0001e80000100800 */
[----:B0-----:R-:W4:Y:S01]  /*67250*/  LDL.LU R0, [R1+0x19cc] ;  /* 0x0019cc0001007983 */ /* 0x001f220000300800 */
[--C-:B------:R-:W-:Y:S01]  /*67260*/  IMAD.X R7, R7, 0x1, R2.reuse, P2 ;  /* 0x0000000107077824 */ /* 0x100fe200010e0602 */
[-C--:B------:R-:W-:Y:S01]  /*67270*/  IADD3 R14, P2, PT, R14, R8.reuse, RZ ;  /* 0x000000080e0e7210 */ /* 0x080fe20007f5e0ff */
[--C-:B------:R-:W-:Y:S01]  /*67280*/  IMAD.X R15, R15, 0x1, R2.reuse, P3 ;  /* 0x000000010f0f7824 */ /* 0x100fe200018e0602 */
[----:B------:R-:W-:Y:S01]  /*67290*/  STL [R1+0x1a58], R6 ;  /* 0x001a580601007387 */ /* 0x000fe20000100800 */
[----:B--2---:R-:W-:Y:S01]  /*672a0*/  IADD3 R22, P3, PT, R22, R8, RZ ;  /* 0x0000000816167210 */ /* 0x004fe20007f7e0ff */
[----:B------:R-:W-:-:S02]  /*672b0*/  IMAD.X R18, R18, 0x1, R2, P4 ;  /* 0x0000000112127824 */ /* 0x000fc400020e0602 */
        /* <DEDUP_REMOVED lines=22> */
[----:B------:R-:W-:Y:S01]  /*67420*/  IMAD.X R9, R9, 0x1, R2, P3 ;  /* 0x0000000109097824 */ /* 0x000fe200018e0602 */
[----:B------:R-:W-:-:S02]  /*67430*/  IADD3 R17, P3, PT, R17, R8, RZ ;  /* 0x0000000811117210 */ /* 0x000fc40007f7e0ff */
[----:B0-----:R-:W2:Y:S04]  /*67440*/  LDL.LU R28, [R1+0x19f0] ;  /* 0x0019f000011c7983 */ /* 0x001ea80000300800 */
[----:B------:R-:W-:Y:S01]  /*67450*/  STL [R1+0x1a20], R23 ;  /* 0x001a201701007387 */ /* 0x000fe20000100800 */
[--C-:B---3--:R-:W-:Y:S01]  /*67460*/  IMAD.X R3, R3, 0x1, R2.reuse, P4 ;  /* 0x0000000103037824 */ /* 0x108fe200020e0602 */
[-C--:B------:R-:W-:Y:S01]  /*67470*/  IADD3 R16, P4, PT, R16, R8.reuse, RZ ;  /* 0x0000000810107210 */ /* 0x080fe20007f9e0ff */
[--C-:B------:R-:W-:Y:S01]  /*67480*/  IMAD.X R25, R25, 0x1, R2.reuse, P5 ;  /* 0x0000000119197824 */ /* 0x100fe200028e0602 */
[-C--:B------:R-:W-:Y:S02]  /*67490*/  IADD3 R13, P5, PT, R13, R8.reuse, RZ ;  /* 0x000000080d0d7210 */ /* 0x080fe40007fbe0ff */
[----:B------:R0:W-:Y:S04]  /*674a0*/  STL [R1+0x1a10], R3 ;  /* 0x001a100301007387 */ /* 0x0001e80000100800 */
[----:B------:R-:W-:Y:S04]  /*674b0*/  STL [R1+0x1a18], R9 ;  /* 0x001a180901007387 */ /* 0x000fe80000100800 */
[----:B0-----:R-:W3:Y:S04]  /*674c0*/  LDL.LU R3, [R1+0x19c4] ;  /* 0x0019c40001037983 */ /* 0x001ee80000300800 */
[----:B------:R-:W-:Y:S04]  /*674d0*/  STL [R1+0x19ec], R17 ;  /* 0x0019ec1101007387 */ /* 0x000fe80000100800 */
[----:B------:R-:W-:Y:S04]  /*674e0*/  STL [R1+0x19e4], R16 ;  /* 0x0019e41001007387 */ /* 0x000fe80000100800 */
[----:B------:R-:W3:Y:S04]  /*674f0*/  LDL.LU R4, [R1+0x19e8] ;  /* 0x0019e80001047983 */ /* 0x000ee80000300800 */
[----:B------:R-:W-:Y:S04]  /*67500*/  STL [R1+0x1a08], R25 ;  /* 0x001a081901007387 */ /* 0x000fe80000100800 */
[----:B------:R0:W-:Y:S04]  /*67510*/  STL [R1+0x19dc], R13 ;  /* 0x0019dc0d01007387 */ /* 0x0001e80000100800 */
[----:B0-----:R-:W3:Y:S01]  /*67520*/  LDL.LU R13, [R1+0x19bc] ;  /* 0x0019bc00010d7983 */ /* 0x001ee20000300800 */
[----:B------:R-:W-:Y:S01]  /*67530*/  IMAD.X R12, R12, 0x1, R2, P6 ;  /* 0x000000010c0c7824 */ /* 0x000fe200030e0602 */
[----:B------:R-:W-:-:S04]  /*67540*/  IADD3 R24, P6, PT, R24, R8, RZ ;  /* 0x0000000818187210 */ /* 0x000fc80007fde0ff */
[----:B------:R0:W-:Y:S01]  /*67550*/  STL [R1+0x1a00], R12 ;  /* 0x001a000c01007387 */ /* 0x0001e20000100800 */
[----:B------:R-:W-:-:S03]  /*67560*/  IMAD.X R29, R29, 0x1, R2, P1 ;  /* 0x000000011d1d7824 */ /* 0x000fc600008e0602 */
[----:B0-----:R-:W3:Y:S04]  /*67570*/  LDL.LU R12, [R1+0x19e0] ;  /* 0x0019e000010c7983 */ /* 0x001ee80000300800 */
[----:B------:R-:W3:Y:S04]  /*67580*/  LDL.LU R6, [R1+0x19b4] ;  /* 0x0019b40001067983 */ /* 0x000ee80000300800 */
[----:B------:R0:W-:Y:S04]  /*67590*/  STL [R1+0x19f8], R29 ;  /* 0x0019f81d01007387 */ /* 0x0001e80000100800 */
[----:B------:R-:W-:Y:S04]  /*675a0*/  STL [R1+0x19d4], R24 ;  /* 0x0019d41801007387 */ /* 0x000fe80000100800 */
[----:B0-----:R-:W3:Y:S04]  /*675b0*/  LDL.LU R29, [R1+0x19d8] ;  /* 0x0019d800011d7983 */ /* 0x001ee80000300800 */
[----:B------:R-:W3:Y:S04]  /*675c0*/  LDL.LU R7, [R1+0x19ac] ;  /* 0x0019ac0001077983 */ /* 0x000ee80000300800 */
[----:B------:R-:W3:Y:S04]  /*675d0*/  LDL.LU R14, [R1+0x19d0] ;  /* 0x0019d000010e7983 */ /* 0x000ee80000300800 */
[----:B------:R-:W3:Y:S01]  /*675e0*/  LDL.LU R15, [R1+0x19a4] ;  /* 0x0019a400010f7983 */ /* 0x000ee20000300800 */
[----:B----4-:R-:W-:-:S05]  /*675f0*/  IADD3 R0, P1, PT, R0, R8, RZ ;  /* 0x0000000800007210 */ /* 0x010fca0007f3e0ff */
        /* <DEDUP_REMOVED lines=11> */
[----:B0-----:R-:W4:Y:S04]  /*676b0*/  LDL.LU R0, [R1+0x19a0] ;  /* 0x0019a00001007983 */ /* 0x001f280000300800 */
[----:B------:R-:W4:Y:S04]  /*676c0*/  LDL.LU R9, [R1+0x1974] ;  /* 0x0019740001097983 */ /* 0x000f280000300800 */
[----:B------:R-:W4:Y:S01]  /*676d0*/  LDL.LU R17, [R1+0x1998] ;  /* 0x0019980001117983 */ /* 0x000f220000300800 */
[----:B--2---:R-:W-:-:S05]  /*676e0*/  IMAD.X R28, R28, 0x1, R2, P2 ;  /* 0x000000011c1c7824 */ /* 0x004fca00010e0602 */
[----:B------:R0:W-:Y:S04]  /*676f0*/  STL [R1+0x19f0], R28 ;  /* 0x0019f01c01007387 */ /* 0x0001e80000100800 */
[----:B0-----:R-:W2:Y:S04]  /*67700*/  LDL.LU R28, [R1+0x196c] ;  /* 0x00196c00011c7983 */ /* 0x001ea80000300800 */
[----:B------:R-:W2:Y:S04]  /*67710*/  LDL.LU R16, [R1+0x1990] ;  /* 0x0019900001107983 */ /* 0x000ea80000300800 */
[----:B------:R-:W2:Y:S04]  /*67720*/  LDL.LU R25, [R1+0x1964] ;  /* 0x0019640001197983 */ /* 0x000ea80000300800 */
[----:B------:R-:W2:Y:S01]  /*67730*/  LDL.LU R24, [R1+0x1988] ;  /* 0x0019880001187983 */ /* 0x000ea20000300800 */
[----:B---3--:R-:W-:Y:S01]  /*67740*/  IADD3 R3, P2, PT, R3, R8, RZ ;  /* 0x0000000803037210 */ /* 0x008fe20007f5e0ff */
[----:B------:R-:W-:-:S04]  /*67750*/  IMAD.X R4, R4, 0x1, R2, P3 ;  /* 0x0000000104047824 */ /* 0x000fc800018e0602 */
[----:B------:R0:W-:Y:S01]  /*67760*/  STL [R1+0x19c4], R3 ;  /* 0x0019c40301007387 */ /* 0x0001e20000100800 */
[----:B------:R-:W-:-:S03]  /*67770*/  IADD3 R13, P3, PT, R13, R8, RZ ;  /* 0x000000080d0d7210 */ /* 0x000fc60007f7e0ff */
[----:B0-----:R-:W3:Y:S04]  /*67780*/  LDL.LU R3, [R1+0x195c] ;  /* 0x00195c0001037983 */ /* 0x001ee80000300800 */
[----:B------:R0:W-:Y:S04]  /*67790*/  STL [R1+0x19bc], R13 ;  /* 0x0019bc0d01007387 */ /* 0x0001e80000100800 */
[----:B------:R-:W-:Y:S04]  /*677a0*/  STL [R1+0x19e8], R4 ;  /* 0x0019e80401007387 */ /* 0x000fe80000100800 */
[----:B0-----:R-:W3:Y:S01]  /*677b0*/  LDL.LU R13, [R1+0x1980] ;  /* 0x00198000010d7983 */ /* 0x001ee20000300800 */
[----:B------:R-:W-:Y:S01]  /*677c0*/  IMAD.X R12, R12, 0x1, R2, P4 ;  /* 0x000000010c0c7824 */ /* 0x000fe200020e0602 */
[----:B------:R-:W-:-:S04]  /*677d0*/  IADD3 R6, P4, PT, R6, R8, RZ ;  /* 0x0000000806067210 */ /* 0x000fc80007f9e0ff */
[----:B------:R0:W-:Y:S01]  /*677e0*/  STL [R1+0x19e0], R12 ;  /* 0x0019e00c01007387 */ /* 0x0001e20000100800 */
[--C-:B------:R-:W-:Y:S01]  /*677f0*/  IMAD.X R29, R29, 0x1, R2.reuse, P5 ;  /* 0x000000011d1d7824 */ /* 0x100fe200028e0602 */
[-C--:B------:R-:W-:Y:S01]  /*67800*/  IADD3 R7, P5, PT, R7, R8.reuse, RZ ;  /* 0x0000000807077210 */ /* 0x080fe20007fbe0ff */
[----:B------:R-:W-:Y:S01]  /*67810*/  IMAD.X R14, R14, 0x1, R2, P6 ;  /* 0x000000010e0e7824 */ /* 0x000fe200030e0602 */
[----:B0-----:R-:W3:Y:S04]  /*67820*/  LDL.LU R12, [R1+0x1954] ;  /* 0x00195400010c7983 */ /* 0x001ee80000300800 */
[----:B------:R0:W-:Y:S01]  /*67830*/  STL [R1+0x19d8], R29 ;  /* 0x0019d81d01007387 */ /* 0x0001e20000100800 */
[----:B------:R-:W-:-:S03]  /*67840*/  IADD3 R15, P6, PT, R15, R8, RZ ;  /* 0x000000080f0f7210 */ /* 0x000fc60007fde0ff */
[----:B0-----:R-:W3:Y:S04]  /*67850*/  LDL.LU R29, [R1+0x1978] ;  /* 0x00197800011d7983 */ /* 0x001ee80000300800 */
[----:B------:R-:W-:Y:S04]  /*67860*/  STL [R1+0x19b4], R6 ;  /* 0x0019b40601007387 */ /* 0x000fe80000100800 */
[----:B------:R-:W-:Y:S04]  /*67870*/  STL [R1+0x19ac], R7 ;  /* 0x0019ac0701007387 */ /* 0x000fe80000100800 */
[----:B------:R-:W-:Y:S04]  /*67880*/  STL [R1+0x19d0], R14 ;  /* 0x0019d00e01007387 */ /* 0x000fe80000100800 */
[----:B------:R-:W-:Y:S01]  /*67890*/  STL [R1+0x19a4], R15 ;  /* 0x0019a40f01007387 */ /* 0x000fe20000100800 */
[--C-:B----4-:R-:W-:Y:S01]  /*678a0*/  IMAD.X R22, R22, 0x1, R2.reuse, P1 ;  /* 0x0000000116167824 */ /* 0x110fe200008e0602 */
[-C--:B------:R-:W-:Y:S01]  /*678b0*/  IADD3 R18, P1, PT, R18, R8.reuse, RZ ;  /* 0x0000000812127210 */ /* 0x080fe20007f3e0ff */
[--C-:B------:R-:W-:Y:S01]  /*678c0*/  IMAD.X R19, R19, 0x1, R2.reuse, P2 ;  /* 0x0000000113137824 */ /* 0x100fe200010e0602 */
[-C--:B------:R-:W-:Y:S01]  /*678d0*/  IADD3 R27, P2, PT, R27, R8.reuse, RZ ;  /* 0x000000081b1b7210 */ /* 0x080fe20007f5e0ff */
[----:B------:R-:W-:Y:S01]  /*678e0*/  IMAD.X R11, R11, 0x1, R2, P3 ;  /* 0x000000010b0b7824 */ /* 0x000fe200018e0602 */
        /* <DEDUP_REMOVED lines=15> */
[----:B0-----:R-:W4:Y:S01]  /*679e0*/  LDL.LU R0, [R1+0x194c] ;  /* 0x00194c0001007983 */ /* 0x001f220000300800 */
[-C--:B------:R-:W-:Y:S01]  /*679f0*/  IADD3 R23, P5, PT, R23, R8.reuse, RZ ;  /* 0x0000000817177210 */ /* 0x080fe20007fbe0ff */
[----:B------:R-:W-:Y:S01]  /*67a00*/  IMAD.X R17, R17, 0x1, R2, P1 ;  /* 0x0000000111117824 */ /* 0x000fe200008e0602 */
[----:B------:R-:W-:-:S03]  /*67a10*/  IADD3 R9, P6, PT, R9, R8, RZ ;  /* 0x0000000809097210 */ /* 0x000fc60007fde0ff */
[----:B------:R-:W-:Y:S01]  /*67a20*/  STL [R1+0x197c], R23 ;  /* 0x00197c1701007387 */ /* 0x000fe20000100800 */
[-C--:B--2---:R-:W-:Y:S01]  /*67a30*/  IADD3 R28, P1, PT, R28, R8.reuse, RZ ;  /* 0x000000081c1c7210 */ /* 0x084fe20007f3e0ff */
[--C-:B------:R-:W-:Y:S01]  /*67a40*/  IMAD.X R16, R16, 0x1, R2.reuse, P2 ;  /* 0x0000000110107824 */ /* 0x100fe200010e0602 */
[-C--:B------:R-:W-:Y:S01]  /*67a50*/  IADD3 R25, P2, PT, R25, R8.reuse, RZ ;  /* 0x0000000819197210 */ /* 0x080fe20007f5e0ff */
[----:B------:R-:W-:Y:S02]  /*67a60*/  IMAD.X R24, R24, 0x1, R2, P3 ;  /* 0x0000000118187824 */ /* 0x000fe400018e0602 */
[----:B------:R0:W-:Y:S04]  /*67a70*/  STL [R1+0x196c], R28 ;  /* 0x00196c1c01007387 */ /* 0x0001e80000100800 */
[----:B------:R-:W-:Y:S04]  /*67a80*/  STL [R1+0x1974], R9 ;  /* 0x0019740901007387 */ /* 0x000fe80000100800 */
[----:B0-----:R-:W2:Y:S04]  /*67a90*/  LDL.LU R28, [R1+0x1970] ;  /* 0x00197000011c7983 */ /* 0x001ea80000300800 */
[----:B------:R-:W-:Y:S04]  /*67aa0*/  STL [R1+0x1998], R17 ;  /* 0x0019981101007387 */ /* 0x000fe80000100800 */
[----:B------:R-:W-:Y:S04]  /*67ab0*/  STL [R1+0x1990], R16 ;  /* 0x0019901001007387 */ /* 0x000fe80000100800 */
[----:B------:R-:W2:Y:S04]  /*67ac0*/  LDL.LU R4, [R1+0x1944] ;  /* 0x0019440001047983 */ /* 0x000ea80000300800 */
[----:B------:R-:W-:Y:S04]  /*67ad0*/  STL [R1+0x1964], R25 ;  /* 0x0019641901007387 */ /* 0x000fe80000100800 */
[----:B------:R0:W-:Y:S01]  /*67ae0*/  STL [R1+0x1988], R24 ;  /* 0x0019881801007387 */ /* 0x0001e20000100800 */
[----:B---3--:R-:W-:-:S03]  /*67af0*/  IADD3 R3, P3, PT, R3, R8, RZ ;  /* 0x0000000803037210 */ /* 0x008fc60007f7e0ff */
[----:B0-----:R-:W3:Y:S04]  /*67b00*/  LDL.LU R24, [R1+0x1968] ;  /* 0x0019680001187983 */ /* 0x001ee80000300800 */
[----:B------:R0:W-:Y:S01]  /*67b10*/  STL [R1+0x195c], R3 ;  /* 0x00195c0301007387 */ /* 0x0001e20000100800 */
[----:B------:R-:W-:-:S03]  /*67b20*/  IMAD.X R13, R13, 0x1, R2, P4 ;  /* 0x000000010d0d7824 */ /* 0x000fc600020e0602 */
[----:B0-----:R-:W3:Y:S04]  /*67b30*/  LDL.LU R3, [R1+0x193c] ;  /* 0x00193c0001037983 */ /* 0x001ee80000300800 */
[----:B------:R-:W3:Y:S04]  /*67b40*/  LDL.LU R6, [R1+0x1960] ;  /* 0x0019600001067983 */ /* 0x000ee80000300800 */
[----:B------:R0:W-:Y:S04]  /*67b50*/  STL [R1+0x1980], R13 ;  /* 0x0019800d01007387 */ /* 0x0001e80000100800 */
[----:B0-----:R-:W3:Y:S01]  /*67b60*/  LDL.LU R13, [R1+0x1934] ;  /* 0x00193400010d7983 */ /* 0x001ee20000300800 */
[----:B------:R-:W-:-:S05]  /*67b70*/  IADD3 R12, P4, PT, R12, R8, RZ ;  /* 0x000000080c0c7210 */ /* 0x000fca0007f9e0ff */
[----:B------:R0:W-:Y:S04]  /*67b80*/  STL [R1+0x1954], R12 ;  /* 0x0019540c01007387 */ /* 0x0001e80000100800 */
[----:B------:R-:W3:Y:S04]  /*67b90*/  LDL.LU R7, [R1+0x1958] ;  /* 0x0019580001077983 */ /* 0x000ee80000300800 */
[----:B------:R-:W3:Y:S04]  /*67ba0*/  LDL.LU R14, [R1+0x192c] ;  /* 0x00192c00010e7983 */ /* 0x000ee80000300800 */
[----:B------:R-:W3:Y:S01]  /*67bb0*/  LDL.LU R15, [R1+0x1950] ;  /* 0x00195000010f7983 */ /* 0x000ee20000300800 */
[----:B------:R-:W-:-:S05]  /*67bc0*/  IADD3.X R29, PT, PT, R29, R2, RZ, P5, !PT ;  /* 0x000000021d1d7210 */ /* 0x000fca0002ffe4ff */
[----:B------:R-:W-:Y:S04]  /*67bd0*/  STL [R1+0x1978], R29 ;  /* 0x0019781d01007387 */ /* 0x000fe80000100800 */
        /* <DEDUP_REMOVED lines=13> */
[----:B----4-:R-:W-:-:S05]  /*67cb0*/  IADD3 R0, P5, PT, R0, R8, RZ ;  /* 0x0000000800007210 */ /* 0x010fca0007fbe0ff */
[----:B------:R0:W-:Y:S04]  /*67cc0*/  STL [R1+0x194c], R0 ;  /* 0x00194c0001007387 */ /* 0x0001e80000100800 */
[----:B0-----:R-:W4:Y:S04]  /*67cd0*/  LDL.LU R0, [R1+0x1918] ;  /* 0x0019180001007983 */ /* 0x001f280000300800 */
[----:B------:R-:W4:Y:S04]  /*67ce0*/  LDL.LU R16, [R1+0x18ec] ;  /* 0x0018ec0001107983 */ /* 0x000f280000300800 */
[----:B------:R-:W4:Y:S04]  /*67cf0*/  LDL.LU R25, [R1+0x1910] ;  /* 0x0019100001197983 */ /* 0x000f280000300800 */
[----:B------:R-:W4:Y:S01]  /*67d00*/  LDL.LU R29, [R1+0x18e4] ;  /* 0x0018e400011d7983 */ /* 0x000f220000300800 */
[----:B--2---:R-:W-:Y:S01]  /*67d10*/  IMAD.X R28, R28, 0x1, R2, P6 ;  /* 0x000000011c1c7824 */ /* 0x004fe200030e0602 */
[----:B------:R-:W-:-:S04]  /*67d20*/  IADD3 R4, P6, PT, R4, R8, RZ ;  /* 0x0000000804047210 */ /* 0x000fc80007fde0ff */
[----:B------:R0:W-:Y:S01]  /*67d30*/  STL [R1+0x1970], R28 ;  /* 0x0019701c01007387 */ /* 0x0001e20000100800 */
[----:B---3--:R-:W-:-:S03]  /*67d40*/  IMAD.X R24, R24, 0x1, R2, P1 ;  /* 0x0000000118187824 */ /* 0x008fc600008e0602 */
[----:B0-----:R-:W2:Y:S04]  /*67d50*/  LDL.LU R28, [R1+0x1908] ;  /* 0x00190800011c7983 */ /* 0x001ea80000300800 */
[----:B------:R0:W-:Y:S04]  /*67d60*/  STL [R1+0x1968], R24 ;  /* 0x0019681801007387 */ /* 0x0001e80000100800 */
[----:B------:R-:W-:Y:S01]  /*67d70*/  STL [R1+0x1944], R4 ;  /* 0x0019440401007387 */ /* 0x000fe20000100800 */
[----:B------:R-:W-:Y:S01]  /*67d80*/  IADD3 R3, P1, PT, R3, R8, RZ ;  /* 0x0000000803037210 */ /* 0x000fe20007f3e0ff */
[----:B------:R-:W-:-:S02]  /*67d90*/  IMAD.X R6, R6, 0x1, R2, P2 ;  /* 0x0000000106067824 */ /* 0x000fc400010e0602 */
[----:B0-----:R-:W3:Y:S04]  /*67da0*/  LDL.LU R24, [R1+0x18dc] ;  /* 0x0018dc0001187983 */ /* 0x001ee80000300800 */
[----:B------:R0:W-:Y:S01]  /*67db0*/  STL [R1+0x193c], R3 ;  /* 0x00193c0301007387 */ /* 0x0001e20000100800 */
[----:B------:R-:W-:-:S03]  /*67dc0*/  IADD3 R13, P2, PT, R13, R8, RZ ;  /* 0x000000080d0d7210 */ /* 0x000fc60007f5e0ff */
        /* <DEDUP_REMOVED lines=29> */
[----:B------:R0:W-:Y:S01]  /*67fa0*/  STL [R1+0x18fc], R12 ;  /* 0x0018fc0c01007387 */ /* 0x0001e20000100800 */
[----:B------:R-:W-:-:S03]  /*67fb0*/  IMAD.X R9, R9, 0x1, R2, P4 ;  /* 0x0000000109097824 */ /* 0x000fc600020e0602 */
[----:B------:R-:W-:Y:S04]  /*67fc0*/  STL [R1+0x1904], R20 ;  /* 0x0019041401007387 */ /* 0x000fe80000100800 */
[----:B0-----:R-:W3:Y:S04]  /*67fd0*/  LDL.LU R12, [R1+0x18f8] ;  /* 0x0018f800010c7983 */ /* 0x001ee80000300800 */
[----:B------:R-:W-:Y:S01]  /*67fe0*/  STL [R1+0x1928], R23 ;  /* 0x0019281701007387 */ /* 0x000fe20000100800 */
[----:B----4-:R-:W-:-:S05]  /*67ff0*/  IMAD.X R0, R0, 0x1, R2, P5 ;  /* 0x0000000100007824 */ /* 0x010fca00028e0602 */
[----:B------:R0:W-:Y:S04]  /*68000*/  STL [R1+0x1918], R0 ;  /* 0x0019180001007387 */ /* 0x0001e80000100800 */
[----:B------:R-:W-:Y:S04]  /*68010*/  STL [R1+0x1920], R9 ;  /* 0x0019200901007387 */ /* 0x000fe80000100800 */
[----:B0-----:R-:W4:Y:S01]  /*68020*/  LDL.LU R0, [R1+0x18cc] ;  /* 0x0018cc0001007983 */ /* 0x001f220000300800 */
[-C--:B------:R-:W-:Y:S02]  /*68030*/  IADD3 R17, P4, PT, R17, R8.reuse, RZ ;  /* 0x0000000811117210 */ /* 0x080fe40007f9e0ff */
[-C--:B------:R-:W-:Y:S01]  /*68040*/  IADD3 R16, P5, PT, R16, R8.reuse, RZ ;  /* 0x0000000810107210 */ /* 0x080fe20007fbe0ff */
[--C-:B------:R-:W-:Y:S01]  /*68050*/  IMAD.X R25, R25, 0x1, R2.reuse, P6 ;  /* 0x0000000119197824 */ /* 0x100fe200030e0602 */
[----:B------:R-:W-:Y:S01]  /*68060*/  IADD3 R29, P6, PT, R29, R8, RZ ;  /* 0x000000081d1d7210 */ /* 0x000fe20007fde0ff */
[----:B------:R-:W-:Y:S04]  /*68070*/  STL [R1+0x18f4], R17 ;  /* 0x0018f41101007387 */ /* 0x000fe80000100800 */
[----:B------:R-:W-:Y:S04]  /*68080*/  STL [R1+0x18ec], R16 ;  /* 0x0018ec1001007387 */ /* 0x000fe80000100800 */
[----:B------:R-:W4:Y:S04]  /*68090*/  LDL.LU R4, [R1+0x18f0] ;  /* 0x0018f00001047983 */ /* 0x000f280000300800 */
[----:B------:R-:W-:Y:S04]  /*680a0*/  STL [R1+0x1910], R25 ;  /* 0x0019101901007387 */ /* 0x000fe80000100800 */
[----:B------:R0:W-:Y:S01]  /*680b0*/  STL [R1+0x18e4], R29 ;  /* 0x0018e41d01007387 */ /* 0x0001e20000100800 */
[----:B--2---:R-:W-:-:S03]  /*680c0*/  IMAD.X R28, R28, 0x1, R2, P1 ;  /* 0x000000011c1c7824 */ /* 0x004fc600008e0602 */
[----:B0-----:R-:W2:Y:S04]  /*680d0*/  LDL.LU R29, [R1+0x18c4] ;  /* 0x0018c400011d7983 */ /* 0x001ea80000300800 */
[----:B------:R0:W-:Y:S01]  /*680e0*/  STL [R1+0x1908], R28 ;  /* 0x0019081c01007387 */ /* 0x0001e20000100800 */
[----:B---3--:R-:W-:-:S03]  /*680f0*/  IADD3 R24, P1, PT, R24, R8, RZ ;  /* 0x0000000818187210 */ /* 0x008fc60007f3e0ff */
[----:B0-----:R-:W3:Y:S04]  /*68100*/  LDL.LU R28, [R1+0x18e8] ;  /* 0x0018e800011c7983 */ /* 0x001ee80000300800 */
[----:B------:R-:W3:Y:S01]  /*68110*/  LDL.LU R6, [R1+0x18bc] ;  /* 0x0018bc0001067983 */ /* 0x000ee20000300800 */
[----:B------:R-:W-:-:S05]  /*68120*/  IMAD.X R3, R3, 0x1, R2, P2 ;  /* 0x0000000103037824 */ /* 0x000fca00010e0602 */
[----:B------:R0:W-:Y:S04]  /*68130*/  STL [R1+0x1900], R3 ;  /* 0x0019000301007387 */ /* 0x0001e80000100800 */
[----:B------:R1:W-:Y:S01]  /*68140*/  STL [R1+0x18dc], R24 ;  /* 0x0018dc1801007387 */ /* 0x0003e20000100800 */
        /* <DEDUP_REMOVED lines=20> */
[----:B------:R-:W-:-:S05]  /*68290*/  IMAD.X R12, R12, 0x1, R2, P3 ;  /* 0x000000010c0c7824 */ /* 0x000fca00018e0602 */
[----:B------:R0:W-:Y:S04]  /*682a0*/  STL [R1+0x18f8], R12 ;  /* 0x0018f80c01007387 */ /* 0x0001e80000100800 */
[----:B-1----:R-:W3:Y:S04]  /*682b0*/  LDL.LU R24, [R1+0x1898] ;  /* 0x0018980001187983 */ /* 0x002ee80000300800 */
[----:B0-----:R-:W3:Y:S04]  /*682c0*/  LDL.LU R13, [R1+0x186c] ;  /* 0x00186c00010d7983 */ /* 0x001ee80000300800 */
[----:B------:R-:W3:Y:S01]  /*682d0*/  LDL.LU R12, [R1+0x1890] ;  /* 0x00189000010c7983 */ /* 0x000ee20000300800 */
[----:B----4-:R-:W-:-:S05]  /*682e0*/  IADD3 R0, P3, PT, R0, R8, RZ ;  /* 0x0000000800007210 */ /* 0x010fca0007f7e0ff */
[----:B------:R0:W-:Y:S04]  /*682f0*/  STL [R1+0x18cc], R0 ;  /* 0x0018cc0001007387 */ /* 0x0001e80000100800 */
[----:B0-----:R-:W4:Y:S01]  /*68300*/  LDL.LU R0, [R1+0x1864] ;  /* 0x0018640001007983 */ /* 0x001f220000300800 */
[----:B------:R-:W-:Y:S01]  /*68310*/  IMAD.X R4, R4, 0x1, R2, P4 ;  /* 0x0000000104047824 */ /* 0x000fe200020e0602 */
[----:B--2---:R-:W-:-:S05]  /*68320*/  IADD3 R29, P4, PT, R29, R8, RZ ;  /* 0x000000081d1d7210 */ /* 0x004fca0007f9e0ff */
[----:B------:R0:W-:Y:S04]  /*68330*/  STL [R1+0x18c4], R29 ;  /* 0x0018c41d01007387 */ /* 0x0001e80000100800 */
[----:B------:R-:W-:Y:S01]  /*68340*/  STL [R1+0x18f0], R4 ;  /* 0x0018f00401007387 */ /* 0x000fe20000100800 */
[----:B---3--:R-:W-:-:S03]  /*68350*/  IMAD.X R28, R28, 0x1, R2, P5 ;  /* 0x000000011c1c7824 */ /* 0x008fc600028e0602 */
[----:B0-----:R-:W2:Y:S01]  /*68360*/  LDL.LU R29, [R1+0x1888] ;  /* 0x00188800011d7983 */ /* 0x001ea20000300800 */
[----:B------:R-:W-:-:S03]  /*68370*/  IADD3 R6, P5, PT, R6, R8, RZ ;  /* 0x0000000806067210 */ /* 0x000fc60007fbe0ff */
[----:B------:R0:W-:Y:S04]  /*68380*/  STL [R1+0x18e8], R28 ;  /* 0x0018e81c01007387 */ /* 0x0001e80000100800 */
[----:B0-----:R-:W3:Y:S01]  /*68390*/  LDL.LU R28, [R1+0x185c] ;  /* 0x00185c00011c7983 */ /* 0x001ee20000300800 */
[--C-:B------:R-:W-:Y:S01]  /*683a0*/  IMAD.X R3, R3, 0x1, R2.reuse, P6 ;  /* 0x0000000103037824 */ /* 0x100fe200030e0602 */
[-C--:B------:R-:W-:Y:S01]  /*683b0*/  IADD3 R7, P6, PT, R7, R8.reuse, RZ ;  /* 0x0000000807077210 */ /* 0x080fe20007fde0ff */
[--C-:B------:R-:W-:Y:S01]  /*683c0*/  IMAD.X R14, R14, 0x1, R2.reuse, P1 ;  /* 0x000000010e0e7824 */ /* 0x100fe200008e0602 */
[-C--:B------:R-:W-:Y:S02]  /*683d0*/  IADD3 R15, P1, PT, R15, R8.reuse, RZ ;  /* 0x000000080f0f7210 */ /* 0x080fe40007f3e0ff */
        /* <DEDUP_REMOVED lines=19> */
[----:B------:R-:W-:Y:S04]  /*68510*/  STL [R1+0x18c0], R11 ;  /* 0x0018c00b01007387 */ /* 0x000fe80000100800 */
[----:B------:R-:W-:Y:S04]  /*68520*/  STL [R1+0x1894], R26 ;  /* 0x0018941a01007387 */ /* 0x000fe80000100800 */
[----:B------:R-:W-:Y:S04]  /*68530*/  STL [R1+0x18b8], R10 ;  /* 0x0018b80a01007387 */ /* 0x000fe80000100800 */
[----:B------:R-:W-:Y:S04]  /*68540*/  STL [R1+0x188c], R21 ;  /* 0x00188c1501007387 */ /* 0x000fe80000100800 */
[----:B------:R0:W-:Y:S02]  /*68550*/  STL [R1+0x18a8], R25 ;  /* 0x0018a81901007387 */ /* 0x0001e40000100800 */
[----:B0-----:R-:W0:Y:S01]  /*68560*/  LDC R25, c[0x0][0x3ac] ;  /* 0x0000eb00ff197b82 */ /* 0x001e220000000800 */
[----:B------:R-:W-:Y:S01]  /*68570*/  IMAD.X R20, R20, 0x1, R2, P6 ;  /* 0x0000000114147824 */ /* 0x000fe200030e0602 */
[----:B------:R-:W-:-:S02]  /*68580*/  IADD3 R23, P6, PT, R23, R8, RZ ;  /* 0x0000000817177210 */ /* 0x000fc40007fde0ff */
[-C--:B------:R-:W-:Y:S01]  /*68590*/  IADD3 R9, P1, PT, R9, R8.reuse, RZ ;  /* 0x0000000809097210 */ /* 0x080fe20007f3e0ff */
[--C-:B------:R-:W-:Y:S01]  /*685a0*/  IMAD.X R17, R17, 0x1, R2.reuse, P2 ;  /* 0x0000000111117824 */ /* 0x100fe200010e0602 */
[-C--:B------:R-:W-:Y:S01]  /*685b0*/  IADD3 R16, P2, PT, R16, R8.reuse, RZ ;  /* 0x0000000810107210 */ /* 0x080fe20007f5e0ff */
[----:B------:R-:W-:Y:S01]  /*685c0*/  STL [R1+0x18b0], R20 ;  /* 0x0018b01401007387 */ /* 0x000fe20000100800 */
[--C-:B------:R-:W-:Y:S02]  /*685d0*/  IMAD.X R24, R24, 0x1, R2.reuse, P3 ;  /* 0x0000000118187824 */ /* 0x100fe400018e0602 */
[----:B------:R-:W-:Y:S01]  /*685e0*/  IMAD.X R12, R12, 0x1, R2, P4 ;  /* 0x000000010c0c7824 */ /* 0x000fe200020e0602 */
[----:B------:R-:W-:Y:S04]  /*685f0*/  STL [R1+0x1884], R23 ;  /* 0x0018841701007387 */ /* 0x000fe80000100800 */
[----:B------:R-:W-:Y:S01]  /*68600*/  STL [R1+0x187c], R9 ;  /* 0x00187c0901007387 */ /* 0x000fe20000100800 */
[----:B------:R-:W-:-:S03]  /*68610*/  IADD3 R13, P3, PT, R13, R8, RZ ;  /* 0x000000080d0d7210 */ /* 0x000fc60007f7e0ff */
[----:B------:R-:W-:Y:S01]  /*68620*/  STL [R1+0x18a0], R17 ;  /* 0x0018a01101007387 */ /* 0x000fe20000100800 */
[----:B0-----:R-:W-:-:S04]  /*68630*/  IMAD.SHL.U32 R6, R25, 0x80, RZ ;  /* 0x0000008019067824 */ /* 0x001fc800078e00ff */
[----:B------:R-:W-:Y:S01]  /*68640*/  IMAD.SHL.U32 R6, R6, 0x2, RZ ;  /* 0x0000000206067824 */ /* 0x000fe200078e00ff */
[----:B------:R-:W-:Y:S04]  /*68650*/  STL [R1+0x1874], R16 ;  /* 0x0018741001007387 */ /* 0x000fe80000100800 */
[----:B------:R-:W-:Y:S01]  /*68660*/  STL [R1+0x1898], R24 ;  /* 0x0018981801007387 */ /* 0x000fe20000100800 */
[----:B----4-:R-:W-:-:S05]  /*68670*/  IADD3 R0, P4, PT, R0, R6, RZ ;  /* 0x0000000600007210 */ /* 0x010fca0007f9e0ff */
[----:B------:R0:W-:Y:S04]  /*68680*/  STL [R1+0x1864], R0 ;  /* 0x0018640001007387 */ /* 0x0001e80000100800 */
[----:B------:R-:W-:Y:S04]  /*68690*/  STL [R1+0x186c], R13 ;  /* 0x00186c0d01007387 */ /* 0x000fe80000100800 */
[----:B0-----:R-:W4:Y:S04]  /*686a0*/  LDL.LU R0, [R1+0x1878] ;  /* 0x0018780001007983 */ /* 0x001f280000300800 */
[----:B------:R-:W-:Y:S01]  /*686b0*/  STL [R1+0x1890], R12 ;  /* 0x0018900c01007387 */ /* 0x000fe20000100800 */
[----:B--2---:R-:W-:Y:S01]  /*686c0*/  IMAD.X R29, R29, 0x1, R2, P5 ;  /* 0x000000011d1d7824 */ /* 0x004fe200028e0602 */
[----:B---3--:R-:W-:-:S02]  /*686d0*/  IADD3 R28, P5, PT, R28, R6, RZ ;  /* 0x000000061c1c7210 */ /* 0x008fc40007fbe0ff */
[----:B----4-:R0:W-:Y:S04]  /*686e0*/  STL [R1+0x212c], R0 ;  /* 0x00212c0001007387 */ /* 0x0101e80000100800 */
[----:B0-----:R-:W2:Y:S04]  /*686f0*/  LDL.LU R0, [R1+0x1854] ;  /* 0x0018540001007983 */ /* 0x001ea80000300800 */
[----:B------:R-:W3:Y:S04]  /*68700*/  LDL.LU R5, [R1+0x1844] ;  /* 0x0018440001057983 */ /* 0x000ee80000300800 */
[----:B------:R-:W4:Y:S04]  /*68710*/  LDL.LU R4, [R1+0x1868] ;  /* 0x0018680001047983 */ /* 0x000f280000300800 */
[----:B------:R0:W-:Y:S01]  /*68720*/  STL [R1+0x1888], R29 ;  /* 0x0018881d01007387 */ /* 0x0001e20000100800 */
[----:B------:R-:W-:-:S03]  /*68730*/  IMAD.X R3, R3, 0x1, R2, P6 ;  /* 0x0000000103037824 */ /* 0x000fc600030e0602 */
[----:B------:R1:W-:Y:S04]  /*68740*/  STL [R1+0x185c], R28 ;  /* 0x00185c1c01007387 */ /* 0x0003e80000100800 */
        /* <DEDUP_REMOVED lines=23> */
[----:B-1----:R-:W3:Y:S04]  /*688c0*/  LDL.LU R28, [R1+0x17e4] ;  /* 0x0017e400011c7983 */ /* 0x002ee80000300800 */
[----:B------:R-:W3:Y:S01]  /*688d0*/  LDL.LU R3, [R1+0x1808] ;  /* 0x0018080001037983 */ /* 0x000ee20000300800 */
[----:B--2---:R-:W-:-:S05]  /*688e0*/  IADD3 R0, P6, PT, R0, R6, RZ ;  /* 0x0000000600007210 */ /* 0x004fca0007fde0ff */
[----:B------:R0:W-:Y:S04]  /*688f0*/  STL [R1+0x1854], R0 ;  /* 0x0018540001007387 */ /* 0x0001e80000100800 */
[----:B0-----:R-:W2:Y:S02]  /*68900*/  LDL.LU R0, [R1+0x212c] ;  /* 0x00212c0001007983 */ /* 0x001ea40000300800 */
[----:B--2---:R-:W-:-:S05]  /*68910*/  IADD3.X R0, PT, PT, R0, R2, RZ, P1, !PT ;  /* 0x0000000200007210 */ /* 0x004fca0000ffe4ff */
[----:B------:R0:W-:Y:S04]  /*68920*/  STL [R1+0x1878], R0 ;  /* 0x0018780001007387 */ /* 0x0001e80000100800 */
[----:B0-----:R-:W2:Y:S02]  /*68930*/  LDL.LU R0, [R1+0x2128] ;  /* 0x0021280001007983 */ /* 0x001ea40000300800 */
[----:B--2---:R-:W-:-:S05]  /*68940*/  IADD3 R0, P1, PT, R0, R6, RZ ;  /* 0x0000000600007210 */ /* 0x004fca0007f3e0ff */
[----:B------:R0:W-:Y:S04]  /*68950*/  STL [R1+0x184c], R0 ;  /* 0x00184c0001007387 */ /* 0x0001e80000100800 */
[----:B0-----:R-:W2:Y:S02]  /*68960*/  LDL.LU R0, [R1+0x2124] ;  /* 0x0021240001007983 */ /* 0x001ea40000300800 */
[----:B--2---:R-:W-:-:S05]  /*68970*/  IMAD.X R0, R0, 0x1, R2, P2 ;  /* 0x0000000100007824 */ /* 0x004fca00010e0602 */
[----:B------:R0:W-:Y:S04]  /*68980*/  STL [R1+0x1870], R0 ;  /* 0x0018700001007387 */ /* 0x0001e80000100800 */
[----:B0-----:R-:W2:Y:S01]  /*68990*/  LDL.LU R0, [R1+0x2120] ;  /* 0x0021200001007983 */ /* 0x001ea20000300800 */
[-C--:B---3--:R-:W-:Y:S01]  /*689a0*/  IADD3 R5, P2, PT, R5, R6.reuse, RZ ;  /* 0x0000000605057210 */ /* 0x088fe20007f5e0ff */
[----:B----4-:R-:W-:Y:S01]  /*689b0*/  IMAD.X R4, R4, 0x1, R2, P3 ;  /* 0x0000000104047824 */ /* 0x010fe200018e0602 */
[-C--:B------:R-:W-:Y:S01]  /*689c0*/  IADD3 R7, P3, PT, R7, R6.reuse, RZ ;  /* 0x0000000607077210 */ /* 0x080fe20007f7e0ff */
[----:B------:R-:W-:Y:S04]  /*689d0*/  STL [R1+0x1f1c], R2 ;  /* 0x001f1c0201007387 */ /* 0x000fe80000100800 */
[----:B------:R-:W-:Y:S04]  /*689e0*/  STL [R1+0x1844], R5 ;  /* 0x0018440501007387 */ /* 0x000fe80000100800 */
[----:B------:R-:W-:Y:S04]  /*689f0*/  STL [R1+0x1868], R4 ;  /* 0x0018680401007387 */ /* 0x000fe80000100800 */
[----:B------:R-:W-:Y:S01]  /*68a00*/  STL [R1+0x183c], R7 ;  /* 0x00183c0701007387 */ /* 0x000fe20000100800 */
[--C-:B--2---:R-:W-:Y:S01]  /*68a10*/  IMAD.X R14, R14, 0x1, R0.reuse, P4 ;  /* 0x000000010e0e7824 */ /* 0x104fe200020e0600 */
        /* <DEDUP_REMOVED lines=34> */
[----:B------:R-:W-:Y:S04]  /*68c40*/  STL [R1+0x17fc], R16 ;  /* 0x0017fc1001007387 */ /* 0x000fe80000100800 */
[----:B------:R-:W-:Y:S01]  /*68c50*/  STL [R1+0x1820], R25 ;  /* 0x0018201901007387 */ /* 0x000fe20000100800 */
[----:B------:R-:W-:-:S03]  /*68c60*/  IMAD.X R29, R29, 0x1, R0, P2 ;  /* 0x000000011d1d7824 */ /* 0x000fc600010e0600 */
[----:B------:R-:W-:Y:S01]  /*68c70*/  STL [R1+0x17f4], R24 ;  /* 0x0017f41801007387 */ /* 0x000fe20000100800 */
[----:B------:R-:W-:-:S03]  /*68c80*/  IADD3 R28, P2, PT, R28, R6, RZ ;  /* 0x000000061c1c7210 */ /* 0x000fc60007f5e0ff */
[----:B------:R-:W-:Y:S04]  /*68c90*/  STL [R1+0x1818], R13 ;  /* 0x0018180d01007387 */ /* 0x000fe80000100800 */
[----:B------:R-:W-:Y:S04]  /*68ca0*/  STL [R1+0x17ec], R12 ;  /* 0x0017ec0c01007387 */ /* 0x000fe80000100800 */
[----:B------:R0:W-:Y:S01]  /*68cb0*/  STL [R1+0x211c], R0 ;  /* 0x00211c0001007387 */ /* 0x0001e20000100800 */
[----:B------:R-:W-:-:S03]  /*68cc0*/  IMAD.X R3, R3, 0x1, R0, P3 ;  /* 0x0000000103037824 */ /* 0x000fc600018e0600 */
[----:B------:R-:W-:Y:S04]  /*68cd0*/  STL [R1+0x1810], R29 ;  /* 0x0018101d01007387 */ /* 0x000fe80000100800 */
[----:B0-----:R-:W2:Y:S04]  /*68ce0*/  LDL.LU R0, [R1+0x17dc] ;  /* 0x0017dc0001007983 */ /* 0x001ea80000300800 */
[----:B------:R-:W-:Y:S04]  /*68cf0*/  STL [R1+0x17e4], R28 ;  /* 0x0017e41c01007387 */ /* 0x000fe80000100800 */
[----:B------:R-:W3:Y:S04]  /*68d00*/  LDL.LU R2, [R1+0x17cc] ;  /* 0x0017cc0001027983 */ /* 0x000ee80000300800 */
[----:B------:R-:W-:Y:S04]  /*68d10*/  STL [R1+0x1808], R3 ;  /* 0x0018080301007387 */ /* 0x000fe80000100800 */
[----:B---3--:R0:W-:Y:S04]  /*68d20*/  STL [R1+0x2110], R2 ;  /* 0x0021100201007387 */ /* 0x0081e80000100800 */
[----:B0-----:R-:W3:Y:S04]  /*68d30*/  LDL.LU R2, [R1+0x17f8] ;  /* 0x0017f80001027983 */ /* 0x001ee80000300800 */
[----:B---3--:R0:W-:Y:S04]  /*68d40*/  STL [R1+0x2114], R2 ;  /* 0x0021140201007387 */ /* 0x0081e80000100800 */
[----:B0-----:R-:W3:Y:S01]  /*68d50*/  LDL.LU R2, [R1+0x17d4] ;  /* 0x0017d40001027983 */ /* 0x001ee20000300800 */
[----:B--2---:R-:W-:-:S03]  /*68d60*/  IADD3 R0, P3, PT, R0, R6, RZ ;  /* 0x0000000600007210 */ /* 0x004fc60007f7e0ff */
[----:B---3--:R0:W-:Y:S04]  /*68d70*/  STL [R1+0x2118], R2 ;  /* 0x0021180201007387 */ /* 0x0081e80000100800 */
        /* <DEDUP_REMOVED lines=28> */
[----:B0-----:R-:W2:Y:S02]  /*68f40*/  LDL.LU R0, [R1+0x211c] ;  /* 0x00211c0001007983 */ /* 0x001ea40000300800 */
[----:B--2---:R-:W-:-:S05]  /*68f50*/  IMAD.X R2, R2, 0x1, R0, P4 ;  /* 0x0000000102027824 */ /* 0x004fca00020e0600 */
        /* <DEDUP_REMOVED lines=8> */
[--C-:B---3--:R-:W-:Y:S01]  /*68fe0*/  IMAD.X R5, R5, 0x1, R0.reuse, P6 ;  /* 0x0000000105057824 */ /* 0x108fe200030e0600 */
[-C--:B----4-:R-:W-:Y:S01]  /*68ff0*/  IADD3 R4, P6, PT, R4, R6.reuse, RZ ;  /* 0x0000000604047210 */ /* 0x090fe20007fde0ff */
[--C-:B------:R-:W-:Y:S01]  /*69000*/  IMAD.X R7, R7, 0x1, R0.reuse, P1 ;  /* 0x0000000107077824 */ /* 0x100fe200008e0600 */
[-C--:B------:R-:W-:Y:S01]  /*69010*/  IADD3 R14, P1, PT, R14, R6.reuse, RZ ;  /* 0x000000060e0e7210 */ /* 0x080fe20007f3e0ff */
        /* <DEDUP_REMOVED lines=16> */
[----:B------:R-:W-:Y:S01]  /*69120*/  IMAD.X R28, R28, 0x1, R0, P6 ;  /* 0x000000011c1c7824 */ /* 0x000fe200030e0600 */
[----:B------:R-:W-:-:S02]  /*69130*/  IADD3 R3, P6, PT, R3, R6, RZ ;  /* 0x0000000603037210 */ /* 0x000fc40007fde0ff */
[----:B--2---:R-:W-:-:S05]  /*69140*/  IADD3 R2, P5, PT, R2, R6, RZ ;  /* 0x0000000602027210 */ /* 0x004fca0007fbe0ff */
[----:B------:R-:W-:Y:S04]  /*69150*/  STL [R1+0x17cc], R2 ;  /* 0x0017cc0201007387 */ /* 0x000fe80000100800 */
[----:B------:R-:W-:Y:S04]  /*69160*/  STL [R1+0x17f0], R5 ;  /* 0x0017f00501007387 */ /* 0x000fe80000100800 */
[----:B------:R-:W-:Y:S04]  /*69170*/  STL [R1+0x17c4], R4 ;  /* 0x0017c40401007387 */ /* 0x000fe80000100800 */
[----:B------:R-:W-:Y:S04]  /*69180*/  STL [R1+0x17e8], R7 ;  /* 0x0017e80701007387 */ /* 0x000fe80000100800 */
[----:B------:R-:W-:Y:S04]  /*69190*/  STL [R1+0x17bc], R14 ;  /* 0x0017bc0e01007387 */ /* 0x000fe80000100800 */
[----:B------:R-:W-:Y:S04]  /*691a0*/  STL [R1+0x17e0], R15 ;  /* 0x0017e00f01007387 */ /* 0x000fe80000100800 */
[----:B------:R-:W-:Y:S01]  /*691b0*/  STL [R1+0x17b4], R22 ;  /* 0x0017b41601007387 */ /* 0x000fe20000100800 */
[----:B------:R-:W-:-:S03]  /*691c0*/  IMAD.X R26, R26, 0x1, R0, P5 ;  /* 0x000000011a1a7824 */ /* 0x000fc600028e0600 */
[----:B------:R-:W-:Y:S01]  /*691d0*/  STL [R1+0x17d8], R18 ;  /* 0x0017d81201007387 */ /* 0x000fe20000100800 */
[----:B------:R-:W-:-:S03]  /*691e0*/  IADD3 R10, P5, PT, R10, R6, RZ ;  /* 0x000000060a0a7210 */ /* 0x000fc60007fbe0ff */
        /* <DEDUP_REMOVED lines=12> */
[----:B------:R-:W-:Y:S04]  /*692b0*/  STL [R1+0x17a8], R16 ;  /* 0x0017a81001007387 */ /* 0x000fe80000100800 */
[----:B------:R-:W-:Y:S01]  /*692c0*/  STL [R1+0x177c], R25 ;  /* 0x00177c1901007387 */ /* 0x000fe20000100800 */
[----:B------:R-:W-:-:S03]  /*692d0*/  IADD3 R29, P5, PT, R29, R6, RZ ;  /* 0x000000061d1d7210 */ /* 0x000fc60007fbe0ff */
[----:B------:R-:W-:Y:S04]  /*692e0*/  STL [R1+0x17a0], R24 ;  /* 0x0017a01801007387 */ /* 0x000fe80000100800 */
[----:B------:R-:W-:Y:S04]  /*692f0*/  STL [R1+0x1774], R13 ;  /* 0x0017740d01007387 */ /* 0x000fe80000100800 */
[----:B------:R-:W-:Y:S04]  /*69300*/  STL [R1+0x1798], R12 ;  /* 0x0017980c01007387 */ /* 0x000fe80000100800 */
[----:B------:R0:W-:Y:S04]  /*69310*/  STL [R1+0x210c], R6 ;  /* 0x00210c0601007387 */ /* 0x0001e80000100800 */
        /* <DEDUP_REMOVED lines=9> */
[----:B--2---:R-:W-:-:S03]  /*693b0*/  IMAD.X R6, R6, 0x1, R0, P1 ;  /* 0x0000000106067824 */ /* 0x004fc600008e0600 */
        /* <DEDUP_REMOVED lines=30> */
[----:B--2---:R-:W-:-:S05]  /*695a0*/  IADD3 R2, P1, PT, R2, R6, RZ ;  /* 0x0000000602027210 */ /* 0x004fca0007f3e0ff */
[----:B------:R0:W-:Y:S04]  /*695b0*/  STL [R1+0x175c], R2 ;  /* 0x00175c0201007387 */ /* 0x0001e80000100800 */
[----:B0-----:R-:W2:Y:S02]  /*695c0*/  LDL.LU R2, [R1+0x2108] ;  /* 0x0021080001027983 */ /* 0x001ea40000300800 */
[----:B--2---:R-:W-:-:S05]  /*695d0*/  IMAD.X R2, R2, 0x1, R0, P2 ;  /* 0x0000000102027824 */ /* 0x004fca00010e0600 */
[----:B------:R0:W-:Y:S04]  /*695e0*/  STL [R1+0x1780], R2 ;  /* 0x0017800201007387 */ /* 0x0001e80000100800 */
[----:B0-----:R-:W2:Y:S02]  /*695f0*/  LDL.LU R2, [R1+0x2104] ;  /* 0x0021040001027983 */ /* 0x001ea40000300800 */
[----:B--2---:R-:W-:-:S05]  /*69600*/  IADD3 R2, P2, PT, R2, R6, RZ ;  /* 0x0000000602027210 */ /* 0x004fca0007f5e0ff */
[----:B------:R0:W-:Y:S04]  /*69610*/  STL [R1+0x1754], R2 ;  /* 0x0017540201007387 */ /* 0x0001e80000100800 */
[----:B0-----:R-:W2:Y:S01]  /*69620*/  LDL.LU R2, [R1+0x2100] ;  /* 0x0021000001027983 */ /* 0x001ea20000300800 */
[--C-:B----4-:R-:W-:Y:S01]  /*69630*/  IMAD.X R4, R4, 0x1, R0.reuse, P4 ;  /* 0x0000000104047824 */ /* 0x110fe200020e0600 */
[----:B------:R-:W-:Y:S02]  /*69640*/  IADD3 R7, P4, PT, R7, R6, RZ ;  /* 0x0000000607077210 */ /* 0x000fe40007f9e0ff */
[----:B------:R-:W-:Y:S02]  /*69650*/  IADD3.X R14, PT, PT, R14, R0, RZ, P5, !PT ;  /* 0x000000000e0e7210 */ /* 0x000fe40002ffe4ff */
        /* <DEDUP_REMOVED lines=16> */
[----:B------:R-:W-:Y:S01]  /*69760*/  IADD3 R12, P2, PT, R12, R6, RZ ;  /* 0x000000060c0c7210 */ /* 0x000fe20007f5e0ff */
[----:B------:R-:W-:-:S02]  /*69770*/  IMAD.X R3, R3, 0x1, R0, P4 ;  /* 0x0000000103037824 */ /* 0x000fc400020e0600 */
[----:B--2---:R-:W-:Y:S01]  /*69780*/  IMAD.X R2, R2, 0x1, R0, P3 ;  /* 0x0000000102027824 */ /* 0x004fe200018e0600 */
[----:B---3--:R-:W-:-:S04]  /*69790*/  IADD3 R5, P3, PT, R5, R6, RZ ;  /* 0x0000000605057210 */ /* 0x008fc80007f7e0ff */
        /* <DEDUP_REMOVED lines=180> */
[-C--:B------:R-:W-:Y:S01]  /*6a2e0*/  IADD3 R7, P5, PT, R7, R6.reuse, RZ ;  /* 0x0000000607077210 */ /* 0x080fe20007fbe0ff */
[--C-:B------:R-:W-:Y:S01]  /*6a2f0*/  IMAD.X R14, R14, 0x1, R0.reuse, P6 ;  /* 0x000000010e0e7824 */ /* 0x100fe200030e0600 */
[-C--:B------:R-:W-:Y:S01]  /*6a300*/  IADD3 R15, P6, PT, R15, R6.reuse, RZ ;  /* 0x000000060f0f7210 */ /* 0x080fe20007fde0ff */
[--C-:B------:R-:W-:Y:S01]  /*6a310*/  IMAD.X R22, R22, 0x1, R0.reuse, P1 ;  /* 0x0000000116167824 */ /* 0x100fe200008e0600 */
[-C--:B------:R-:W-:Y:S01]  /*6a320*/  IADD3 R18, P1, PT, R18, R6.reuse, RZ ;  /* 0x0000000612127210 */ /* 0x080fe20007f3e0ff */
[----:B------:R-:W-:Y:S01]  /*6a330*/  IMAD.X R19, R19, 0x1, R0, P2 ;  /* 0x0000000113137824 */ /* 0x000fe200010e0600 */
[----:B------:R-:W-:-:S02]  /*6a340*/  IADD3 R27, P2, PT, R27, R6, RZ ;  /* 0x000000061b1b7210 */ /* 0x000fc40007f5e0ff */
        /* <DEDUP_REMOVED lines=214> */
[--C-:B------:R-:W-:Y:S02]  /*6b0b0*/  IMAD.X R3, R3, 0x1, R0.reuse, P6 ;  /* 0x0000000103037824 */ /* 0x100fe400030e0600 */
        /* <DEDUP_REMOVED lines=687> */
[----:B----4-:R-:W-:Y:S02]  /*6dbb0*/  IADD3 R4, P6, PT, R4, R6, RZ ;  /* 0x0000000604047210 */ /* 0x010fe40007fde0ff */
        /* <DEDUP_REMOVED lines=624> */
[----:B------:R-:W-:Y:S01]  /*702c0*/  IMAD.X R28, R28, 0x1, R0, P3 ;  /* 0x000000011c1c7824 */ /* 0x000fe200018e0600 */
[-C--:B------:R-:W-:Y:S02]  /*702d0*/  IADD3 R3, P3, PT, R3, R6.reuse, RZ ;  /* 0x0000000603037210 */ /* 0x080fe40007f7e0ff */
        /* <DEDUP_REMOVED lines=241> */
[----:B--2---:R-:W-:-:S03]  /*711f0*/  IADD3.X R6, PT, PT, R6, R0, RZ, P5, !PT ;  /* 0x0000000006067210 */ /* 0x004fc60002ffe4ff */
        /* <DEDUP_REMOVED lines=241> */
[----:B----4-:R-:W-:Y:S02]  /*72110*/  IADD3.X R4, PT, PT, R4, R0, RZ, P3, !PT ;  /* 0x0000000004047210 */ /* 0x010fe40001ffe4ff */
        /* <DEDUP_REMOVED lines=826> */
[----:B------:R0:W-:Y:S04]  /*754c0*/  STL [R1+0x1e08], R2 ;  /* 0x001e080201007387 */ /* 0x0001e80000100800 */
[----:B0-----:R0:W5:Y:S04]  /*754d0*/  LDL.LU R2, [R1+0x1f1c] ;  /* 0x001f1c0001027983 */ /* 0x0011680000300800 */
[----:B------:R1:W-:Y:S04]  /*754e0*/  STL [R1+0x1e44], R4 ;  /* 0x001e440401007387 */ /* 0x0003e80000100800 */
[----:B-1----:R0:W5:Y:S04]  /*754f0*/  LDL.LU R4, [R1+0x1f18] ;  /* 0x001f180001047983 */ /* 0x0021680000300800 */
[----:B------:R1:W-:Y:S04]  /*75500*/  STL [R1+0x1e10], R5 ;  /* 0x001e100501007387 */ /* 0x0003e80000100800 */
[----:B-1----:R0:W5:Y:S04]  /*75510*/  LDL.LU R5, [R1+0x1f14] ;  /* 0x001f140001057983 */ /* 0x0021680000300800 */
[----:B------:R1:W-:Y:S04]  /*75520*/  STL [R1+0x1e4c], R22 ;  /* 0x001e4c1601007387 */ /* 0x0003e80000100800 */
[----:B-1----:R0:W5:Y:S04]  /*75530*/  LDL.LU R22, [R1+0x1f10] ;  /* 0x001f100001167983 */ /* 0x0021680000300800 */
[----:B------:R1:W-:Y:S04]  /*75540*/  STL [R1+0x1e18], R10 ;  /* 0x001e180a01007387 */ /* 0x0003e80000100800 */
[----:B-1----:R0:W5:Y:S04]  /*75550*/  LDL.LU R10, [R1+0x1f0c] ;  /* 0x001f0c00010a7983 */ /* 0x0021680000300800 */
[----:B------:R1:W-:Y:S01]  /*75560*/  STL [R1+0x1e54], R26 ;  /* 0x001e541a01007387 */ /* 0x0003e20000100800 */
[----:B------:R-:W-:-:S03]  /*75570*/  IMAD.X R16, R16, 0x1, R0, P6 ;  /* 0x0000000110107824 */ /* 0x000fc600030e0600 */
[----:B-1----:R0:W5:Y:S04]  /*75580*/  LDL.LU R26, [R1+0x1f08] ;  /* 0x001f0800011a7983 */ /* 0x0021680000300800 */
[----:B------:R1:W-:Y:S01]  /*75590*/  STL [R1+0x1e20], R11 ;  /* 0x001e200b01007387 */ /* 0x0003e20000100800 */
[----:B------:R-:W-:-:S03]  /*755a0*/  IADD3 R17, P6, PT, R17, R6, RZ ;  /* 0x0000000611117210 */ /* 0x000fc60007fde0ff */
[----:B-1----:R0:W5:Y:S04]  /*755b0*/  LDL.LU R11, [R1+0x1f04] ;  /* 0x001f0400010b7983 */ /* 0x0021680000300800 */
        /* <DEDUP_REMOVED lines=27> */
[----:B-1----:R-:W2:Y:S01]  /*75770*/  LDL.LU R3, [R1+0x1ecc] ;  /* 0x001ecc0001037983 */ /* 0x002ea20000300800 */
[-C--:B------:R-:W-:Y:S01]  /*75780*/  IADD3 R7, P4, PT, R7, R6.reuse, RZ ;  /* 0x0000000607077210 */ /* 0x080fe20007f9e0ff */
[--C-:B------:R-:W-:Y:S01]  /*75790*/  IMAD.X R14, R14, 0x1, R0.reuse, P5 ;  /* 0x000000010e0e7824 */ /* 0x100fe200028e0600 */
[----:B------:R-:W-:Y:S01]  /*757a0*/  IADD3 R15, P5, PT, R15, R6, RZ ;  /* 0x000000060f0f7210 */ /* 0x000fe20007fbe0ff */
[----:B------:R-:W-:-:S02]  /*757b0*/  IMAD.X R18, R18, 0x1, R0, P6 ;  /* 0x0000000112127824 */ /* 0x000fc400030e0600 */
[----:B------:R-:W-:Y:S04]  /*757c0*/  STL [R1+0x1e94], R7 ;  /* 0x001e940701007387 */ /* 0x000fe80000100800 */
[----:B------:R-:W-:Y:S04]  /*757d0*/  STL [R1+0x1e60], R14 ;  /* 0x001e600e01007387 */ /* 0x000fe80000100800 */
[----:B------:R-:W-:Y:S04]  /*757e0*/  STL [R1+0x1e98], R15 ;  /* 0x001e980f01007387 */ /* 0x000fe80000100800 */
[----:B------:R-:W-:Y:S01]  /*757f0*/  STL [R1+0x1e68], R18 ;  /* 0x001e681201007387 */ /* 0x000fe20000100800 */
[----:B------:R-:W-:Y:S01]  /*75800*/  IADD3.X R19, PT, PT, R19, R0, RZ, P1, !PT ;  /* 0x0000000013137210 */ /* 0x000fe20000ffe4ff */
[----:B------:R-:W-:-:S02]  /*75810*/  IMAD.X R23, R23, 0x1, R0, P2 ;  /* 0x0000000117177824 */ /* 0x000fc400010e0600 */
[----:B--2---:R-:W-:-:S05]  /*75820*/  IMAD.X R3, R3, 0x1, R0, P3 ;  /* 0x0000000103037824 */ /* 0x004fca00018e0600 */
[----:B------:R1:W-:Y:S02]  /*75830*/  STL [R1+0x1e80], R3 ;  /* 0x001e800301007387 */ /* 0x0003e40000100800 */
[----:B-1----:R-:W1:Y:S02]  /*75840*/  S2R R3, SR_TID.X ;  /* 0x0000000000037919 */ /* 0x002e640000002100 */
[----:B------:R2:W-:Y:S04]  /*75850*/  STL [R1+0x1e70], R19 ;  /* 0x001e701301007387 */ /* 0x0005e80000100800 */
[----:B------:R3:W-:Y:S01]  /*75860*/  STL [R1+0x1e78], R23 ;  /* 0x001e781701007387 */ /* 0x0007e20000100800 */
[----:B-1----:R-:W-:-:S05]  /*75870*/  LOP3.LUT R3, R3, 0x3f, RZ, 0xc0, !PT ;  /* 0x0000003f03037812 */ /* 0x002fca00078ec0ff */
[----:B------:R-:W-:Y:S01]  /*75880*/  IMAD.SHL.U32 R3, R3, 0x2, RZ ;  /* 0x0000000203037824 */ /* 0x000fe200078e00ff */
[----:B--2---:R-:W2:Y:S04]  /*75890*/  LDL.LU R19, [R1+0x1e88] ;  /* 0x001e880001137983 */ /* 0x004ea80000300800 */
[----:B---3--:R-:W3:Y:S01]  /*758a0*/  LDL.LU R23, [R1+0x1e90] ;  /* 0x001e900001177983 */ /* 0x008ee20000300800 */
[--C-:B--2---:R-:W-:Y:S02]  /*758b0*/  IMAD.X R19, R19, 0x1, R0.reuse, P4 ;  /* 0x0000000113137824 */ /* 0x104fe400020e0600 */
[----:B---3--:R-:W-:-:S05]  /*758c0*/  IMAD.X R23, R23, 0x1, R0, P5 ;  /* 0x0000000117177824 */ /* 0x008fca00028e0600 */
[----:B------:R0:W-:Y:S04]  /*758d0*/  STL [R1+0x1e90], R23 ;  /* 0x001e901701007387 */ /* 0x0001e80000100800 */
[----:B------:R0:W-:Y:S01]  /*758e0*/  STL [R1+0x1e88], R19 ;  /* 0x001e881301007387 */ /* 0x0001e20000100800 */
[----:B------:R-:W-:Y:S05]  /*758f0*/  @P0 BRA `(.L_x_1) ;  /* 0xfffffb3400b40947 */ /* 0x000fea000383ffff */
[----:B-----5:R1:W-:Y:S04]  /*75900*/  STL [R1+0x20d8], R22 ;  /* 0x0020d81601007387 */ /* 0x0203e80000100800 */
[----:B-1----:R-:W2:Y:S04]  /*75910*/  LDL.LU R22, [R1+0x484] ;  /* 0x0004840001167983 */ /* 0x002ea80000300800 */
[----:B--2---:R1:W-:Y:S04]  /*75920*/  STL [R1+0x20dc], R22 ;  /* 0x0020dc1601007387 */ /* 0x0043e80000100800 */
[----:B------:R2:W-:Y:S01]  /*75930*/  STL [R1+0x20d4], R11 ;  /* 0x0020d40b01007387 */ /* 0x0005e20000100800 */
[----:B-1----:R-:W-:-:S03]  /*75940*/  IMAD.MOV.U32 R22, RZ, RZ, R5 ;  /* 0x000000ffff167224 */ /* 0x002fc600078e0005 */
[----:B--2---:R-:W2:Y:S04]  /*75950*/  LDL.LU R11, [R1+0x480] ;  /* 0x00048000010b7983 */ /* 0x004ea80000300800 */
[----:B--2---:R1:W-:Y:S04]  /*75960*/  STL [R1+0x20e0], R11 ;  /* 0x0020e00b01007387 */ /* 0x0043e80000100800 */
[----:B------:R2:W-:Y:S01]  /*75970*/  STL [R1+0x20d0], R27 ;  /* 0x0020d01b01007387 */ /* 0x0005e20000100800 */
[----:B-1----:R-:W-:-:S03]  /*75980*/  IMAD.MOV.U32 R11, RZ, RZ, R4 ;  /* 0x000000ffff0b7224 */ /* 0x002fc600078e0004 */
[----:B--2---:R-:W2:Y:S04]  /*75990*/  LDL.LU R27, [R1+0x43c] ;  /* 0x00043c00011b7983 */ /* 0x004ea80000300800 */
[----:B------:R1:W-:Y:S04]  /*759a0*/  STL [R1+0x20cc], R10 ;  /* 0x0020cc0a01007387 */ /* 0x0003e80000100800 */
[----:B-1----:R-:W2:Y:S04]  /*759b0*/  LDL.LU R10, [R1+0x438] ;  /* 0x00043800010a7983 */ /* 0x002ea80000300800 */
[----:B------:R1:W-:Y:S04]  /*759c0*/  STL [R1+0x20c8], R26 ;  /* 0x0020c81a01007387 */ /* 0x0003e80000100800 */
[----:B-1----:R-:W3:Y:S04]  /*759d0*/  LDL.LU R26, [R1+0x434] ;  /* 0x00043400011a7983 */ /* 0x002ee80000300800 */
[----:B------:R1:W-:Y:S04]  /*759e0*/  STL [R1+0x20c4], R9 ;  /* 0x0020c40901007387 */ /* 0x0003e80000100800 */
[----:B-1----:R-:W3:Y:S04]  /*759f0*/  LDL.LU R9, [R1+0x430] ;  /* 0x0004300001097983 */ /* 0x002ee80000300800 */
[----:B------:R1:W-:Y:S04]  /*75a00*/  STL [R1+0x20c0], R8 ;  /* 0x0020c00801007387 */ /* 0x0003e80000100800 */
[----:B-1----:R-:W4:Y:S04]  /*75a10*/  LDL.LU R8, [R1+0x44c] ;  /* 0x00044c0001087983 */ /* 0x002f280000300800 */
[----:B------:R1:W-:Y:S04]  /*75a20*/  STL [R1+0x20bc], R17 ;  /* 0x0020bc1101007387 */ /* 0x0003e80000100800 */
[----:B-1----:R-:W4:Y:S04]  /*75a30*/  LDL.LU R17, [R1+0x448] ;  /* 0x0004480001117983 */ /* 0x002f280000300800 */
[----:B------:R1:W-:Y:S04]  /*75a40*/  STL [R1+0x20b8], R16 ;  /* 0x0020b81001007387 */ /* 0x0003e80000100800 */
[----:B-1----:R-:W2:Y:S04]  /*75a50*/  LDL.LU R16, [R1+0x444] ;  /* 0x0004440001107983 */ /* 0x002ea80000300800 */
        /* <DEDUP_REMOVED lines=8> */
[----:B------:R-:W2:Y:S04]  /*75ae0*/  LDL.LU R3, [R1+0x45c] ;  /* 0x00045c0001037983 */ /* 0x000ea80000300800 */
[----:B------:R-:W2:Y:S04]  /*75af0*/  LDL.LU R0, [R1+0x458] ;  /* 0x0004580001007983 */ /* 0x000ea80000300800 */
        /* <DEDUP_REMOVED lines=10> */
[----:B------:R0:W-:Y:S01]  /*75ba0*/  STL [R1+0x20a4], R25 ;  /* 0x0020a41901007387 */ /* 0x0001e20000100800 */
[----:B------:R-:W-:-:S03]  /*75bb0*/  F2FP.BF16.F32.PACK_AB R22, R11, R22 ;  /* 0x000000160b16723e */ /* 0x000fc600000010ff */
[----:B0-----:R-:W2:Y:S04]  /*75bc0*/  LDL.LU R25, [R1+0x494] ;  /* 0x0004940001197983 */ /* 0x001ea80000300800 */
[----:B------:R0:W-:Y:S04]  /*75bd0*/  STL [R1+0x20a0], R24 ;  /* 0x0020a01801007387 */ /* 0x0001e80000100800 */
[----:B0-----:R-:W2:Y:S04]  /*75be0*/  LDL.LU R24, [R1+0x498] ;  /* 0x0004980001187983 */ /* 0x001ea80000300800 */
[----:B------:R0:W-:Y:S04]  /*75bf0*/  STL [R1+0x1ed0], R28 ;  /* 0x001ed01c01007387 */ /* 0x0001e80000100800 */
[----:B0-----:R-:W2:Y:S04]  /*75c00*/  LDL.LU R28, [R1+0x49c] ;  /* 0x00049c00011c7983 */ /* 0x001ea80000300800 */
[----:B------:R0:W-:Y:S04]  /*75c10*/  STL [R1+0x1ecc], R29 ;  /* 0x001ecc1d01007387 */ /* 0x0001e80000100800 */
[----:B0-----:R-:W2:Y:S04]  /*75c20*/  LDL.LU R29, [R1+0x300] ;  /* 0x00030000011d7983 */ /* 0x001ea80000300800 */
[----:B------:R-:W2:Y:S04]  /*75c30*/  LDL.LU R11, [R1+0x20e0] ;  /* 0x0020e000010b7983 */ /* 0x000ea80000300800 */
[----:B------:R0:W-:Y:S04]  /*75c40*/  STL [R1+0x18c], R22 ;  /* 0x00018c1601007387 */ /* 0x0001e80000100800 */
[----:B0-----:R-:W2:Y:S02]  /*75c50*/  LDL.LU R22, [R1+0x20dc] ;  /* 0x0020dc0001167983 */ /* 0x001ea40000300800 */
[----:B--2---:R-:W-:-:S02]  /*75c60*/  F2FP.BF16.F32.PACK_AB R11, R22, R11 ;  /* 0x0000000b160b723e */ /* 0x004fc400000010ff */
[----:B------:R-:W2:Y:S01]  /*75c70*/  LDL.LU R22, [R1+0x20d8] ;  /* 0x0020d80001167983 */ /* 0x000ea20000300800 */
[----:B------:R-:W-:Y:S02]  /*75c80*/  F2FP.BF16.F32.PACK_AB R10, R27, R10 ;  /* 0x0000000a1b0a723e */ /* 0x000fe400000010ff */
[----:B---3--:R-:W-:Y:S01]  /*75c90*/  F2FP.BF16.F32.PACK_AB R9, R26, R9 ;  /* 0x000000091a09723e */ /* 0x008fe200000010ff */
[----:B------:R0:W-:Y:S01]  /*75ca0*/  STL [R1+0x188], R11 ;  /* 0x0001880b01007387 */ /* 0x0001e20000100800 */
[----:B----4-:R-:W-:Y:S02]  /*75cb0*/  F2FP.BF16.F32.PACK_AB R17, R8, R17 ;  /* 0x000000110811723e */ /* 0x010fe400000010ff */
[----:B------:R-:W-:Y:S01]  /*75cc0*/  F2FP.BF16.F32.PACK_AB R13, R16, R13 ;  /* 0x0000000d100d723e */ /* 0x000fe200000010ff */
[----:B0-----:R-:W3:Y:S04]  /*75cd0*/  LDL.LU R11, [R1+0x20d4] ;  /* 0x0020d400010b7983 */ /* 0x001ee80000300800 */
[----:B------:R-:W3:Y:S04]  /*75ce0*/  LDL.LU R27, [R1+0x20d0] ;  /* 0x0020d000011b7983 */ /* 0x000ee80000300800 */
[----:B------:R0:W-:Y:S01]  /*75cf0*/  STL [R1+0x184], R10 ;  /* 0x0001840a01007387 */ /* 0x0001e20000100800 */
[----:B------:R-:W-:-:S03]  /*75d00*/  F2FP.BF16.F32.PACK_AB R20, R12, R20 ;  /* 0x000000140c14723e */ /* 0x000fc600000010ff */
[----:B0-----:R-:W4:Y:S04]  /*75d10*/  LDL.LU R10, [R1+0x20cc] ;  /* 0x0020cc00010a7983 */ /* 0x001f280000300800 */
[----:B------:R-:W4:Y:S04]  /*75d20*/  LDL.LU R26, [R1+0x20c8] ;  /* 0x0020c800011a7983 */ /* 0x000f280000300800 */
[----:B------:R0:W-:Y:S01]  /*75d30*/  STL [R1+0x180], R9 ;  /* 0x0001800901007387 */ /* 0x0001e20000100800 */
[----:B------:R-:W-:-:S03]  /*75d40*/  F2FP.BF16.F32.PACK_AB R29, R21, R29 ;  /* 0x0000001d151d723e */ /* 0x000fc600000010ff */
[----:B0-----:R-:W3:Y:S04]  /*75d50*/  LDL.LU R9, [R1+0x20c4] ;  /* 0x0020c40001097983 */ /* 0x001ee80000300800 */
[----:B------:R-:W3:Y:S04]  /*75d60*/  LDL.LU R8, [R1+0x20c0] ;  /* 0x0020c00001087983 */ /* 0x000ee80000300800 */
[----:B------:R0:W-:Y:S01]  /*75d70*/  STL [R1+0x19c], R17 ;  /* 0x00019c1101007387 */ /* 0x0001e20000100800 */
[----:B------:R-:W-:-:S03]  /*75d80*/  F2FP.BF16.F32.PACK_AB R28, R28, R24 ;  /* 0x000000181c1c723e */ /* 0x000fc600000010ff */
[----:B0-----:R-:W4:Y:S04]  /*75d90*/  LDL.LU R17, [R1+0x20bc] ;  /* 0x0020bc0001117983 */ /* 0x001f280000300800 */
[----:B------:R-:W4:Y:S04]  /*75da0*/  LDL.LU R16, [R1+0x20b8] ;  /* 0x0020b80001107983 */ /* 0x000f280000300800 */
[----:B------:R0:W-:Y:S01]  /*75db0*/  STL [R1+0x198], R13 ;  /* 0x0001980d01007387 */ /* 0x0001e20000100800 */
[----:B------:R-:W-:Y:S02]  /*75dc0*/  F2FP.BF16.F32.PACK_AB R3, R3, R0 ;  /* 0x000000000303723e */ /* 0x000fe400000010ff */
[----:B------:R-:W-:Y:S01]  /*75dd0*/  F2FP.BF16.F32.PACK_AB R0, R2, R23 ;  /* 0x000000170200723e */ /* 0x000fe200000010ff */
[----:B0-----:R-:W4:Y:S04]  /*75de0*/  LDL.LU R13, [R1+0x20b4] ;  /* 0x0020b400010d7983 */ /* 0x001f280000300800 */
[----:B------:R-:W4:Y:S04]  /*75df0*/  LDL.LU R12, [R1+0x20b0] ;  /* 0x0020b000010c7983 */ /* 0x000f280000300800 */
[----:B------:R0:W-:Y:S01]  /*75e00*/  STL [R1+0x194], R20 ;  /* 0x0001941401007387 */ /* 0x0001e20000100800 */
[----:B------:R-:W-:-:S03]  /*75e10*/  F2FP.BF16.F32.PACK_AB R2, R4, R5 ;  /* 0x000000050402723e */ /* 0x000fc600000010ff */
[----:B0-----:R-:W4:Y:S04]  /*75e20*/  LDL.LU R20, [R1+0x20ac] ;  /* 0x0020ac0001147983 */ /* 0x001f280000300800 */
[----:B------:R-:W4:Y:S04]  /*75e30*/  LDL.LU R21, [R1+0x20a8] ;  /* 0x0020a80001157983 */ /* 0x000f280000300800 */
[----:B------:R-:W-:Y:S01]  /*75e40*/  STL [R1+0x190], R29 ;  /* 0x0001901d01007387 */ /* 0x000fe20000100800 */
[----:B--2---:R-:W-:-:S03]  /*75e50*/  F2FP.BF16.F32.PACK_AB R24, R25, R22 ;  /* 0x000000161918723e */ /* 0x004fc600000010ff */
[----:B------:R-:W2:Y:S04]  /*75e60*/  LDL.LU R22, [R1+0x4fc] ;  /* 0x0004fc0001167983 */ /* 0x000ea80000300800 */
[----:B------:R-:W-:Y:S04]  /*75e70*/  STL [R1+0x16c], R28 ;  /* 0x00016c1c01007387 */ /* 0x000fe80000100800 */
[----:B------:R-:W-:Y:S04]  /*75e80*/  STL [R1+0x168], R24 ;  /* 0x0001681801007387 */ /* 0x000fe80000100800 */
[----:B------:R-:W2:Y:S04]  /*75e90*/  LDL.LU R23, [R1+0x4f4] ;  /* 0x0004f40001177983 */ /* 0x000ea80000300800 */
[----:B------:R-:W-:Y:S04]  /*75ea0*/  STL [R1+0x164], R3 ;  /* 0x0001640301007387 */ /* 0x000fe80000100800 */
[----:B------:R0:W-:Y:S04]  /*75eb0*/  STL [R1+0x160], R0 ;  /* 0x0001600001007387 */ /* 0x0001e80000100800 */
[----:B------:R-:W2:Y:S04]  /*75ec0*/  LDL.LU R25, [R1+0x50c] ;  /* 0x00050c0001197983 */ /* 0x000ea80000300800 */
[----:B------:R1:W-:Y:S01]  /*75ed0*/  STL [R1+0x17c], R2 ;  /* 0x00017c0201007387 */ /* 0x0003e20000100800 */
[----:B0-----:R-:W-:-:S03]  /*75ee0*/  F2FP.BF16.F32.PACK_AB R0, R6, R7 ;  /* 0x000000070600723e */ /* 0x001fc600000010ff */
[----:B------:R-:W2:Y:S01]  /*75ef0*/  LDL.LU R7, [R1+0x508] ;  /* 0x0005080001077983 */ /* 0x000ea20000300800 */
[----:B-1----:R-:W-:-:S03]  /*75f00*/  F2FP.BF16.F32.PACK_AB R2, R14, R15 ;  /* 0x0000000f0e02723e */ /* 0x002fc600000010ff */
[----:B------:R0:W-:Y:S04]  /*75f10*/  STL [R1+0x178], R0 ;  /* 0x0001780001007387 */ /* 0x0001e80000100800 */
[----:B------:R-:W2:Y:S04]  /*75f20*/  LDL.LU R24, [R1+0x504] ;  /* 0x0005040001187983 */ /* 0x000ea80000300800 */
[----:B------:R-:W-:Y:S04]  /*75f30*/  STL [R1+0x174], R2 ;  /* 0x0001740201007387 */ /* 0x000fe80000100800 */
[----:B------:R-:W2:Y:S01]  /*75f40*/  LDL.LU R6, [R1+0x500] ;  /* 0x0005000001067983 */ /* 0x000ea20000300800 */
[----:B0-----:R-:W-:-:S05]  /*75f50*/  F2FP.BF16.F32.PACK_AB R0, R18, R19 ;  /* 0x000000131200723e */ /* 0x001fca00000010ff */
[----:B------:R-:W-:Y:S04]  /*75f60*/  STL [R1+0x170], R0 ;  /* 0x0001700001007387 */ /* 0x000fe80000100800 */
[----:B------:R-:W2:Y:S01]  /*75f70*/  LDL.LU R5, [R1+0x328] ;  /* 0x0003280001057983 */ /* 0x000ea20000300800 */
[----:B---3--:R-:W-:-:S03]  /*75f80*/  F2FP.BF16.F32.PACK_AB R11, R27, R11 ;  /* 0x0000000b1b0b723e */ /* 0x008fc600000010ff */
[----:B------:R-:W3:Y:S04]  /*75f90*/  LDL.LU R4, [R1+0x320] ;  /* 0x0003200001047983 */ /* 0x000ee80000300800 */
[----:B------:R-:W3:Y:S04]  /*75fa0*/  LDL.LU R19, [R1+0x4b8] ;  /* 0x0004b80001137983 */ /* 0x000ee80000300800 */
[----:B------:R-:W3:Y:S04]  /*75fb0*/  LDL.LU R18, [R1+0x4b0] ;  /* 0x0004b00001127983 */ /* 0x000ee80000300800 */
[----:B------:R-:W3:Y:S04]  /*75fc0*/  LDL.LU R29, [R1+0x524] ;  /* 0x00052400011d7983 */ /* 0x000ee80000300800 */
[----:B------:R-:W3:Y:S04]  /*75fd0*/  LDL.LU R28, [R1+0x53c] ;  /* 0x00053c00011c7983 */ /* 0x000ee80000300800 */
[----:B------:R-:W3:Y:S01]  /*75fe0*/  LDL.LU R15, [R1+0x538] ;  /* 0x00053800010f7983 */ /* 0x000ee20000300800 */
[----:B----4-:R-:W-:-:S03]  /*75ff0*/  F2FP.BF16.F32.PACK_AB R10, R26, R10 ;  /* 0x0000000a1a0a723e */ /* 0x010fc600000010ff */
[----:B------:R-:W4:Y:S04]  /*76000*/  LDL.LU R3, [R1+0x534] ;  /* 0x0005340001037983 */ /* 0x000f280000300800 */
[----:B------:R-:W4:Y:S04]  /*76010*/  LDL.LU R14, [R1+0x530] ;  /* 0x00053000010e7983 */ /* 0x000f280000300800 */
[----:B------:R0:W-:Y:S04]  /*76020*/  STL [R1+0x1ed4], R11 ;  /* 0x001ed40b01007387 */ /* 0x0001e80000100800 */
[----:B0-----:R-:W4:Y:S04]  /*76030*/  LDL.LU R11, [R1+0x52c] ;  /* 0x00052c00010b7983 */ /* 0x001f280000300800 */
[----:B------:R-:W4:Y:S04]  /*76040*/  LDL.LU R0, [R1+0x33c] ;  /* 0x00033c0001007983 */ /* 0x000f280000300800 */
[----:B------:R-:W4:Y:S04]  /*76050*/  LDL.LU R2, [R1+0x334] ;  /* 0x0003340001027983 */ /* 0x000f280000300800 */
[----:B------:R-:W4:Y:S04]  /*76060*/  LDL.LU R26, [R1+0x4cc] ;  /* 0x0004cc00011a7983 */ /* 0x000f280000300800 */
[----:B------:R-:W4:Y:S04]  /*76070*/  LDL.LU R27, [R1+0x4c8] ;  /* 0x0004c800011b7983 */ /* 0x000f280000300800 */
[----:B------:R0:W-:Y:S04]  /*76080*/  STL [R1+0x1ed8], R10 ;  /* 0x001ed80a01007387 */ /* 0x0001e80000100800 */
[----:B0-----:R-:W4:Y:S01]  /*76090*/  LDL.LU R10, [R1+0x4b4] ;  /* 0x0004b400010a7983 */ /* 0x001f220000300800 */
[----:B--2---:R-:W-:-:S05]  /*760a0*/  F2FP.BF16.F32.PACK_AB R9, R22, R9 ;  /* 0x000000091609723e */ /* 0x004fca00000010ff */
[----:B------:R0:W-:Y:S01]  /*760b0*/  STL [R1+0x1edc], R9 ;  /* 0x001edc0901007387 */ /* 0x0001e20000100800 */
[----:B------:R-:W-:-:S03]  /*760c0*/  F2FP.BF16.F32.PACK_AB R8, R23, R8 ;  /* 0x000000081708723e */ /* 0x000fc600000010ff */
[----:B0-----:R-:W2:Y:S04]  /*760d0*/  LDL.LU R9, [R1+0x4bc] ;  /* 0x0004bc0001097983 */ /* 0x001ea80000300800 */
[----:B------:R-:W2:Y:S04]  /*760e0*/  LDL.LU R22, [R1+0x54c] ;  /* 0x00054c0001167983 */ /* 0x000ea80000300800 */
[----:B------:R-:W2:Y:S04]  /*760f0*/  LDL.LU R23, [R1+0x544] ;  /* 0x0005440001177983 */ /* 0x000ea80000300800 */
[----:B------:R0:W-:Y:S01]  /*76100*/  STL [R1+0x1ee0], R8 ;  /* 0x001ee00801007387 */ /* 0x0001e20000100800 */
[----:B------:R-:W-:-:S03]  /*76110*/  F2FP.BF16.F32.PACK_AB R7, R25, R7 ;  /* 0x000000071907723e */ /* 0x000fc600000010ff */
[----:B0-----:R-:W2:Y:S04]  /*76120*/  LDL.LU R8, [R1+0x324] ;  /* 0x0003240001087983 */ /* 0x001ea80000300800 */
[----:B------:R-:W2:Y:S04]  /*76130*/  LDL.LU R25, [R1+0x20a4] ;  /* 0x0020a40001197983 */ /* 0x000ea80000300800 */
[----:B------:R0:W-:Y:S04]  /*76140*/  STL [R1+0x1ee4], R7 ;  /* 0x001ee40701007387 */ /* 0x0001e80000100800 */
[----:B0-----:R-:W2:Y:S01]  /*76150*/  LDL.LU R7, [R1+0x32c] ;  /* 0x00032c0001077983 */ /* 0x001ea20000300800 */
[----:B------:R-:W-:-:S03]  /*76160*/  F2FP.BF16.F32.PACK_AB R6, R24, R6 ;  /* 0x000000061806723e */ /* 0x000fc600000010ff */
[----:B------:R-:W2:Y:S04]  /*76170*/  LDL.LU R24, [R1+0x20a0] ;  /* 0x0020a00001187983 */ /* 0x000ea80000300800 */
[----:B------:R-:W-:Y:S01]  /*76180*/  STL [R1+0x1ee8], R6 ;  /* 0x001ee80601007387 */ /* 0x000fe20000100800 */
[----:B---3--:R-:W-:Y:S02]  /*76190*/  F2FP.BF16.F32.PACK_AB R16, R29, R16 ;  /* 0x000000101d10723e */ /* 0x008fe400000010ff */
[----:B------:R-:W-:Y:S02]  /*761a0*/  F2FP.BF16.F32.PACK_AB R15, R28, R15 ;  /* 0x0000000f1c0f723e */ /* 0x000fe400000010ff */
[----:B----4-:R-:W-:Y:S02]  /*761b0*/  F2FP.BF16.F32.PACK_AB R14, R3, R14 ;  /* 0x0000000e030e723e */ /* 0x010fe400000010ff */
[----:B------:R-:W-:-:S02]  /*761c0*/  F2FP.BF16.F32.PACK_AB R17, R11, R17 ;  /* 0x000000110b11723e */ /* 0x000fc400000010ff */
[----:B------:R-:W-:Y:S02]  /*761d0*/  F2FP.BF16.F32.PACK_AB R13, R0, R13 ;  /* 0x0000000d000d723e */ /* 0x000fe400000010ff */
[----:B------:R-:W-:Y:S02]  /*761e0*/  F2FP.BF16.F32.PACK_AB R12, R2, R12 ;  /* 0x0000000c020c723e */ /* 0x000fe400000010ff */
[----:B------:R-:W-:Y:S02]  /*761f0*/  F2FP.BF16.F32.PACK_AB R27, R26, R27 ;  /* 0x0000001b1a1b723e */ /* 0x000fe400000010ff */
[----:B------:R-:W-:Y:S02]  /*76200*/  F2FP.BF16.F32.PACK_AB R26, R21, R20 ;  /* 0x00000014151a723e */ /* 0x000fe400000010ff */
[----:B------:R-:W-:Y:S02]  /*76210*/  F2FP.BF16.F32.PACK_AB R18, R10, R18 ;  /* 0x000000120a12723e */ /* 0x000fe400000010ff */
[----:B--2---:R-:W-:-:S02]  /*76220*/  F2FP.BF16.F32.PACK_AB R19, R9, R19 ;  /* 0x000000130913723e */ /* 0x004fc400000010ff */
[----:B------:R-:W-:Y:S02]  /*76230*/  F2FP.BF16.F32.PACK_AB R4, R8, R4 ;  /* 0x000000040804723e */ /* 0x000fe400000010ff */
[----:B------:R-:W-:Y:S02]  /*76240*/  F2FP.BF16.F32.PACK_AB R25, R22, R25 ;  /* 0x000000191619723e */ /* 0x000fe400000010ff */
[----:B------:R-:W-:-:S05]  /*76250*/  F2FP.BF16.F32.PACK_AB R5, R7, R5 ;  /* 0x000000050705723e */ /* 0x000fca00000010ff */
        /* <DEDUP_REMOVED lines=9> */
[----:B------:R-:W-:-:S03]  /*762f0*/  F2FP.BF16.F32.PACK_AB R24, R23, R24 ;  /* 0x000000181718723e */ /* 0x000fc600000010ff */
[----:B------:R-:W-:Y:S04]  /*76300*/  STL [R1+0x1f10], R12 ;  /* 0x001f100c01007387 */ /* 0x000fe80000100800 */
[----:B------:R-:W-:Y:S04]  /*76310*/  STL [R1+0x1f14], R27 ;  /* 0x001f141b01007387 */ /* 0x000fe80000100800 */
[----:B------:R-:W-:Y:S04]  /*76320*/  STL [R1+0x1f18], R26 ;  /* 0x001f181a01007387 */ /* 0x000fe80000100800 */
[----:B------:R-:W-:Y:S04]  /*76330*/  STL [R1+0x1f1c], R25 ;  /* 0x001f1c1901007387 */ /* 0x000fe80000100800 */
[----:B------:R-:W2:Y:S04]  /*76340*/  LDL.LU R23, [R1+0x558] ;  /* 0x0005580001177983 */ /* 0x000ea80000300800 */
[----:B------:R-:W3:Y:S04]  /*76350*/  LDL.LU R22, [R1+0x550] ;  /* 0x0005500001167983 */ /* 0x000ee80000300800 */
[----:B---3--:R0:W-:Y:S04]  /*76360*/  STL [R1+0x209c], R22 ;  /* 0x00209c1601007387 */ /* 0x0081e80000100800 */
[----:B0-----:R-:W2:Y:S04]  /*76370*/  LDL.LU R22, [R1+0x55c] ;  /* 0x00055c0001167983 */ /* 0x001ea80000300800 */
[----:B------:R-:W3:Y:S04]  /*76380*/  LDL.LU R21, [R1+0x348] ;  /* 0x0003480001157983 */ /* 0x000ee80000300800 */
[----:B---3--:R0:W-:Y:S04]  /*76390*/  STL [R1+0x2098], R21 ;  /* 0x0020981501007387 */ /* 0x0081e80000100800 */
[----:B0-----:R-:W3:Y:S04]  /*763a0*/  LDL.LU R21, [R1+0x554] ;  /* 0x0005540001157983 */ /* 0x001ee80000300800 */
[----:B------:R-:W4:Y:S04]  /*763b0*/  LDL.LU R20, [R1+0x340] ;  /* 0x0003400001147983 */ /* 0x000f280000300800 */
[----:B----4-:R0:W-:Y:S04]  /*763c0*/  STL [R1+0x2094], R20 ;  /* 0x0020941401007387 */ /* 0x0101e80000100800 */
[----:B0-----:R-:W4:Y:S04]  /*763d0*/  LDL.LU R20, [R1+0x34c] ;  /* 0x00034c0001147983 */ /* 0x001f280000300800 */
[----:B------:R-:W2:Y:S04]  /*763e0*/  LDL.LU R25, [R1+0x5bc] ;  /* 0x0005bc0001197983 */ /* 0x000ea80000300800 */
[----:B--2---:R0:W-:Y:S04]  /*763f0*/  STL [R1+0x2044], R25 ;  /* 0x0020441901007387 */ /* 0x0041e80000100800 */
[----:B0-----:R-:W2:Y:S04]  /*76400*/  LDL.LU R25, [R1+0x464] ;  /* 0x0004640001197983 */ /* 0x001ea80000300800 */
        /* <DEDUP_REMOVED lines=36> */
[----:B0-----:R-:W2:Y:S01]  /*76650*/  LDL.LU R26, [R1+0x474] ;  /* 0x00047400011a7983 */ /* 0x001ea20000300800 */
[----:B------:R-:W-:-:S03]  /*76660*/  F2FP.BF16.F32.PACK_AB R23, R22, R23 ;  /* 0x000000171617723e */ /* 0x000fc600000010ff */
[----:B--2---:R0:W-:Y:S04]  /*76670*/  STL [R1+0x208c], R26 ;  /* 0x00208c1a01007387 */ /* 0x0041e80000100800 */
        /* <DEDUP_REMOVED lines=25> */
[----:B------:R-:W3:Y:S04]  /*76810*/  LDL.LU R22, [R1+0x209c] ;  /* 0x00209c0001167983 */ /* 0x000ee80000300800 */
[----:B------:R0:W-:Y:S04]  /*76820*/  STL [R1+0x1f24], R23 ;  /* 0x001f241701007387 */ /* 0x0001e80000100800 */
[----:B0-----:R-:W2:Y:S01]  /*76830*/  LDL.LU R23, [R1+0x5a4] ;  /* 0x0005a40001177983 */ /* 0x001ea20000300800 */
[----:B---3--:R-:W-:-:S03]  /*76840*/  F2FP.BF16.F32.PACK_AB R22, R21, R22 ;  /* 0x000000161516723e */ /* 0x008fc600000010ff */
[----:B------:R-:W4:Y:S04]  /*76850*/  LDL.LU R21, [R1+0x2098] ;  /* 0x0020980001157983 */ /* 0x000f280000300800 */
[----:B------:R0:W-:Y:S04]  /*76860*/  STL [R1+0x1f28], R22 ;  /* 0x001f281601007387 */ /* 0x0001e80000100800 */
[----:B0-----:R-:W3:Y:S01]  /*76870*/  LDL.LU R22, [R1+0x5a8] ;  /* 0x0005a80001167983 */ /* 0x001ee20000300800 */
[----:B----4-:R-:W-:-:S03]  /*76880*/  F2FP.BF16.F32.PACK_AB R21, R20, R21 ;  /* 0x000000151415723e */ /* 0x010fc600000010ff */
[----:B------:R-:W4:Y:S04]  /*76890*/  LDL.LU R20, [R1+0x2094] ;  /* 0x0020940001147983 */ /* 0x000f280000300800 */
[----:B------:R0:W-:Y:S04]  /*768a0*/  STL [R1+0x1f2c], R21 ;  /* 0x001f2c1501007387 */ /* 0x0001e80000100800 */
[----:B0-----:R-:W3:Y:S01]  /*768b0*/  LDL.LU R21, [R1+0x5ac] ;  /* 0x0005ac0001157983 */ /* 0x001ee20000300800 */
[----:B----4-:R-:W-:-:S03]  /*768c0*/  F2FP.BF16.F32.PACK_AB R20, R25, R20 ;  /* 0x000000141914723e */ /* 0x010fc600000010ff */
[----:B------:R-:W2:Y:S04]  /*768d0*/  LDL.LU R25, [R1+0x2090] ;  /* 0x0020900001197983 */ /* 0x000ea80000300800 */
[----:B------:R0:W-:Y:S04]  /*768e0*/  STL [R1+0x1f30], R20 ;  /* 0x001f301401007387 */ /* 0x0001e80000100800 */
[----:B0-----:R-:W4:Y:S01]  /*768f0*/  LDL.LU R20, [R1+0x460] ;  /* 0x0004600001147983 */ /* 0x001f220000300800 */
[----:B--2---:R-:W-:-:S03]  /*76900*/  F2FP.BF16.F32.PACK_AB R25, R26, R25 ;  /* 0x000000191a19723e */ /* 0x004fc600000010ff */
[----:B------:R-:W2:Y:S04]  /*76910*/  LDL.LU R26, [R1+0x208c] ;  /* 0x00208c00011a7983 */ /* 0x000ea80000300800 */
[----:B------:R0:W-:Y:S04]  /*76920*/  STL [R1+0xc], R25 ;  /* 0x00000c1901007387 */ /* 0x0001e80000100800 */
[----:B0-----:R-:W2:Y:S02]  /*76930*/  LDL.LU R25, [R1+0x2088] ;  /* 0x0020880001197983 */ /* 0x001ea40000300800 */
[----:B--2---:R-:W-:-:S02]  /*76940*/  F2FP.BF16.F32.PACK_AB R25, R26, R25 ;  /* 0x000000191a19723e */ /* 0x004fc400000010ff */
        /* <DEDUP_REMOVED lines=9> */
[----:B------:R0:W-:Y:S04]  /*769e0*/  STL [R1], R25 ;  /* 0x0000001901007387 */ /* 0x0001e80000100800 */
        /* <DEDUP_REMOVED lines=20> */
[----:B0-----:R-:W4:Y:S02]  /*76b30*/  LDL.LU R25, [R1+0x2048] ;  /* 0x0020480001197983 */ /* 0x001f240000300800 */
[----:B----4-:R-:W-:-:S02]  /*76b40*/  F2FP.BF16.F32.PACK_AB R20, R25, R20 ;  /* 0x000000141914723e */ /* 0x010fc400000010ff */
[----:B------:R-:W2:Y:S04]  /*76b50*/  LDL.LU R25, [R1+0x2044] ;  /* 0x0020440001197983 */ /* 0x000ea80000300800 */
[----:B------:R3:W-:Y:S02]  /*76b60*/  STL [R1+0x28], R20 ;  /* 0x0000281401007387 */ /* 0x0007e40000100800 */
[----:B---3--:R-:W-:Y:S02]  /*76b70*/  F2FP.BF16.F32.PACK_AB R20, R21, R22 ;  /* 0x000000161514723e */ /* 0x008fe400000010ff */
[----:B------:R-:W-:-:S03]  /*76b80*/  F2FP.BF16.F32.PACK_AB R22, R23, R24 ;  /* 0x000000181716723e */ /* 0x000fc600000010ff */
[----:B------:R0:W-:Y:S04]  /*76b90*/  STL [R1+0x24], R20 ;  /* 0x0000241401007387 */ /* 0x0001e80000100800 */
[----:B------:R-:W-:Y:S01]  /*76ba0*/  STL [R1+0x20], R22 ;  /* 0x0000201601007387 */ /* 0x000fe20000100800 */
[----:B0-----:R-:W-:Y:S02]  /*76bb0*/  F2FP.BF16.F32.PACK_AB R20, R27, R12 ;  /* 0x0000000c1b14723e */ /* 0x001fe400000010ff */
[----:B------:R-:W-:Y:S02]  /*76bc0*/  F2FP.BF16.F32.PACK_AB R12, R13, R14 ;  /* 0x0000000e0d0c723e */ /* 0x000fe400000010ff */
[----:B------:R-:W-:Y:S02]  /*76bd0*/  F2FP.BF16.F32.PACK_AB R14, R15, R16 ;  /* 0x000000100f0e723e */ /* 0x000fe400000010ff */
[----:B------:R-:W-:-:S02]  /*76be0*/  F2FP.BF16.F32.PACK_AB R13, R17, R18 ;  /* 0x00000012110d723e */ /* 0x000fc400000010ff */
[----:B--2---:R-:W-:-:S05]  /*76bf0*/  F2FP.BF16.F32.PACK_AB R21, R25, R26 ;  /* 0x0000001a1915723e */ /* 0x004fca00000010ff */
[----:B------:R-:W-:Y:S04]  /*76c00*/  STL [R1+0x3c], R21 ;  /* 0x00003c1501007387 */ /* 0x000fe80000100800 */
[----:B------:R-:W-:Y:S04]  /*76c10*/  STL [R1+0x38], R20 ;  /* 0x0000381401007387 */ /* 0x000fe80000100800 */
[----:B------:R0:W-:Y:S04]  /*76c20*/  STL [R1+0x34], R12 ;  /* 0x0000340c01007387 */ /* 0x0001e80000100800 */
[----:B------:R-:W-:Y:S01]  /*76c30*/  STL [R1+0x30], R14 ;  /* 0x0000300e01007387 */ /* 0x000fe20000100800 */
[----:B0-----:R-:W-:-:S02]  /*76c40*/  F2FP.BF16.F32.PACK_AB R12, R19, R4 ;  /* 0x00000004130c723e */ /* 0x001fc400000010ff */
[----:B------:R-:W-:Y:S01]  /*76c50*/  F2FP.BF16.F32.PACK_AB R4, R5, R6 ;  /* 0x000000060504723e */ /* 0x000fe200000010ff */
[----:B------:R-:W-:Y:S01]  /*76c60*/  STL [R1+0x4c], R13 ;  /* 0x00004c0d01007387 */ /* 0x000fe20000100800 */
[----:B------:R-:W-:Y:S02]  /*76c70*/  F2FP.BF16.F32.PACK_AB R6, R7, R8 ;  /* 0x000000080706723e */ /* 0x000fe400000010ff */
[----:B------:R-:W-:Y:S01]  /*76c80*/  F2FP.BF16.F32.PACK_AB R5, R9, R10 ;  /* 0x0000000a0905723e */ /* 0x000fe200000010ff */
[----:B------:R-:W-:Y:S04]  /*76c90*/  STL [R1+0x48], R12 ;  /* 0x0000480c01007387 */ /* 0x000fe80000100800 */
[----:B------:R0:W-:Y:S04]  /*76ca0*/  STL [R1+0x44], R4 ;  /* 0x0000440401007387 */ /* 0x0001e80000100800 */
[----:B------:R-:W-:Y:S01]  /*76cb0*/  STL [R1+0x40], R6 ;  /* 0x0000400601007387 */ /* 0x000fe20000100800 */
[----:B0-----:R-:W-:-:S03]  /*76cc0*/  F2FP.BF16.F32.PACK_AB R4, R11, R29 ;  /* 0x0000001d0b04723e */ /* 0x001fc600000010ff */
[----:B------:R-:W-:Y:S04]  /*76cd0*/  STL [R1+0x5c], R5 ;  /* 0x00005c0501007387 */ /* 0x000fe80000100800 */
[----:B------:R-:W-:Y:S04]  /*76ce0*/  STL [R1+0x58], R4 ;  /* 0x0000580401007387 */ /* 0x000fe80000100800 */
[----:B------:R-:W2:Y:S01]  /*76cf0*/  LDL.LU R20, [R1+0x590] ;  /* 0x0005900001147983 */ /* 0x000ea20000300800 */
[----:B------:R-:W-:Y:S02]  /*76d00*/  F2FP.BF16.F32.PACK_AB R3, R28, R3 ;  /* 0x000000031c03723e */ /* 0x000fe400000010ff */
[----:B------:R-:W-:-:S03]  /*76d10*/  F2FP.BF16.F32.PACK_AB R0, R0, R2 ;  /* 0x000000020000723e */ /* 0x000fc600000010ff */
[----:B------:R-:W-:Y:S04]  /*76d20*/  STL [R1+0x54], R3 ;  /* 0x0000540301007387 */ /* 0x000fe80000100800 */
[----:B--2---:R0:W-:Y:S04]  /*76d30*/  STL [R1+0x1fbc], R20 ;  /* 0x001fbc1401007387 */ /* 0x0041e80000100800 */
[----:B------:R-:W-:Y:S04]  /*76d40*/  STL [R1+0x50], R0 ;  /* 0x0000500001007387 */ /* 0x000fe80000100800 */
        /* <DEDUP_REMOVED lines=33> */
[----:B------:R-:W3:Y:S04]  /*76f60*/  LDL.LU R21, [R1+0x65c] ;  /* 0x00065c0001157983 */ /* 0x000ee80000300800 */
[----:B---3--:R0:W-:Y:S04]  /*76f70*/  STL [R1+0x1fb8], R21 ;  /* 0x001fb81501007387 */ /* 0x0081e80000100800 */
[----:B0-----:R-:W3:Y:S04]  /*76f80*/  LDL.LU R21, [R1+0x594] ;  /* 0x0005940001157983 */ /* 0x001ee80000300800 */
        /* <DEDUP_REMOVED lines=33> */
[----:B0-----:R-:W2:Y:S04]  /*771a0*/  LDL.LU R21, [R1+0x51c] ;  /* 0x00051c0001157983 */ /* 0x001ea80000300800 */
[----:B------:R-:W3:Y:S04]  /*771b0*/  LDL.LU R22, [R1+0x658] ;  /* 0x0006580001167983 */ /* 0x000ee80000300800 */
[----:B------:R-:W4:Y:S04]  /*771c0*/  LDL.LU R23, [R1+0x654] ;  /* 0x0006540001177983 */ /* 0x000f280000300800 */
        /* <DEDUP_REMOVED lines=94> */
[----:B------:R-:W3:Y:S04]  /*777b0*/  LDL.LU R21, [R1+0x1fb8] ;  /* 0x001fb80001157983 */ /* 0x000ee80000300800 */
[----:B------:R3:W-:Y:S02]  /*777c0*/  STL [R1+0xa8], R20 ;  /* 0x0000a81401007387 */ /* 0x0007e40000100800 */
[----:B---3--:R-:W-:Y:S02]  /*777d0*/  F2FP.BF16.F32.PACK_AB R20, R21, R22 ;  /* 0x000000161514723e */ /* 0x008fe400000010ff */
[----:B----4-:R-:W-:Y:S02]  /*777e0*/  F2FP.BF16.F32.PACK_AB R22, R23, R24 ;  /* 0x000000181716723e */ /* 0x010fe400000010ff */
[----:B------:R-:W-:Y:S01]  /*777f0*/  F2FP.BF16.F32.PACK_AB R21, R25, R26 ;  /* 0x0000001a1915723e */ /* 0x000fe200000010ff */
        /* <DEDUP_REMOVED lines=185> */
[----:B------:R-:W2:Y:S01]  /*78390*/  LDL.LU R21, [R1+0x1f34] ;  /* 0x001f340001157983 */ /* 0x000ea20000300800 */
[----:B----4-:R-:W-:-:S03]  /*783a0*/  F2FP.BF16.F32.PACK_AB R24, R23, R24 ;  /* 0x000000181718723e */ /* 0x010fc600000010ff */
[----:B------:R0:W-:Y:S01]  /*783b0*/  STL [R1+0x12c], R20 ;  /* 0x00012c1401007387 */ /* 0x0001e20000100800 */
[----:B---3--:R-:W-:Y:S02]  /*783c0*/  F2FP.BF16.F32.PACK_AB R26, R25, R26 ;  /* 0x0000001a191a723e */ /* 0x008fe400000010ff */
[----:B------:R-:W-:Y:S01]  /*783d0*/  F2FP.BF16.F32.PACK_AB R12, R27, R12 ;  /* 0x0000000c1b0c723e */ /* 0x000fe200000010ff */
[----:B0-----:R1:W5:Y:S01]  /*783e0*/  LDL.LU R20, [R1+0x1f30] ;  /* 0x001f300001147983 */ /* 0x0013620000300800 */
[----:B------:R-:W-:Y:S02]  /*783f0*/  F2FP.BF16.F32.PACK_AB R14, R13, R14 ;  /* 0x0000000e0d0e723e */ /* 0x000fe400000010ff */
[----:B------:R-:W-:Y:S02]  /*78400*/  F2FP.BF16.F32.PACK_AB R16, R15, R16 ;  /* 0x000000100f10723e */ /* 0x000fe400000010ff */
[----:B------:R-:W-:Y:S02]  /*78410*/  F2FP.BF16.F32.PACK_AB R18, R17, R18 ;  /* 0x000000121112723e */ /* 0x000fe400000010ff */
[----:B------:R-:W-:-:S02]  /*78420*/  F2FP.BF16.F32.PACK_AB R4, R19, R4 ;  /* 0x000000041304723e */ /* 0x000fc400000010ff */
[----:B------:R-:W-:Y:S02]  /*78430*/  F2FP.BF16.F32.PACK_AB R6, R5, R6 ;  /* 0x000000060506723e */ /* 0x000fe400000010ff */
[----:B------:R-:W-:Y:S02]  /*78440*/  F2FP.BF16.F32.PACK_AB R8, R7, R8 ;  /* 0x000000080708723e */ /* 0x000fe400000010ff */
[----:B------:R-:W-:Y:S02]  /*78450*/  F2FP.BF16.F32.PACK_AB R10, R9, R10 ;  /* 0x0000000a090a723e */ /* 0x000fe400000010ff */
[----:B------:R-:W-:Y:S02]  /*78460*/  F2FP.BF16.F32.PACK_AB R28, R11, R28 ;  /* 0x0000001c0b1c723e */ /* 0x000fe400000010ff */
[----:B------:R-:W-:Y:S02]  /*78470*/  F2FP.BF16.F32.PACK_AB R3, R29, R3 ;  /* 0x000000031d03723e */ /* 0x000fe400000010ff */
[----:B--2---:R-:W-:-:S02]  /*78480*/  F2FP.BF16.F32.PACK_AB R22, R21, R22 ;  /* 0x000000161516723e */ /* 0x004fc400000010ff */
[----:B------:R1:W5:Y:S04]  /*78490*/  LDL.LU R21, [R1+0x1f2c] ;  /* 0x001f2c0001157983 */ /* 0x0003680000300800 */
[----:B------:R0:W-:Y:S04]  /*784a0*/  STL [R1+0x128], R22 ;  /* 0x0001281601007387 */ /* 0x0001e80000100800 */
[----:B0-----:R1:W5:Y:S04]  /*784b0*/  LDL.LU R22, [R1+0x1f28] ;  /* 0x001f280001167983 */ /* 0x0013680000300800 */
        /* <DEDUP_REMOVED lines=32> */
[----:B0-----:R-:W2:Y:S04]  /*786c0*/  LDL.LU R28, [R1+0x1ed0] ;  /* 0x001ed000011c7983 */ /* 0x001ea80000300800 */
[----:B------:R-:W2:Y:S01]  /*786d0*/  LDL.LU R29, [R1+0x1ecc] ;  /* 0x001ecc00011d7983 */ /* 0x000ea20000300800 */
[----:B------:R-:W-:-:S03]  /*786e0*/  F2FP.BF16.F32.PACK_AB R2, R0, R2 ;  /* 0x000000020002723e */ /* 0x000fc600000010ff */
[----:B------:R1:W-:Y:S01]  /*786f0*/  STL [R1+0x158], R3 ;  /* 0x0001580301007387 */ /* 0x0003e20000100800 */
[----:B--2---:R-:W-:-:S05]  /*78700*/  F2FP.BF16.F32.PACK_AB R0, R29, R28 ;  /* 0x0000001c1d00723e */ /* 0x004fca00000010ff */
[----:B------:R1:W-:Y:S04]  /*78710*/  STL [R1+0x150], R0 ;  /* 0x0001500001007387 */ /* 0x0003e80000100800 */
[----:B------:R1:W-:Y:S02]  /*78720*/  STL [R1+0x154], R2 ;  /* 0x0001540201007387 */ /* 0x0003e40000100800 */
.L_x_0:
[----:B-----5:R-:W-:Y:S01]  /*78730*/  STL.64 [R1+0x1f50], R22 ;  /* 0x001f501601007387 */ /* 0x020fe20000100a00 */
[----:B------:R-:W2:Y:S03]  /*78740*/  LDCU.64 UR10, c[0x0][0x398] ;  /* 0x00007300ff0a77ac */ /* 0x000ea60008000a00 */
[----:B------:R3:W-:Y:S01]  /*78750*/  STL.64 [R1+0x1f48], R20 ;  /* 0x001f481401007387 */ /* 0x0007e20000100a00 */
[----:B-1----:R-:W1:Y:S01]  /*78760*/  S2R R2, SR_TID.X ;  /* 0x0000000000027919 */ /* 0x002e620000002100 */
[----:B------:R-:W4:Y:S01]  /*78770*/  S2UR UR5, SR_CgaCtaId ;  /* 0x00000000000579c3 */ /* 0x000f220000008800 */
[----:B------:R-:W0:Y:S01]  /*78780*/  LDCU UR4, c[0x0][0x39c] ;  /* 0x00007380ff0477ac */ /* 0x000e220008000800 */
[----:B------:R-:W0:Y:S01]  /*78790*/  LDCU UR6, c[0x0][0x39c] ;  /* 0x00007380ff0677ac */ /* 0x000e220008000800 */
[----:B---3--:R-:W3:Y:S01]  /*787a0*/  LDL.LU R20, [R1+0x150] ;  /* 0x0001500001147983 */ /* 0x008ee20000300800 */
[----:B------:R-:W0:Y:S03]  /*787b0*/  LDCU UR12, c[0x0][0x39c] ;  /* 0x00007380ff0c77ac */ /* 0x000e260008000800 */
[----:B------:R-:W3:Y:S01]  /*787c0*/  LDL.LU R21, [R1+0x154] ;  /* 0x0001540001157983 */ /* 0x000ee20000300800 */
[----:B------:R-:W0:Y:S03]  /*787d0*/  LDCU UR7, c[0x0][0x39c] ;  /* 0x00007380ff0777ac */ /* 0x000e260008000800 */
[----:B------:R-:W3:Y:S01]  /*787e0*/  LDL.LU R22, [R1+0x158] ;  /* 0x0001580001167983 */ /* 0x000ee20000300800 */
[----:B------:R-:W0:Y:S03]  /*787f0*/  LDCU UR56, c[0x0][0x3b8] ;  /* 0x00007700ff3877ac */ /* 0x000e260008000800 */
[----:B------:R-:W3:Y:S01]  /*78800*/  LDL.LU R23, [R1+0x15c] ;  /* 0x00015c0001177983 */ /* 0x000ee20000300800 */
[----:B------:R-:W0:Y:S03]  /*78810*/  LDCU UR13, c[0x0][0x39c] ;  /* 0x00007380ff0d77ac */ /* 0x000e260008000800 */
[----:B------:R1:W-:Y:S01]  /*78820*/  STL.64 [R1+0x1f40], R26 ;  /* 0x001f401a01007387 */ /* 0x0003e20000100a00 */
[----:B------:R-:W0:Y:S01]  /*78830*/  LDCU UR14, c[0x0][0x39c] ;  /* 0x00007380ff0e77ac */ /* 0x000e220008000800 */
[----:B------:R-:W0:Y:S01]  /*78840*/  LDCU UR15, c[0x0][0x39c] ;  /* 0x00007380ff0f77ac */ /* 0x000e220008000800 */
[----:B------:R-:W0:Y:S01]  /*78850*/  LDCU UR16, c[0x0][0x39c] ;  /* 0x00007380ff1077ac */ /* 0x000e220008000800 */
[----:B-1----:R-:W2:Y:S01]  /*78860*/  LDL R26, [R1+0x688] ;  /* 0x00068800011a7983 */ /* 0x002ea20000100800 */
[----:B------:R-:W1:Y:S03]  /*78870*/  LDCU UR17, c[0x0][0x39c] ;  /* 0x00007380ff1177ac */ /* 0x000e660008000800 */
[----:B------:R-:W-:Y:S01]  /*78880*/  STL.64 [R1+0x1f38], R24 ;  /* 0x001f381801007387 */ /* 0x000fe20000100a00 */
[----:B------:R-:W0:Y:S03]  /*78890*/  LDCU UR18, c[0x0][0x39c] ;  /* 0x00007380ff1277ac */ /* 0x000e260008000800 */
        /* <DEDUP_REMOVED lines=12> */
[----:B------:R1:W-:Y:S01]  /*78960*/  STL.64 [R1+0x1f00], R10 ;  /* 0x001f000a01007387 */ /* 0x0003e20000100a00 */
[----:B------:R-:W0:Y:S01]  /*78970*/  LDCU UR25, c[0x0][0x39c] ;  /* 0x00007380ff1977ac */ /* 0x000e220008000800 */
[----:B------:R-:W0:Y:S01]  /*78980*/  LDCU UR26, c[0x0][0x39c] ;  /* 0x00007380ff1a77ac */ /* 0x000e220008000800 */
[----:B------:R-:W0:Y:S01]  /*78990*/  LDCU UR27, c[0x0][0x39c] ;  /* 0x00007380ff1b77ac */ /* 0x000e220008000800 */
[----:B-1----:R-:W3:Y:S01]  /*789a0*/  LDL.LU R11, [R1+0x1ec8] ;  /* 0x001ec800010b7983 */ /* 0x002ee20000300800 */
[C---:B------:R-:W-:Y:S01]  /*789b0*/  IMAD.SHL.U32 R29, R2.reuse, 0x10, RZ ;  /* 0x00000010021d7824 */ /* 0x040fe200078e00ff */
[----:B------:R-:W1:Y:S01]  /*789c0*/  LDCU UR29, c[0x0][0x39c] ;  /* 0x00007380ff1d77ac */ /* 0x000e620008000800 */
[----:B------:R-:W-:Y:S01]  /*789d0*/  IMAD.SHL.U32 R28, R2, 0x20, RZ ;  /* 0x00000020021c7824 */ /* 0x000fe200078e00ff */
[----:B------:R-:W-:Y:S02]  /*789e0*/  STL.64 [R1+0x1ef8], R8 ;  /* 0x001ef80801007387 */ /* 0x000fe40000100a00 */
[----:B------:R-:W-:Y:S01]  /*789f0*/  LOP3.LUT R29, R29, 0x1f0, RZ, 0xc0, !PT ;  /* 0x000001f01d1d7812 */ /* 0x000fe200078ec0ff */
[----:B------:R-:W0:Y:S01]  /*78a00*/  LDCU UR28, c[0x0][0x39c] ;  /* 0x00007380ff1c77ac */ /* 0x000e220008000800 */
[----:B------:R-:W0:Y:S01]  /*78a10*/  S2R R27, SR_TID.X ;  /* 0x00000000001b7919 */ /* 0x000e220000002100 */
[----:B------:R-:W-:Y:S01]  /*78a20*/  LOP3.LUT R28, R28, 0x400, RZ, 0xc0, !PT ;  /* 0x000004001c1c7812 */ /* 0x000fe200078ec0ff */
[----:B------:R-:W0:Y:S01]  /*78a30*/  LDCU UR30, c[0x0][0x39c] ;  /* 0x00007380ff1e77ac */ /* 0x000e220008000800 */
[----:B------:R-:W0:Y:S01]  /*78a40*/  LDCU UR33, c[0x0][0x39c] ;  /* 0x00007380ff2177ac */ /* 0x000e220008000800 */
[----:B------:R-:W0:Y:S01]  /*78a50*/  LDCU UR35, c[0x0][0x39c] ;  /* 0x00007380ff2377ac */ /* 0x000e220008000800 */
[----:B------:R-:W0:Y:S01]  /*78a60*/  LDCU UR36, c[0x0][0x39c] ;  /* 0x00007380ff2477ac */ /* 0x000e220008000800 */
[----:B------:R-:W0:Y:S01]  /*78a70*/  LDCU UR39, c[0x0][0x39c] ;  /* 0x00007380ff2777ac */ /* 0x000e220008000800 */
[----:B------:R-:W0:Y:S01]  /*78a80*/  LDCU UR42, c[0x0][0x39c] ;  /* 0x00007380ff2a77ac */ /* 0x000e220008000800 */
[----:B------:R-:W0:Y:S01]  /*78a90*/  LDCU UR44, c[0x0][0x39c] ;  /* 0x00007380ff2c77ac */ /* 0x000e220008000800 */
[----:B------:R-:W0:Y:S02]  /*78aa0*/  LDCU UR45, c[0x0][0x39c] ;  /* 0x00007380ff2d77ac */ /* 0x000e240008000800 */
[----:B0-----:R-:W-:Y:S01]  /*78ab0*/  LOP3.LUT R27, R27, 0x3f, RZ, 0xc0, !PT ;  /* 0x0000003f1b1b7812 */ /* 0x001fe200078ec0ff */
[----:B------:R-:W0:Y:S01]  /*78ac0*/  LDCU UR46, c[0x0][0x39c] ;  /* 0x00007380ff2e77ac */ /* 0x000e220008000800 */
        /* <DEDUP_REMOVED lines=26> */
[----:B--2---:R-:W-:-:S02]  /*78c70*/  VIADD R0, R26, 0x1 ;  /* 0x000000011a007836 */ /* 0x004fc40000000000 */
[C---:B------:R-:W-:Y:S02]  /*78c80*/  VIADD R2, R26.reuse, 0x4 ;  /* 0x000000041a027836 */ /* 0x040fe40000000000 */
[----:B------:R-:W-:Y:S01]  /*78c90*/  VIADD R3, R26, 0x3 ;  /* 0x000000031a037836 */ /* 0x000fe20000000000 */
[----:B---3--:R-:W-:Y:S01]  /*78ca0*/  STL [R1+0x1f58], R11 ;  /* 0x001f580b01007387 */ /* 0x008fe20000100800 */
[----:B------:R-:W-:Y:S01]  /*78cb0*/  BAR.SYNC.DEFER_BLOCKING 0x0 ;  /* 0x0000000000007b1d */ /* 0x000fe20000010000 */
[----:B------:R-:W-:-:S04]  /*78cc0*/  ISETP.GE.AND P0, PT, R11, UR10, PT ;  /* 0x0000000a0b007c0c */ /* 0x000fc8000bf06270 */
[----:B------:R-:W-:Y:S01]  /*78cd0*/  ISETP.LT.AND P4, PT, R0, UR4, !P0 ;  /* 0x0000000400007c0c */ /* 0x000fe2000c781270 */
[----:B------:R-:W-:Y:S01]  /*78ce0*/  UMOV UR4, 0x400 ;  /* 0x0000040000047882 */ /* 0x000fe20000000000 */
[----:B------:R-:W-:Y:S01]  /*78cf0*/  VIADD R0, R26, 0x2 ;  /* 0x000000021a007836 */ /* 0x000fe20000000000 */
[----:B------:R-:W2:Y:S01]  /*78d00*/  LDL.LU R12, [R1+0xc0] ;  /* 0x0000c000010c7983 */ /* 0x000ea20000300800 */
[----:B----4-:R-:W-:Y:S01]  /*78d10*/  ULEA UR4, UR5, UR4, 0x18 ;  /* 0x0000000405047291 */ /* 0x010fe2000f8ec0ff */
[----:B------:R-:W-:Y:S01]  /*78d20*/  ISETP.LT.AND P1, PT, R2, UR12, !P0 ;  /* 0x0000000c02007c0c */ /* 0x000fe2000c721270 */
[----:B------:R-:W3:Y:S01]  /*78d30*/  LDCU UR5, c[0x0][0x39c] ;  /* 0x00007380ff0577ac */ /* 0x000ee20008000800 */
[----:B------:R-:W2:Y:S01]  /*78d40*/  LDL.LU R13, [R1+0xc4] ;  /* 0x0000c400010d7983 */ /* 0x000ea20000300800 */
[----:B------:R-:W-:Y:S02]  /*78d50*/  ISETP.LT.AND P3, PT, R0, UR6, !P0 ;  /* 0x0000000600007c0c */ /* 0x000fe4000c761270 */
[----:B------:R-:W-:Y:S01]  /*78d60*/  IADD3 R0, PT, PT, R29, UR4, R28 ;  /* 0x000000041d007c10 */ /* 0x000fe2000fffe01c */
[----:B------:R-:W4:Y:S01]  /*78d70*/  LDL.LU R14, [R1+0xc8] ;  /* 0x0000c800010e7983 */ /* 0x000f220000300800 */
[----:B------:R-:W-:Y:S01]  /*78d80*/  LEA R2, R27, UR4, 0x4 ;  /* 0x000000041b027c11 */ /* 0x000fe2000f8e20ff */
[----:B------:R-:W0:Y:S01]  /*78d90*/  LDCU UR10, c[0x0][0x39c] ;  /* 0x00007380ff0a77ac */ /* 0x000e220008000800 */
[----:B------:R-:W-:Y:S01]  /*78da0*/  ISETP.LT.AND P2, PT, R3, UR7, !P0 ;  /* 0x0000000703007c0c */ /* 0x000fe2000c741270 */
[----:B------:R-:W4:Y:S01]  /*78db0*/  LDL.LU R15, [R1+0xcc] ;  /* 0x0000cc00010f7983 */ /* 0x000f220000300800 */
[----:B------:R-:W0:Y:S03]  /*78dc0*/  LDCU UR4, c[0x0][0x3b4] ;  /* 0x00007680ff0477ac */ /* 0x000e260008000800 */
[----:B------:R-:W-:Y:S01]  /*78dd0*/  STSM.16.M88.4 [R0], R20 ;  /* 0x0000001400007844 */ /* 0x000fe20000000200 */
[----:B------:R-:W0:Y:S01]  /*78de0*/  LDCU.64 UR6, c[0x0][0x390] ;  /* 0x00007200ff0677ac */ /* 0x000e220008000a00 */
[----:B------:R-:W0:Y:S02]  /*78df0*/  LDCU UR12, c[0x0][0x39c] ;  /* 0x00007380ff0c77ac */ /* 0x000e240008000800 */
[----:B----4-:R-:W-:Y:S04]  /*78e00*/  STL.64 [R1+0x1fa8], R14 ;  /* 0x001fa80e01007387 */ /* 0x010fe80000100a00 */
[----:B--2---:R2:W-:Y:S04]  /*78e10*/  STL.64 [R1+0x1fa0], R12 ;  /* 0x001fa00c01007387 */ /* 0x0045e80000100a00 */
[----:B--2---:R-:W2:Y:S04]  /*78e20*/  LDL.LU R12, [R1+0x100] ;  /* 0x00010000010c7983 */ /* 0x004ea80000300800 */
[----:B------:R-:W2:Y:S04]  /*78e30*/  LDL.LU R13, [R1+0x104] ;  /* 0x00010400010d7983 */ /* 0x000ea80000300800 */
[----:B------:R-:W4:Y:S04]  /*78e40*/  LDL.LU R14, [R1+0x108] ;  /* 0x00010800010e7983 */ /* 0x000f280000300800 */
[----:B------:R-:W4:Y:S04]  /*78e50*/  LDL.LU R15, [R1+0x10c] ;  /* 0x00010c00010f7983 */ /* 0x000f280000300800 */
        /* <DEDUP_REMOVED lines=22> */
[----:B------:R-:W2:Y:S04]  /*78fc0*/  LDL.LU R14, [R1+0x148] ;  /* 0x00014800010e7983 */ /* 0x000ea80000300800 */
[----:B------:R-:W2:Y:S04]  /*78fd0*/  LDL.LU R15, [R1+0x14c] ;  /* 0x00014c00010f7983 */ /* 0x000ea80000300800 */
[----:B------:R-:W4:Y:S04]  /*78fe0*/  LDL.LU R8, [R1+0xf0] ;  /* 0x0000f00001087983 */ /* 0x000f280000300800 */
[----:B------:R-:W4:Y:S04]  /*78ff0*/  LDL.LU R9, [R1+0xf4] ;  /* 0x0000f40001097983 */ /* 0x000f280000300800 */
        /* <DEDUP_REMOVED lines=18> */
[----:B--2---:R-:W-:Y:S01]  /*79120*/  STSM.16.M88.4 [R0+0x200], R12 ;  /* 0x0002000c00007844 */ /* 0x004fe20000000200 */
[----:B------:R-:W-:Y:S06]  /*79130*/  BAR.SYNC.DEFER_BLOCKING 0x0 ;  /* 0x0000000000007b1d */ /* 0x000fec0000010000 */
[----:B------:R-:W2:Y:S04]  /*79140*/  LDS.128 R12, [R2] ;  /* 0x00000000020c7984 */ /* 0x000ea80000000c00 */
[----:B--2---:R-:W-:Y:S04]  /*79150*/  STL.64 [R1+0x140], R12 ;  /* 0x0001400c01007387 */ /* 0x004fe80000100a00 */
[----:B------:R-:W-:Y:S04]  /*79160*/  STL.64 [R1+0x148], R14 ;  /* 0x0001480e01007387 */ /* 0x000fe80000100a00 */
[----:B------:R-:W2:Y:S04]  /*79170*/  LDS.128 R12, [R2+0x400] ;  /* 0x00040000020c7984 */ /* 0x000ea80000000c00 */
[----:B--2---:R-:W-:Y:S04]  /*79180*/  STL.64 [R1+0x150], R12 ;  /* 0x0001500c01007387 */ /* 0x004fe80000100a00 */
[----:B------:R2:W-:Y:S04]  /*79190*/  STL.64 [R1+0x158], R14 ;  /* 0x0001580e01007387 */ /* 0x0005e80000100a00 */
[----:B--2---:R-:W2:Y:S04]  /*791a0*/  LDL.LU.64 R14, [R1+0x1fe8] ;  /* 0x001fe800010e7983 */ /* 0x004ea80000300a00 */
[----:B------:R-:W2:Y:S01]  /*791b0*/  LDL.LU.64 R12, [R1+0x1fe0] ;  /* 0x001fe000010c7983 */ /* 0x000ea20000300a00 */
[----:B------:R-:W-:Y:S06]  /*791c0*/  BAR.SYNC.DEFER_BLOCKING 0x0 ;  /* 0x0000000000007b1d */ /* 0x000fec0000010000 */
[----:B--2---:R2:W-:Y:S04]  /*791d0*/  STSM.16.M88.4 [R0], R12 ;  /* 0x0000000c00007844 */ /* 0x0045e80000000200 */
[----:B--2---:R-:W2:Y:S04]  /*791e0*/  LDL.LU.64 R14, [R1+0x1fd8] ;  /* 0x001fd800010e7983 */ /* 0x004ea80000300a00 */
[----:B------:R-:W2:Y:S04]  /*791f0*/  LDL.LU.64 R12, [R1+0x1fd0] ;  /* 0x001fd000010c7983 */ /* 0x000ea80000300a00 */
        /* <DEDUP_REMOVED lines=19> */
[----:B------:R-:W2:Y:S01]  /*79330*/  LDS.128 R12, [R2+0x400] ;  /* 0x00040000020c7984 */ /* 0x000ea20000000c00 */
[----:B------:R-:W-:Y:S06]  /*79340*/  BAR.SYNC.DEFER_BLOCKING 0x0 ;  /* 0x0000000000007b1d */ /* 0x000fec0000010000 */
[----:B--2---:R-:W-:Y:S04]  /*79350*/  STL.64 [R1+0x110], R12 ;  /* 0x0001100c01007387 */ /* 0x004fe80000100a00 */
[----:B------:R2:W-:Y:S04]  /*79360*/  STL.64 [R1+0x118], R14 ;  /* 0x0001180e01007387 */ /* 0x0005e80000100a00 */
[----:B--2---:R-:W2:Y:S04]  /*79370*/  LDL.LU.64 R14, [R1+0x1fa8] ;  /* 0x001fa800010e7983 */ /* 0x004ea80000300a00 */
[----:B------:R-:W2:Y:S04]  /*79380*/  LDL.LU.64 R12, [R1+0x1fa0] ;  /* 0x001fa000010c7983 */ /* 0x000ea80000300a00 */
[----:B----4-:R-:W-:Y:S04]  /*79390*/  STSM.16.M88.4 [R0], R8 ;  /* 0x0000000800007844 */ /* 0x010fe80000000200 */
[----:B---3--:R-:W-:Y:S01]  /*793a0*/  STSM.16.M88.4 [R0+0x200], R4 ;  /* 0x0002000400007844 */ /* 0x008fe20000000200 */
[----:B------:R-:W-:Y:S06]  /*793b0*/  BAR.SYNC.DEFER_BLOCKING 0x0 ;  /* 0x0000000000007b1d */ /* 0x000fec0000010000 */
[----:B------:R-:W3:Y:S04]  /*793c0*/  LDS.128 R8, [R2] ;  /* 0x0000000002087984 */ /* 0x000ee80000000c00 */
[----:B------:R-:W4:Y:S01]  /*793d0*/  LDS.128 R4, [R2+0x400] ;  /* 0x0004000002047984 */ /* 0x000f220000000c00 */
[----:B------:R-:W-:Y:S06]  /*793e0*/  BAR.SYNC.DEFER_BLOCKING 0x0 ;  /* 0x0000000000007b1d */ /* 0x000fec0000010000 */
[----:B------:R-:W-:Y:S04]  /*793f0*/  STSM.16.M88.4 [R0], R16 ;  /* 0x0000001000007844 */ /* 0x000fe80000000200 */
[----:B---3--:R-:W-:Y:S04]  /*79400*/  STL.64 [R1+0xe0], R8 ;  /* 0x0000e00801007387 */ /* 0x008fe80000100a00 */
[----:B------:R-:W-:Y:S04]  /*79410*/  STL.64 [R1+0xe8], R10 ;  /* 0x0000e80a01007387 */ /* 0x000fe80000100a00 */
[----:B----4-:R-:W-:Y:S04]  /*79420*/  STL.64 [R1+0xf0], R4 ;  /* 0x0000f00401007387 */ /* 0x010fe80000100a00 */
[----:B------:R-:W-:Y:S04]  /*79430*/  STL.64 [R1+0xf8], R6 ;  /* 0x0000f80601007387 */ /* 0x000fe80000100a00 */
[----:B--2---:R-:W-:Y:S01]  /*79440*/  STSM.16.M88.4 [R0+0x200], R12 ;  /* 0x0002000c00007844 */ /* 0x004fe20000000200 */
[----:B------:R-:W-:Y:S06]  /*79450*/  BAR.SYNC.DEFER_BLOCKING 0x0 ;  /* 0x0000000000007b1d */ /* 0x000fec0000010000 */
[----:B------:R-:W2:Y:S04]  /*79460*/  LDS.128 R8, [R2] ;  /* 0x0000000002087984 */ /* 0x000ea80000000c00 */
[----:B------:R-:W3:Y:S01]  /*79470*/  LDS.128 R4, [R2+0x400] ;  /* 0x0004000002047984 */ /* 0x000ee20000000c00 */
[----:B------:R-:W-:Y:S06]  /*79480*/  BAR.SYNC.DEFER_BLOCKING 0x0 ;  /* 0x0000000000007b1d */ /* 0x000fec0000010000 */
[----:B------:R-:W-:Y:S04]  /*79490*/  STSM.16.M88.4 [R0], R24 ;  /* 0x0000001800007844 */ /* 0x000fe80000000200 */
[----:B------:R4:W-:Y:S04]  /*794a0*/  STSM.16.M88.4 [R0+0x200], R20 ;  /* 0x0002001400007844 */ /* 0x0009e80000000200 */
[----:B--2---:R-:W-:Y:S04]  /*794b0*/  STL.64 [R1+0xc0], R8 ;  /* 0x0000c00801007387 */ /* 0x004fe80000100a00 */
[----:B------:R-:W-:Y:S01]  /*794c0*/  STL.64 [R1+0xc8], R10 ;  /* 0x0000c80a01007387 */ /* 0x000fe20000100a00 */
[----:B------:R-:W-:Y:S06]  /*794d0*/  BAR.SYNC.DEFER_BLOCKING 0x0 ;  /* 0x0000000000007b1d */ /* 0x000fec0000010000 */
[----:B---3--:R-:W-:Y:S04]  /*794e0*/  STL.64 [R1+0xd0], R4 ;  /* 0x0000d00401007387 */ /* 0x008fe80000100a00 */
[----:B------:R-:W-:Y:S04]  /*794f0*/  STL.64 [R1+0xd8], R6 ;  /* 0x0000d80601007387 */ /* 0x000fe80000100a00 */
[----:B----4-:R-:W2:Y:S04]  /*79500*/  LDL.LU R20, [R1+0x40] ;  /* 0x0000400001147983 */ /* 0x010ea80000300800 */
[----:B------:R-:W3:Y:S04]  /*79510*/  LDS.128 R8, [R2] ;  /* 0x0000000002087984 */ /* 0x000ee80000000c00 */
[----:B------:R-:W4:Y:S04]  /*79520*/  LDS.128 R4, [R2+0x400] ;  /* 0x0004000002047984 */ /* 0x000f280000000c00 */
[----:B---3--:R-:W-:Y:S04]  /*79530*/  STL.64 [R1+0xa0], R8 ;  /* 0x0000a00801007387 */ /* 0x008fe80000100a00 */
[----:B------:R-:W-:Y:S04]  /*79540*/  STL.64 [R1+0xa8], R10 ;  /* 0x0000a80a01007387 */ /* 0x000fe80000100a00 */
[----:B----4-:R-:W-:Y:S04]  /*79550*/  STL.64 [R1+0xb0], R4 ;  /* 0x0000b00401007387 */ /* 0x010fe80000100a00 */
[----:B------:R-:W-:Y:S04]  /*79560*/  STL.64 [R1+0xb8], R6 ;  /* 0x0000b80601007387 */ /* 0x000fe80000100a00 */
[----:B------:R-:W2:Y:S04]  /*79570*/  LDL.LU R21, [R1+0x44] ;  /* 0x0000440001157983 */ /* 0x000ea80000300800 */
[----:B------:R-:W3:Y:S04]  /*79580*/  LDL.LU R22, [R1+0x48] ;  /* 0x0000480001167983 */ /* 0x000ee80000300800 */
[----:B------:R-:W3:Y:S01]  /*79590*/  LDL.LU R23, [R1+0x4c] ;  /* 0x00004c0001177983 */ /* 0x000ee20000300800 */
[----:B------:R-:W-:Y:S06]  /*795a0*/  BAR.SYNC.DEFER_BLOCKING 0x0 ;  /* 0x0000000000007b1d */ /* 0x000fec0000010000 */
[----:B---3--:R-:W-:Y:S04]  /*795b0*/  STL.64 [R1+0x1f68], R22 ;  /* 0x001f681601007387 */ /* 0x008fe80000100a00 */
[----:B--2---:R2:W-:Y:S04]  /*795c0*/  STL.64 [R1+0x1f60], R20 ;  /* 0x001f601401007387 */ /* 0x0045e80000100a00 */
[----:B--2---:R-:W2:Y:S04]  /*795d0*/  LDL.LU R20, [R1+0x60] ;  /* 0x0000600001147983 */ /* 0x004ea80000300800 */
[----:B------:R-:W2:Y:S04]  /*795e0*/  LDL.LU R21, [R1+0x64] ;  /* 0x0000640001157983 */ /* 0x000ea80000300800 */
[----:B------:R-:W3:Y:S04]  /*795f0*/  LDL.LU R22, [R1+0x68] ;  /* 0x0000680001167983 */ /* 0x000ee80000300800 */
[----:B------:R-:W3:Y:S04]  /*79600*/  LDL.LU R23, [R1+0x6c] ;  /* 0x00006c0001177983 */ /* 0x000ee80000300800 */
        /* <DEDUP_REMOVED lines=16> */
[----:B------:R-:W2:Y:S04]  /*79710*/  LDL.LU R22, [R1+0x98] ;  /* 0x0000980001167983 */ /* 0x000ea80000300800 */
[----:B------:R-:W2:Y:S04]  /*79720*/  LDL.LU R23, [R1+0x9c] ;  /* 0x00009c0001177983 */ /* 0x000ea80000300800 */
[----:B------:R-:W3:Y:S04]  /*79730*/  LDL.LU R8, [R1+0x50] ;  /* 0x0000500001087983 */ /* 0x000ee80000300800 */
[----:B------:R-:W3:Y:S04]  /*79740*/  LDL.LU R9, [R1+0x54] ;  /* 0x0000540001097983 */ /* 0x000ee80000300800 */
[----:B------:R-:W3:Y:S04]  /*79750*/  LDL.LU R10, [R1+0x58] ;  /* 0x00005800010a7983 */ /* 0x000ee80000300800 */
[----:B------:R-:W3:Y:S04]  /*79760*/  LDL.LU R11, [R1+0x5c] ;  /* 0x00005c00010b7983 */ /* 0x000ee80000300800 */
        /* <DEDUP_REMOVED lines=12> */
[----:B------:R-:W3:Y:S04]  /*79830*/  LDL.LU R4, [R1] ;  /* 0x0000000001047983 */ /* 0x000ee80000300800 */
[----:B------:R-:W3:Y:S04]  /*79840*/  LDL.LU R5, [R1+0x4] ;  /* 0x0000040001057983 */ /* 0x000ee80000300800 */
[----:B------:R-:W3:Y:S04]  /*79850*/  LDL.LU R6, [R1+0x8] ;  /* 0x0000080001067983 */ /* 0x000ee80000300800 */
[----:B------:R-:W3:Y:S04]  /*79860*/  LDL.LU R7, [R1+0xc] ;  /* 0x00000c0001077983 */ /* 0x000ee80000300800 */
        /* <DEDUP_REMOVED lines=17> */
[----:B------:R-:W3:Y:S04]  /*79980*/  LDL.LU R28, [R1+0x688] ;  /* 0x00068800011c7983 */ /* 0x000ee80000300800 */
        /* <DEDUP_REMOVED lines=11> */
[----:B---3--:R3:W-:Y:S04]  /*79a40*/  STSM.16.M88.4 [R0], R8 ;  /* 0x0000000800007844 */ /* 0x0087e80000000200 */
[----:B---3--:R-:W0:Y:S04]  /*79a50*/  LDL.LU R11, [R1+0x1f58] ;  /* 0x001f5800010b7983 */ /* 0x008e280000300800 */
[----:B--2---:R-:W-:Y:S01]  /*79a60*/  STSM.16.M88.4 [R0+0x200], R20 ;  /* 0x0002001400007844 */ /* 0x004fe20000000200 */
[----:B------:R-:W-:Y:S06]  /*79a70*/  BAR.SYNC.DEFER_BLOCKING 0x0 ;  /* 0x0000000000007b1d */ /* 0x000fec0000010000 */
[----:B------:R-:W2:Y:S04]  /*79a80*/  LDS.128 R20, [R2] ;  /* 0x0000000002147984 */ /* 0x000ea80000000c00 */
[----:B--2---:R-:W-:Y:S04]  /*79a90*/  STL.64 [R1+0x40], R20 ;  /* 0x0000401401007387 */ /* 0x004fe80000100a00 */
[----:B------:R-:W-:Y:S04]  /*79aa0*/  STL.64 [R1+0x48], R22 ;  /* 0x0000481601007387 */ /* 0x000fe80000100a00 */
[----:B------:R-:W2:Y:S01]  /*79ab0*/  LDS.128 R20, [R2+0x400] ;  /* 0x0004000002147984 */ /* 0x000ea20000000c00 */
[----:B------:R-:W-:Y:S06]  /*79ac0*/  BAR.SYNC.DEFER_BLOCKING 0x0 ;  /* 0x0000000000007b1d */ /* 0x000fec0000010000 */
[----:B------:R-:W-:Y:S04]  /*79ad0*/  STSM.16.M88.4 [R0], R24 ;  /* 0x0000001800007844 */ /* 0x000fe80000000200 */
[----:B----4-:R-:W-:Y:S01]  /*79ae0*/  STSM.16.M88.4 [R0+0x200], R12 ;  /* 0x0002000c00007844 */ /* 0x010fe20000000200 */
[----:B------:R-:W-:Y:S06]  /*79af0*/  BAR.SYNC.DEFER_BLOCKING 0x0 ;  /* 0x0000000000007b1d */ /* 0x000fec0000010000 */
[----:B--2---:R-:W-:Y:S04]  /*79b00*/  STL.64 [R1+0x50], R20 ;  /* 0x0000501401007387 */ /* 0x004fe80000100a00 */
[----:B------:R2:W-:Y:S04]  /*79b10*/  STL.64 [R1+0x58], R22 ;  /* 0x0000581601007387 */ /* 0x0005e80000100a00 */
[----:B--2---:R-:W2:Y:S04]  /*79b20*/  LDL.LU.64 R22, [R1+0x1f50] ;  /* 0x001f500001167983 */ /* 0x004ea80000300a00 */
[----:B------:R-:W2:Y:S04]  /*79b30*/  LDL.LU.64 R20, [R1+0x1f48] ;  /* 0x001f480001147983 */ /* 0x000ea80000300a00 */
[----:B------:R-:W3:Y:S04]  /*79b40*/  LDL.LU.64 R26, [R1+0x1f40] ;  /* 0x001f4000011a7983 */ /* 0x000ee80000300a00 */
[----:B------:R-:W3:Y:S04]  /*79b50*/  LDL.LU.64 R24, [R1+0x1f38] ;  /* 0x001f380001187983 */ /* 0x000ee80000300a00 */
[----:B------:R-:W4:Y:S04]  /*79b60*/  LDS.128 R12, [R2] ;  /* 0x00000000020c7984 */ /* 0x000f280000000c00 */
[----:B----4-:R-:W-:Y:S04]  /*79b70*/  STL.64 [R1+0x20], R12 ;  /* 0x0000200c01007387 */ /* 0x010fe80000100a00 */
[----:B------:R-:W-:Y:S04]  /*79b80*/  STL.64 [R1+0x28], R14 ;  /* 0x0000280e01007387 */ /* 0x000fe80000100a00 */
[----:B------:R-:W4:Y:S01]  /*79b90*/  LDS.128 R12, [R2+0x400] ;  /* 0x00040000020c7984 */ /* 0x000f220000000c00 */
[----:B------:R-:W-:Y:S06]  /*79ba0*/  BAR.SYNC.DEFER_BLOCKING 0x0 ;  /* 0x0000000000007b1d */ /* 0x000fec0000010000 */
[----:B------:R-:W-:Y:S04]  /*79bb0*/  STSM.16.M88.4 [R0], R16 ;  /* 0x0000001000007844 */ /* 0x000fe80000000200 */
[----:B----4-:R-:W-:Y:S04]  /*79bc0*/  STL.64 [R1+0x30], R12 ;  /* 0x0000300c01007387 */ /* 0x010fe80000100a00 */
[----:B------:R4:W-:Y:S04]  /*79bd0*/  STL.64 [R1+0x38], R14 ;  /* 0x0000380e01007387 */ /* 0x0009e80000100a00 */
[----:B----4-:R-:W4:Y:S04]  /*79be0*/  LDL.LU.64 R14, [R1+0x1f30] ;  /* 0x001f3000010e7983 */ /* 0x010f280000300a00 */
[----:B------:R-:W4:Y:S04]  /*79bf0*/  LDL.LU.64 R12, [R1+0x1f28] ;  /* 0x001f2800010c7983 */ /* 0x000f280000300a00 */
[----:B------:R-:W4:Y:S04]  /*79c00*/  LDL.LU.64 R18, [R1+0x1f20] ;  /* 0x001f200001127983 */ /* 0x000f280000300a00 */
[----:B------:R-:W4:Y:S04]  /*79c10*/  LDL.LU.64 R16, [R1+0x1f18] ;  /* 0x001f180001107983 */ /* 0x000f280000300a00 */
[----:B------:R-:W-:Y:S01]  /*79c20*/  STSM.16.M88.4 [R0+0x200], R4 ;  /* 0x0002000400007844 */ /* 0x000fe20000000200 */
[----:B------:R-:W-:Y:S06]  /*79c30*/  BAR.SYNC.DEFER_BLOCKING 0x0 ;  /* 0x0000000000007b1d */ /* 0x000fec0000010000 */
[----:B------:R-:W0:Y:S04]  /*79c40*/  LDS.128 R4, [R2] ;  /* 0x0000000002047984 */ /* 0x000e280000000c00 */
[----:B0-----:R-:W-:Y:S04]  /*79c50*/  STL.64 [R1], R4 ;  /* 0x0000000401007387 */ /* 0x001fe80000100a00 */
[----:B------:R-:W-:Y:S04]  /*79c60*/  STL.64 [R1+0x8], R6 ;  /* 0x0000080601007387 */ /* 0x000fe80000100a00 */
[----:B------:R-:W0:Y:S01]  /*79c70*/  LDS.128 R4, [R2+0x400] ;  /* 0x0004000002047984 */ /* 0x000e220000000c00 */
[----:B------:R-:W-:Y:S06]  /*79c80*/  BAR.SYNC.DEFER_BLOCKING 0x0 ;  /* 0x0000000000007b1d */ /* 0x000fec0000010000 */
[----:B--2---:R2:W-:Y:S04]  /*79c90*/  STSM.16.M88.4 [R0], R20 ;  /* 0x0000001400007844 */ /* 0x0045e80000000200 */
[----:B---3--:R3:W-:Y:S01]  /*79ca0*/  STSM.16.M88.4 [R0+0x200], R24 ;  /* 0x0002001800007844 */ /* 0x0087e20000000200 */
[----:B--2---:R-:W-:Y:S01]  /*79cb0*/  IMAD R20, R11, UR4, RZ ;  /* 0x000000040b147c24 */ /* 0x004fe2000f8e02ff */
[----:B------:R-:W-:Y:S06]  /*79cc0*/  BAR.SYNC.DEFER_BLOCKING 0x0 ;  /* 0x0000000000007b1d */ /* 0x000fec0000010000 */
[----:B0-----:R-:W-:Y:S01]  /*79cd0*/  STL.64 [R1+0x10], R4 ;  /* 0x0000100401007387 */ /* 0x001fe20000100a00 */
[C---:B------:R-:W-:Y:S01]  /*79ce0*/  IMAD R21, R28.reuse, UR56, RZ ;  /* 0x000000381c157c24 */ /* 0x040fe2000f8e02ff */
[----:B------:R-:W-:Y:S01]  /*79cf0*/  ISETP.LT.AND P5, PT, R28, UR11, !P0 ;  /* 0x0000000b1c007c0c */ /* 0x000fe2000c7a1270 */
[----:B------:R-:W0:Y:S01]  /*79d00*/  LDCU UR4, c[0x0][0x39c] ;  /* 0x00007380ff0477ac */ /* 0x000e220008000800 */
[----:B------:R-:W2:Y:S01]  /*79d10*/  LDS.128 R8, [R2] ;  /* 0x0000000002087984 */ /* 0x000ea20000000c00 */
[----:B------:R-:W-:Y:S01]  /*79d20*/  LEA R3, P6, R20, UR6, 0x1 ;  /* 0x0000000614037c11 */ /* 0x000fe2000f8c08ff */
[----:B---3--:R-:W-:Y:S01]  /*79d30*/  VIADD R24, R28, 0x5 ;  /* 0x000000051c187836 */ /* 0x008fe20000000000 */
[----:B------:R-:W3:Y:S01]  /*79d40*/  LDCU UR6, c[0x0][0x39c] ;  /* 0x00007380ff0677ac */ /* 0x000ee20008000800 */
[----:B------:R1:W-:Y:S01]  /*79d50*/  STL.64 [R1+0x18], R6 ;  /* 0x0000180601007387 */ /* 0x0003e20000100a00 */
[----:B------:R-:W0:Y:S03]  /*79d60*/  LDCU UR11, c[0x0][0x39c] ;  /* 0x00007380ff0b77ac */ /* 0x000e260008000800 */
[----:B-1----:R-:W3:Y:S04]  /*79d70*/  LDL.LU.64 R6, [R1+0x1f10] ;  /* 0x001f100001067983 */ /* 0x002ee80000300a00 */
[----:B------:R-:W3:Y:S04]  /*79d80*/  LDL.LU.64 R4, [R1+0x1f08] ;  /* 0x001f080001047983 */ /* 0x000ee80000300a00 */
[----:B--2---:R-:W-:Y:S04]  /*79d90*/  STL.64 [R1+0x1a0], R8 ;  /* 0x0001a00801007387 */ /* 0x004fe80000100a00 */
[----:B------:R-:W-:Y:S04]  /*79da0*/  STL.64 [R1+0x1a8], R10 ;  /* 0x0001a80a01007387 */ /* 0x000fe80000100a00 */
[----:B------:R-:W1:Y:S01]  /*79db0*/  LDS.128 R8, [R2+0x400] ;  /* 0x0004000002087984 */ /* 0x000e620000000c00 */
[----:B------:R-:W-:Y:S06]  /*79dc0*/  BAR.SYNC.DEFER_BLOCKING 0x0 ;  /* 0x0000000000007b1d */ /* 0x000fec0000010000 */
[----:B----4-:R2:W-:Y:S04]  /*79dd0*/  STSM.16.M88.4 [R0], R12 ;  /* 0x0000000c00007844 */ /* 0x0105e80000000200 */
[----:B------:R4:W-:Y:S04]  /*79de0*/  STSM.16.M88.4 [R0+0x200], R16 ;  /* 0x0002001000007844 */ /* 0x0009e80000000200 */
[----:B-1----:R-:W-:Y:S04]  /*79df0*/  STL.64 [R1+0x1b0], R8 ;  /* 0x0001b00801007387 */ /* 0x002fe80000100a00 */
[----:B------:R-:W-:Y:S01]  /*79e00*/  STL.64 [R1+0x1b8], R10 ;  /* 0x0001b80a01007387 */ /* 0x000fe20000100a00 */
[----:B------:R-:W-:Y:S06]  /*79e10*/  BAR.SYNC.DEFER_BLOCKING 0x0 ;  /* 0x0000000000007b1d */ /* 0x000fec0000010000 */
[----:B--2---:R-:W2:Y:S04]  /*79e20*/  LDL.LU R12, [R1+0x160] ;  /* 0x00016000010c7983 */ /* 0x004ea80000300800 */
[----:B------:R-:W2:Y:S04]  /*79e30*/  LDL.LU R13, [R1+0x164] ;  /* 0x00016400010d7983 */ /* 0x000ea80000300800 */
[----:B------:R-:W2:Y:S04]  /*79e40*/  LDL.LU R14, [R1+0x168] ;  /* 0x00016800010e7983 */ /* 0x000ea80000300800 */
[----:B------:R-:W2:Y:S04]  /*79e50*/  LDL.LU R15, [R1+0x16c] ;  /* 0x00016c00010f7983 */ /* 0x000ea80000300800 */
[----:B------:R-:W1:Y:S04]  /*79e60*/  LDS.128 R8, [R2] ;  /* 0x0000000002087984 */ /* 0x000e680000000c00 */
[----:B----4-:R-:W4:Y:S04]  /*79e70*/  LDL.LU R16, [R1+0x170] ;  /* 0x0001700001107983 */ /* 0x010f280000300800 */
[----:B------:R-:W4:Y:S04]  /*79e80*/  LDL.LU R17, [R1+0x174] ;  /* 0x0001740001117983 */ /* 0x000f280000300800 */
[----:B------:R-:W4:Y:S04]  /*79e90*/  LDL.LU R18, [R1+0x178] ;  /* 0x0001780001127983 */ /* 0x000f280000300800 */
[----:B------:R-:W4:Y:S04]  /*79ea0*/  LDL.LU R19, [R1+0x17c] ;  /* 0x00017c0001137983 */ /* 0x000f280000300800 */
[----:B-1----:R-:W-:Y:S04]  /*79eb0*/  STL.64 [R1+0x1c0], R8 ;  /* 0x0001c00801007387 */ /* 0x002fe80000100a00 */
[----:B------:R-:W-:Y:S04]  /*79ec0*/  STL.64 [R1+0x1c8], R10 ;  /* 0x0001c80a01007387 */ /* 0x000fe80000100a00 */
[----:B------:R-:W1:Y:S01]  /*79ed0*/  LDS.128 R8, [R2+0x400] ;  /* 0x0004000002087984 */ /* 0x000e620000000c00 */
[----:B------:R-:W-:Y:S06]  /*79ee0*/  BAR.SYNC.DEFER_BLOCKING 0x0 ;  /* 0x0000000000007b1d */ /* 0x000fec0000010000 */
[----:B-1----:R-:W-:Y:S01]  /*79ef0*/  STL.64 [R1+0x1d0], R8 ;  /* 0x0001d00801007387 */ /* 0x002fe20000100a00 */
[----:B------:R-:W-:-:S03]  /*79f00*/  IMAD.MOV.U32 R29, RZ, RZ, R11 ;  /* 0x000000ffff1d7224 */ /* 0x000fc600078e000b */
[----:B------:R1:W-:Y:S04]  /*79f10*/  STL [R1+0x1d8], R10 ;  /* 0x0001d80a01007387 */ /* 0x0003e80000100800 */
[----:B-1----:R-:W2:Y:S04]  /*79f20*/  LDL.LU.64 R10, [R1+0x1f00] ;  /* 0x001f0000010a7983 */ /* 0x002ea80000300a00 */
[----:B------:R-:W2:Y:S04]  /*79f30*/  LDL.LU.64 R8, [R1+0x1ef8] ;  /* 0x001ef80001087983 */ /* 0x000ea80000300a00 */
[----:B------:R-:W-:Y:S04]  /*79f40*/  STL [R1+0x1ecc], R29 ;  /* 0x001ecc1d01007387 */ /* 0x000fe80000100800 */
[----:B---3--:R-:W-:Y:S04]  /*79f50*/  STSM.16.M88.4 [R0], R4 ;  /* 0x0000000400007844 */ /* 0x008fe80000000200 */
[----:B--2---:R-:W-:Y:S01]  /*79f60*/  STSM.16.M88.4 [R0+0x200], R8 ;  /* 0x0002000800007844 */ /* 0x004fe20000000200 */
[----:B------:R-:W-:Y:S06]  /*79f70*/  BAR.SYNC.DEFER_BLOCKING 0x0 ;  /* 0x0000000000007b1d */ /* 0x000fec0000010000 */
[----:B------:R-:W1:Y:S04]  /*79f80*/  LDS.128 R4, [R2] ;  /* 0x0000000002047984 */ /* 0x000e680000000c00 */
[----:B------:R-:W2:Y:S01]  /*79f90*/  LDS.128 R8, [R2+0x400] ;  /* 0x0004000002087984 */ /* 0x000ea20000000c00 */
[----:B------:R-:W-:Y:S06]  /*79fa0*/  BAR.SYNC.DEFER_BLOCKING 0x0 ;  /* 0x0000000000007b1d */ /* 0x000fec0000010000 */
[----:B-1----:R-:W-:Y:S04]  /*79fb0*/  STL [R1+0x1ed4], R6 ;  /* 0x001ed40601007387 */ /* 0x002fe80000100800 */
[----:B------:R1:W-:Y:S04]  /*79fc0*/  STL [R1+0x1ed0], R7 ;  /* 0x001ed00701007387 */ /* 0x0003e80000100800 */
[----:B-1----:R-:W3:Y:S04]  /*79fd0*/  LDL.LU R7, [R1+0x140] ;  /* 0x0001400001077983 */ /* 0x002ee80000300800 */
[----:B---3--:R-:W-:Y:S04]  /*79fe0*/  STL [R1+0x1ee0], R7 ;  /* 0x001ee00701007387 */ /* 0x008fe80000100800 */
[----:B------:R1:W-:Y:S04]  /*79ff0*/  STL.64 [R1+0x1ed8], R4 ;  /* 0x001ed80401007387 */ /* 0x0003e80000100a00 */
[----:B-1----:R-:W3:Y:S04]  /*7a000*/  LDL.LU R4, [R1+0x180] ;  /* 0x0001800001047983 */ /* 0x002ee80000300800 */
[----:B------:R-:W3:Y:S04]  /*7a010*/  LDL.LU R5, [R1+0x184] ;  /* 0x0001840001057983 */ /* 0x000ee80000300800 */
[----:B------:R-:W2:Y:S04]  /*7a020*/  LDL.LU R6, [R1+0x188] ;  /* 0x0001880001067983 */ /* 0x000ea80000300800 */
[----:B------:R-:W2:Y:S04]  /*7a030*/  LDL.LU R7, [R1+0x18c] ;  /* 0x00018c0001077983 */ /* 0x000ea80000300800 */
[----:B----4-:R-:W-:Y:S04]  /*7a040*/  STSM.16.M88.4 [R0], R16 ;  /* 0x0000001000007844 */ /* 0x010fe80000000200 */
[----:B------:R-:W-:Y:S01]  /*7a050*/  STSM.16.M88.4 [R0+0x200], R12 ;  /* 0x0002000c00007844 */ /* 0x000fe20000000200 */
[----:B------:R-:W-:Y:S06]  /*7a060*/  BAR.SYNC.DEFER_BLOCKING 0x0 ;  /* 0x0000000000007b1d */ /* 0x000fec0000010000 */
[----:B------:R-:W1:Y:S04]  /*7a070*/  LDS.128 R12, [R2] ;  /* 0x00000000020c7984 */ /* 0x000e680000000c00 */
[----:B------:R-:W4:Y:S01]  /*7a080*/  LDS.128 R16, [R2+0x400] ;  /* 0x0004000002107984 */ /* 0x000f220000000c00 */
[----:B------:R-:W-:Y:S06]  /*7a090*/  BAR.SYNC.DEFER_BLOCKING 0x0 ;  /* 0x0000000000007b1d */ /* 0x000fec0000010000 */
[----:B--2---:R-:W-:Y:S04]  /*7a0a0*/  STL.64 [R1+0x1ef0], R6 ;  /* 0x001ef00601007387 */ /* 0x004fe80000100a00 */
[----:B---3--:R2:W-:Y:S04]  /*7a0b0*/  STL.64 [R1+0x1ee8], R4 ;  /* 0x001ee80401007387 */ /* 0x0085e80000100a00 */
[----:B--2---:R-:W2:Y:S04]  /*7a0c0*/  LDL.LU R4, [R1+0x190] ;  /* 0x0001900001047983 */ /* 0x004ea80000300800 */
[----:B------:R-:W2:Y:S04]  /*7a0d0*/  LDL.LU R5, [R1+0x194] ;  /* 0x0001940001057983 */ /* 0x000ea80000300800 */
[----:B------:R-:W2:Y:S04]  /*7a0e0*/  LDL.LU R6, [R1+0x198] ;  /* 0x0001980001067983 */ /* 0x000ea80000300800 */
[----:B------:R-:W2:Y:S04]  /*7a0f0*/  LDL.LU R7, [R1+0x19c] ;  /* 0x00019c0001077983 */ /* 0x000ea80000300800 */
[----:B------:R-:W3:Y:S04]  /*7a100*/  LDL.LU R26, [R1+0x144] ;  /* 0x00014400011a7983 */ /* 0x000ee80000300800 */
[----:B--2---:R2:W-:Y:S04]  /*7a110*/  STSM.16.M88.4 [R0], R4 ;  /* 0x0000000400007844 */ /* 0x0045e80000000200 */
[----:B--2---:R-:W2:Y:S04]  /*7a120*/  LDL.LU.64 R6, [R1+0x1ef0] ;  /* 0x001ef00001067983 */ /* 0x004ea80000300a00 */
[----:B------:R-:W2:Y:S01]  /*7a130*/  LDL.LU.64 R4, [R1+0x1ee8] ;  /* 0x001ee80001047983 */ /* 0x000ea20000300a00 */
[----:B------:R-:W-:Y:S01]  /*7a140*/  LEA.HI.X.SX32 R20, R20, UR7, 0x1, P6 ;  /* 0x0000000714147c11 */ /* 0x000fe2000b0f0eff */
[----:B------:R-:W0:Y:S01]  /*7a150*/  LDCU UR7, c[0x0][0x39c] ;  /* 0x00007380ff0777ac */ /* 0x000e220008000800 */
[C---:B------:R-:W-:Y:S01]  /*7a160*/  LEA R22, P6, R21.reuse, R3, 0x1 ;  /* 0x0000000315167211 */ /* 0x040fe200078c08ff */
[----:B--2---:R2:W-:Y:S04]  /*7a170*/  STSM.16.M88.4 [R0+0x200], R4 ;  /* 0x0002000400007844 */ /* 0x0045e80000000200 */
[----:B--2---:R-:W2:Y:S04]  /*7a180*/  LDL.LU R7, [R1+0x1ee0] ;  /* 0x001ee00001077983 */ /* 0x004ea80000300800 */
[----:B------:R-:W3:Y:S04]  /*7a190*/  LDL.LU.64 R4, [R1+0x1ed8] ;  /* 0x001ed80001047983 */ /* 0x000ee80000300a00 */
[----:B------:R-:W3:Y:S04]  /*7a1a0*/  LDL.LU R29, [R1+0x148] ;  /* 0x00014800011d7983 */ /* 0x000ee80000300800 */
[----:B------:R-:W3:Y:S01]  /*7a1b0*/  LDL.LU R27, [R1+0x14c] ;  /* 0x00014c00011b7983 */ /* 0x000ee20000300800 */
[C---:B------:R-:W-:Y:S01]  /*7a1c0*/  LEA.HI.X.SX32 R23, R21.reuse, R20, 0x1, P6 ;  /* 0x0000001415177211 */ /* 0x040fe200030f0eff */
[----:B------:R-:W-:Y:S01]  /*7a1d0*/  BAR.SYNC.DEFER_BLOCKING 0x0 ;  /* 0x0000000000007b1d */ /* 0x000fe20000010000 */
[----:B------:R-:W-:-:S04]  /*7a1e0*/  VIADD R21, R21, UR56 ;  /* 0x0000003815157c36 */ /* 0x000fc80008000000 */
[----:B------:R-:W-:Y:S01]  /*7a1f0*/  VIADD R0, R21, UR56 ;  /* 0x0000003815007c36 */ /* 0x000fe20008000000 */
[----:B------:R-:W3:Y:S04]  /*7a200*/  LDL.LU R6, [R1+0x150] ;  /* 0x0001500001067983 */ /* 0x000ee80000300800 */
[----:B--2---:R2:W-:Y:S01]  /*7a210*/  @P5 STG.E.U16 desc[UR8][R22.64], R7 ;  /* 0x0000000716005986 */ /* 0x0045e2000c101508 */
[----:B------:R-:W-:Y:S02]  /*7a220*/  PRMT R25, R7, 0x7632, R25 ;  /* 0x0000763207197816 */ /* 0x000fe40000000019 */
[----:B--2---:R-:W-:-:S04]  /*7a230*/  LEA R22, P5, R21, R3, 0x1 ;  /* 0x0000000315167211 */ /* 0x004fc800078a08ff */
[-C--:B------:R-:W-:Y:S02]  /*7a240*/  LEA.HI.X.SX32 R23, R21, R20.reuse, 0x1, P5 ;  /* 0x0000001415177211 */ /* 0x080fe400028f0eff */
[----:B0-----:R-:W-:Y:S01]  /*7a250*/  ISETP.LT.AND P5, PT, R24, UR4, !P0 ;  /* 0x0000000418007c0c */ /* 0x001fe2000c7a1270 */
[----:B------:R-:W-:Y:S01]  /*7a260*/  VIADD R21, R28, 0x6 ;  /* 0x000000061c157836 */ /* 0x000fe20000000000 */
[C---:B------:R-:W-:Y:S01]  /*7a270*/  LEA R24, P6, R0.reuse, R3, 0x1 ;  /* 0x0000000300187211 */ /* 0x040fe200078c08ff */
[----:B------:R0:W-:Y:S01]  /*7a280*/  @P4 STG.E.U16 desc[UR8][R22.64], R25 ;  /* 0x0000001916004986 */ /* 0x0001e2000c101508 */
[----:B------:R-:W2:Y:S02]  /*7a290*/  LDCU UR4, c[0x0][0x39c] ;  /* 0x00007380ff0477ac */ /* 0x000ea40008000800 */
[----:B------:R-:W-:Y:S01]  /*7a2a0*/  ISETP.LT.AND P4, PT, R21, UR5, !P0 ;  /* 0x0000000515007c0c */ /* 0x000fe2000c781270 */
[----:B------:R-:W1:Y:S01]  /*7a2b0*/  LDCU UR5, c[0x0][0x39c] ;  /* 0x00007380ff0577ac */ /* 0x000e620008000800 */
[C---:B0-----:R-:W-:Y:S01]  /*7a2c0*/  LEA.HI.X.SX32 R25, R0.reuse, R20, 0x1, P6 ;  /* 0x0000001400197211 */ /* 0x041fe200030f0eff */
[----:B------:R-:W-:-:S02]  /*7a2d0*/  VIADD R0, R0, UR56 ;  /* 0x0000003800007c36 */ /* 0x000fc40008000000 */
[----:B------:R-:W-:Y:S02]  /*7a2e0*/  VIADD R23, R28, 0x7 ;  /* 0x000000071c177836 */ /* 0x000fe40000000000 */
[C---:B------:R-:W-:Y:S01]  /*7a2f0*/  VIADD R21, R0.reuse, UR56 ;  /* 0x0000003800157c36 */ /* 0x040fe20008000000 */
[CC--:B------:R-:W-:Y:S01]  /*7a300*/  LEA R22, P6, R0.reuse, R3.reuse, 0x1 ;  /* 0x0000000300167211 */ /* 0x0c0fe200078c08ff */
[----:B---3--:R0:W-:Y:S01]  /*7a310*/  @P3 STG.E.U16 desc[UR8][R24.64], R26 ;  /* 0x0000001a18003986 */ /* 0x0081e2000c101508 */
[----:B------:R-:W-:Y:S01]  /*7a320*/  ISETP.LT.AND P3, PT, R23, UR6, !P0 ;  /* 0x0000000617007c0c */ /* 0x000fe2000c761270 */
[----:B------:R-:W3:Y:S01]  /*7a330*/  LDCU UR6, c[0x0][0x39c] ;  /* 0x00007380ff0677ac */ /* 0x000ee20008000800 */
[----:B------:R-:W-:Y:S02]  /*7a340*/  LEA.HI.X.SX32 R23, R0, R20, 0x1, P6 ;  /* 0x0000001400177211 */ /* 0x000fe400030f0eff */
[----:B------:R-:W-:Y:S02]  /*7a350*/  PRMT R0, R26, 0x7632, R0 ;  /* 0x000076321a007816 */ /* 0x000fe40000000000 */
[----:B0-----:R-:W-:-:S03]  /*7a360*/  LEA R24, P6, R21, R3, 0x1 ;  /* 0x0000000315187211 */ /* 0x001fc600078c08ff */
[----:B------:R0:W-:Y:S01]  /*7a370*/  @P2 STG.E.U16 desc[UR8][R22.64], R0 ;  /* 0x0000000016002986 */ /* 0x0001e2000c101508 */
[----:B------:R-:W-:-:S05]  /*7a380*/  LEA.HI.X.SX32 R25, R21, R20, 0x1, P6 ;  /* 0x0000001415197211 */ /* 0x000fca00030f0eff */
[----:B------:R1:W-:Y:S01]  /*7a390*/  @P1 STG.E.U16 desc[UR8][R24.64], R29 ;  /* 0x0000001d18001986 */ /* 0x0003e2000c101508 */
[----:B0-----:R-:W-:Y:S02]  /*7a3a0*/  VIADD R0, R21, UR56 ;  /* 0x0000003815007c36 */ /* 0x001fe40008000000 */
[----:B------:R-:W-:Y:S02]  /*7a3b0*/  VIADD R22, R28, 0x9 ;  /* 0x000000091c167836 */ /* 0x000fe40000000000 */
[C---:B------:R-:W-:Y:S01]  /*7a3c0*/  VIADD R21, R0.reuse, UR56 ;  /* 0x0000003800157c36 */ /* 0x040fe20008000000 */
[CC--:B-1----:R-:W-:Y:S02]  /*7a3d0*/  LEA R24, P1, R0.reuse, R3.reuse, 0x1 ;  /* 0x0000000300187211 */ /* 0x0c2fe400078208ff */
[----:B------:R-:W-:Y:S02]  /*7a3e0*/  PRMT R23, R29, 0x7632, R23 ;  /* 0x000076321d177816 */ /* 0x000fe40000000017 */
[-C--:B------:R-:W-:Y:S01]  /*7a3f0*/  LEA.HI.X.SX32 R25, R0, R20.reuse, 0x1, P1 ;  /* 0x0000001400197211 */ /* 0x080fe200008f0eff */
[----:B------:R-:W-:Y:S01]  /*7a400*/  VIADD R0, R28, 0xa ;  /* 0x0000000a1c007836 */ /* 0x000fe20000000000 */
[----:B------:R-:W-:Y:S01]  /*7a410*/  ISETP.LT.AND P1, PT, R22, UR5, !P0 ;  /* 0x0000000516007c0c */ /* 0x000fe2000c721270 */
[----:B------:R-:W0:Y:S01]  /*7a420*/  LDCU UR5, c[0x0][0x39c] ;  /* 0x00007380ff0577ac */ /* 0x000e220008000800 */
[C---:B------:R-:W-:Y:S01]  /*7a430*/  LEA R22, P6, R21.reuse, R3, 0x1 ;  /* 0x0000000315167211 */ /* 0x040fe200078c08ff */
[----:B------:R1:W-:Y:S01]  /*7a440*/  @P5 STG.E.U16 desc[UR8][R24.64], R23 ;  /* 0x0000001718005986 */ /* 0x0003e2000c101508 */
[----:B---3--:R-:W-:Y:S01]  /*7a450*/  ISETP.LT.AND P5, PT, R0, UR6, !P0 ;  /* 0x0000000600007c0c */ /* 0x008fe2000c7a1270 */
[C---:B------:R-:W-:Y:S01]  /*7a460*/  VIADD R0, R21.reuse, UR56 ;  /* 0x0000003815007c36 */ /* 0x040fe20008000000 */
[----:B------:R-:W3:Y:S01]  /*7a470*/  LDCU UR6, c[0x0][0x39c] ;  /* 0x00007380ff0677ac */ /* 0x000ee20008000800 */
[----:B------:R-:W-:Y:S01]  /*7a480*/  VIADD R26, R28, 0x8 ;  /* 0x000000081c1a7836 */ /* 0x000fe20000000000 */
[----:B------:R-:W4:Y:S01]  /*7a490*/  LDL.LU R29, [R1+0x158] ;  /* 0x00015800011d7983 */ /* 0x000f220000300800 */
[----:B-1----:R-:W-:-:S05]  /*7a4a0*/  LEA.HI.X.SX32 R23, R21, R20, 0x1, P6 ;  /* 0x0000001415177211 */ /* 0x002fca00030f0eff */
[----:B------:R1:W-:Y:S01]  /*7a4b0*/  @P4 STG.E.U16 desc[UR8][R22.64], R27 ;  /* 0x0000001b16004986 */ /* 0x0003e2000c101508 */
[----:B------:R-:W-:Y:S01]  /*7a4c0*/  VIADD R21, R0, UR56 ;  /* 0x0000003800157c36 */ /* 0x000fe20008000000 */
[----:B--2---:R-:W-:Y:S01]  /*7a4d0*/  ISETP.LT.AND P2, PT, R26, UR4, !P0 ;  /* 0x000000041a007c0c */ /* 0x004fe2000c741270 */
[----:B------:R-:W-:Y:S01]  /*7a4e0*/  VIADD R26, R28, 0xc ;  /* 0x0000000c1c1a7836 */ /* 0x000fe20000000000 */
[----:B------:R-:W2:Y:S01]  /*7a4f0*/  LDCU UR4, c[0x0][0x39c] ;  /* 0x00007380ff0477ac */ /* 0x000ea20008000800 */
[----:B-1----:R-:W-:-:S04]  /*7a500*/  LEA R22, P6, R0, R3, 0x1 ;  /* 0x0000000300167211 */ /* 0x002fc800078c08ff */
[----:B------:R-:W-:Y:S02]  /*7a510*/  LEA.HI.X.SX32 R23, R0, R20, 0x1, P6 ;  /* 0x0000001400177211 */ /* 0x000fe400030f0eff */
[----:B------:R-:W-:Y:S02]  /*7a520*/  PRMT R0, R27, 0x7632, R0 ;  /* 0x000076321b007816 */ /* 0x000fe40000000000 */
[----:B------:R-:W4:Y:S04]  /*7a530*/  LDL.LU R27, [R1+0x15c] ;  /* 0x00015c00011b7983 */ /* 0x000f280000300800 */
[----:B------:R1:W-:Y:S01]  /*7a540*/  @P3 STG.E.U16 desc[UR8][R22.64], R0 ;  /* 0x0000000016003986 */ /* 0x0003e2000c101508 */
[----:B0-----:R-:W-:Y:S01]  /*7a550*/  ISETP.LT.AND P3, PT, R26, UR5, !P0 ;  /* 0x000000051a007c0c */ /* 0x001fe2000c761270 */
[----:B------:R-:W-:Y:S01]  /*7a560*/  VIADD R24, R28, 0xb ;  /* 0x0000000b1c187836 */ /* 0x000fe20000000000 */
[----:B------:R-:W0:Y:S01]  /*7a570*/  LDCU UR5, c[0x0][0x39c] ;  /* 0x00007380ff0577ac */ /* 0x000e220008000800 */
[----:B------:R-:W4:Y:S04]  /*7a580*/  LDL.LU R7, [R1+0x120] ;  /* 0x0001200001077983 */ /* 0x000f280000300800 */
[----:B------:R-:W4:Y:S01]  /*7a590*/  LDL.LU R26, [R1+0x154] ;  /* 0x00015400011a7983 */ /* 0x000f220000300800 */
[----:B--2---:R-:W-:Y:S01]  /*7a5a0*/  ISETP.LT.AND P4, PT, R24, UR4, !P0 ;  /* 0x0000000418007c0c */ /* 0x004fe2000c781270 */
[----:B------:R-:W2:Y:S01]  /*7a5b0*/  LDCU UR4, c[0x0][0x39c] ;  /* 0x00007380ff0477ac */ /* 0x000ea20008000800 */
[C---:B------:R-:W-:Y:S01]  /*7a5c0*/  LEA R24, P6, R21.reuse, R3, 0x1 ;  /* 0x0000000315187211 */ /* 0x040fe200078c08ff */
[----:B-1----:R-:W-:-:S03]  /*7a5d0*/  VIADD R0, R21, UR56 ;  /* 0x0000003815007c36 */ /* 0x002fc60008000000 */
[----:B------:R-:W-:Y:S01]  /*7a5e0*/  LEA.HI.X.SX32 R25, R21, R20, 0x1, P6 ;  /* 0x0000001415197211 */ /* 0x000fe200030f0eff */
[----:B------:R-:W-:-:S04]  /*7a5f0*/  VIADD R21, R0, UR56 ;  /* 0x0000003800157c36 */ /* 0x000fc80008000000 */
[----:B------:R1:W-:Y:S01]  /*7a600*/  @P2 STG.E.U16 desc[UR8][R24.64], R6 ;  /* 0x0000000618002986 */ /* 0x0003e2000c101508 */
[----:B------:R-:W-:-:S04]  /*7a610*/  LEA R22, P2, R0, R3, 0x1 ;  /* 0x0000000300167211 */ /* 0x000fc800078408ff */
[-C--:B------:R-:W-:Y:S02]  /*7a620*/  LEA.HI.X.SX32 R23, R0, R20.reuse, 0x1, P2 ;  /* 0x0000001400177211 */ /* 0x080fe400010f0eff */
[C---:B------:R-:W-:Y:S01]  /*7a630*/  IADD3 R0, PT, PT, R28.reuse, 0xe, RZ ;  /* 0x0000000e1c007810 */ /* 0x040fe20007ffe0ff */
[----:B-1----:R-:W-:Y:S01]  /*7a640*/  VIADD R24, R28, 0xd ;  /* 0x0000000d1c187836 */ /* 0x002fe20000000000 */
[----:B------:R-:W-:Y:S02]  /*7a650*/  PRMT R25, R6, 0x7632, R25 ;  /* 0x0000763206197816 */ /* 0x000fe40000000019 */
[----:B------:R-:W4:Y:S02]  /*7a660*/  LDL.LU R6, [R1+0x1ed4] ;  /* 0x001ed40001067983 */ /* 0x000f240000300800 */
[----:B--2---:R-:W-:Y:S01]  /*7a670*/  ISETP.LT.AND P2, PT, R24, UR4, !P0 ;  /* 0x0000000418007c0c */ /* 0x004fe2000c741270 */
[----:B------:R-:W1:Y:S01]  /*7a680*/  LDCU UR4, c[0x0][0x39c] ;  /* 0x00007380ff0477ac */ /* 0x000e620008000800 */
[C---:B------:R-:W-:Y:S01]  /*7a690*/  LEA R24, P6, R21.reuse, R3, 0x1 ;  /* 0x0000000315187211 */ /* 0x040fe200078c08ff */
[----:B------:R2:W-:Y:S01]  /*7a6a0*/  @P1 STG.E.U16 desc[UR8][R22.64], R25 ;  /* 0x0000001916001986 */ /* 0x0005e2000c101508 */
[----:B---3--:R-:W-:Y:S01]  /*7a6b0*/  ISETP.LT.AND P1, PT, R0, UR6, !P0 ;  /* 0x0000000600007c0c */ /* 0x008fe2000c721270 */
[C---:B------:R-:W-:Y:S01]  /*7a6c0*/  VIADD R0, R21.reuse, UR56 ;  /* 0x0000003815007c36 */ /* 0x040fe20008000000 */
[----:B------:R-:W3:Y:S01]  /*7a6d0*/  LDCU UR6, c[0x0][0x39c] ;  /* 0x00007380ff0677ac */ /* 0x000ee20008000800 */
[----:B--2---:R-:W-:Y:S01]  /*7a6e0*/  LEA.HI.X.SX32 R25, R21, R20, 0x1, P6 ;  /* 0x0000001415197211 */ /* 0x004fe200030f0eff */
[----:B------:R-:W-:-:S02]  /*7a6f0*/  VIADD R23, R28, 0xf ;  /* 0x0000000f1c177836 */ /* 0x000fc40000000000 */
[CC--:B------:R-:W-:Y:S01]  /*7a700*/  LEA R22, P6, R0.reuse, R3.reuse, 0x1 ;  /* 0x0000000300167211 */ /* 0x0c0fe200078c08ff */
[C---:B------:R-:W-:Y:S01]  /*7a710*/  VIADD R21, R0.reuse, UR56 ;  /* 0x0000003800157c36 */ /* 0x040fe20008000000 */
[----:B----4-:R2:W-:Y:S01]  /*7a720*/  @P5 STG.E.U16 desc[UR8][R24.64], R26 ;  /* 0x0000001a18005986 */ /* 0x0105e2000c101508 */
[----:B0-----:R-:W-:Y:S01]  /*7a730*/  ISETP.LT.AND P5, PT, R23, UR5, !P0 ;  /* 0x0000000517007c0c */ /* 0x001fe2000c7a1270 */
[----:B------:R-:W0:Y:S01]  /*7a740*/  LDCU UR5, c[0x0][0x39c] ;  /* 0x00007380ff0577ac */ /* 0x000e220008000800 */
[----:B------:R-:W-:Y:S02]  /*7a750*/  LEA.HI.X.SX32 R23, R0, R20, 0x1, P6 ;  /* 0x0000001400177211 */ /* 0x000fe400030f0eff */
[----:B------:R-:W-:Y:S02]  /*7a760*/  PRMT R0, R26, 0x7632, R0 ;  /* 0x000076321a007816 */ /* 0x000fe40000000000 */
[----:B--2---:R-:W-:-:S03]  /*7a770*/  LEA R24, P6, R21, R3, 0x1 ;  /* 0x0000000315187211 */ /* 0x004fc600078c08ff */
[----:B------:R2:W-:Y:S01]  /*7a780*/  @P4 STG.E.U16 desc[UR8][R22.64], R0 ;  /* 0x0000000016004986 */ /* 0x0005e2000c101508 */
[----:B------:R-:W-:Y:S01]  /*7a790*/  LEA.HI.X.SX32 R25, R21, R20, 0x1, P6 ;  /* 0x0000001415197211 */ /* 0x000fe200030f0eff */
[----:B------:R-:W-:-:S04]  /*7a7a0*/  VIADD R26, R28, 0x10 ;  /* 0x000000101c1a7836 */ /* 0x000fc80000000000 */
[----:B------:R4:W-:Y:S01]  /*7a7b0*/  @P3 STG.E.U16 desc[UR8][R24.64], R29 ;  /* 0x0000001d18003986 */ /* 0x0009e2000c101508 */
[----:B--2---:R-:W-:Y:S02]  /*7a7c0*/  VIADD R0, R21, UR56 ;  /* 0x0000003815007c36 */ /* 0x004fe40008000000 */
[----:B------:R-:W-:Y:S01]  /*7a7d0*/  VIADD R22, R28, 0x11 ;  /* 0x000000111c167836 */ /* 0x000fe20000000000 */
[----:B-1----:R-:W-:Y:S01]  /*7a7e0*/  ISETP.LT.AND P4, PT, R26, UR4, !P0 ;  /* 0x000000041a007c0c */ /* 0x002fe2000c781270 */
[C---:B------:R-:W-:Y:S01]  /*7a7f0*/  VIADD R21, R0.reuse, UR56 ;  /* 0x0000003800157c36 */ /* 0x040fe20008000000 */
[----:B------:R-:W1:Y:S01]  /*7a800*/  LDCU UR4, c[0x0][0x39c] ;  /* 0x00007380ff0477ac */ /* 0x000e620008000800 */
[CC--:B----4-:R-:W-:Y:S02]  /*7a810*/  LEA R24, P3, R0.reuse, R3.reuse, 0x1 ;  /* 0x0000000300187211 */ /* 0x0d0fe400078608ff */
[----:B------:R-:W-:Y:S02]  /*7a820*/  PRMT R23, R29, 0x7632, R23 ;  /* 0x000076321d177816 */ /* 0x000fe40000000017 */
[-C--:B------:R-:W-:Y:S01]  /*7a830*/  LEA.HI.X.SX32 R25, R0, R20.reuse, 0x1, P3 ;  /* 0x0000001400197211 */ /* 0x080fe200018f0eff */
[----:B------:R-:W-:Y:S01]  /*7a840*/  VIADD R0, R28, 0x12 ;  /* 0x000000121c007836 */ /* 0x000fe20000000000 */
[----:B0-----:R-:W-:Y:S01]  /*7a850*/  ISETP.LT.AND P3, PT, R22, UR5, !P0 ;  /* 0x0000000516007c0c */ /* 0x001fe2000c761270 */
[----:B------:R-:W2:Y:S01]  /*7a860*/  LDL.LU R29, [R1+0x12c] ;  /* 0x00012c00011d7983 */ /* 0x000ea20000300800 */
[C---:B------:R-:W-:Y:S01]  /*7a870*/  LEA R22, P6, R21.reuse, R3, 0x1 ;  /* 0x0000000315167211 */ /* 0x040fe200078c08ff */
[----:B------:R-:W0:Y:S02]  /*7a880*/  LDCU UR5, c[0x0][0x39c] ;  /* 0x00007380ff0577ac */ /* 0x000e240008000800 */
[----:B------:R4:W-:Y:S01]  /*7a890*/  @P2 STG.E.U16 desc[UR8][R24.64], R23 ;  /* 0x0000001718002986 */ /* 0x0009e2000c101508 */
[----:B---3--:R-:W-:Y:S01]  /*7a8a0*/  ISETP.LT.AND P2, PT, R0, UR6, !P0 ;  /* 0x0000000600007c0c */ /* 0x008fe2000c741270 */
[C---:B------:R-:W-:Y:S01]  /*7a8b0*/  VIADD R0, R21.reuse, UR56 ;  /* 0x0000003815007c36 */ /* 0x040fe20008000000 */
[----:B------:R-:W3:Y:S01]  /*7a8c0*/  LDCU UR6, c[0x0][0x39c] ;  /* 0x00007380ff0677ac */ /* 0x000ee20008000800 */
[----:B----4-:R-:W-:Y:S01]  /*7a8d0*/  LEA.HI.X.SX32 R23, R21, R20, 0x1, P6 ;  /* 0x0000001415177211 */ /* 0x010fe200030f0eff */
[----:B------:R-:W-:-:S02]  /*7a8e0*/  VIADD R24, R28, 0x13 ;  /* 0x000000131c187836 */ /* 0x000fc40000000000 */
[----:B------:R-:W-:Y:S02]  /*7a8f0*/  VIADD R21, R0, UR56 ;  /* 0x0000003800157c36 */ /* 0x000fe40008000000 */
[----:B------:R4:W-:Y:S01]  /*7a900*/  @P1 STG.E.U16 desc[UR8][R22.64], R27 ;  /* 0x0000001b16001986 */ /* 0x0009e2000c101508 */
[----:B-1----:R-:W-:Y:S01]  /*7a910*/  ISETP.LT.AND P1, PT, R24, UR4, !P0 ;  /* 0x0000000418007c0c */ /* 0x002fe2000c721270 */
[----:B------:R-:W1:Y:S01]  /*7a920*/  LDCU UR4, c[0x0][0x39c] ;  /* 0x00007380ff0477ac */ /* 0x000e620008000800 */
[----:B----4-:R-:W-:-:S04]  /*7a930*/  LEA R22, P6, R0, R3, 0x1 ;  /* 0x0000000300167211 */ /* 0x010fc800078c08ff */
[-C--:B------:R-:W-:Y:S02]  /*7a940*/  LEA.HI.X.SX32 R23, R0, R20.reuse, 0x1, P6 ;  /* 0x0000001400177211 */ /* 0x080fe400030f0eff */
[----:B------:R-:W-:Y:S02]  /*7a950*/  PRMT R0, R27, 0x7632, R0 ;  /* 0x000076321b007816 */ /* 0x000fe40000000000 */
[C---:B------:R-:W-:Y:S01]  /*7a960*/  LEA R24, P6, R21.reuse, R3, 0x1 ;  /* 0x0000000315187211 */ /* 0x040fe200078c08ff */
[----:B------:R-:W4:Y:S03]  /*7a970*/  LDL.LU R27, [R1+0x134] ;  /* 0x00013400011b7983 */ /* 0x000f260000300800 */
[C---:B------:R-:W-:Y:S01]  /*7a980*/  LEA.HI.X.SX32 R25, R21.reuse, R20, 0x1, P6 ;  /* 0x0000001415197211 */ /* 0x040fe200030f0eff */
[----:B------:R0:W-:Y:S04]  /*7a990*/  @P5 STG.E.U16 desc[UR8][R22.64], R0 ;  /* 0x0000000016005986 */ /* 0x0001e8000c101508 */
[----:B------:R1:W-:Y:S01]  /*7a9a0*/  @P4 STG.E.U16 desc[UR8][R24.64], R7 ;  /* 0x0000000718004986 */ /* 0x0003e2000c101508 */
[----:B0-----:R-:W-:-:S05]  /*7a9b0*/  VIADD R0, R21, UR56 ;  /* 0x0000003815007c36 */ /* 0x001fca0008000000 */
[C---:B------:R-:W-:Y:S02]  /*7a9c0*/  LEA R22, P4, R0.reuse, R3, 0x1 ;  /* 0x0000000300167211 */ /* 0x040fe400078808ff */
[----:B-1----:R-:W-:Y:S02]  /*7a9d0*/  PRMT R25, R7, 0x7632, R25 ;  /* 0x0000763207197816 */ /* 0x002fe40000000019 */
[----:B------:R-:W-:Y:S01]  /*7a9e0*/  LEA.HI.X.SX32 R23, R0, R20, 0x1, P4 ;  /* 0x0000001400177211 */ /* 0x000fe200020f0eff */
[----:B------:R-:W2:Y:S04]  /*7a9f0*/  LDL.LU R7, [R1+0x1ed0] ;  /* 0x001ed00001077983 */ /* 0x000ea80000300800 */
[----:B------:R0:W-:Y:S04]  /*7aa00*/  @P3 STG.E.U16 desc[UR8][R22.64], R25 ;  /* 0x0000001916003986 */ /* 0x0001e8000c101508 */
[----:B0-----:R-:W2:Y:S01]  /*7aa10*/  LDL.LU R22, [R1+0x124] ;  /* 0x0001240001167983 */ /* 0x001ea20000300800 */
[----:B------:R-:W-:-:S02]  /*7aa20*/  VIADD R26, R28, 0x14 ;  /* 0x000000141c1a7836 */ /* 0x000fc40000000000 */
[----:B------:R-:W-:Y:S02]  /*7aa30*/  VIADD R24, R28, 0x15 ;  /* 0x000000151c187836 */ /* 0x000fe40000000000 */
[----:B------:R-:W-:Y:S01]  /*7aa40*/  VIADD R21, R0, UR56 ;  /* 0x0000003800157c36 */ /* 0x000fe20008000000 */
[----:B------:R-:W-:Y:S01]  /*7aa50*/  ISETP.LT.AND P5, PT, R26, UR5, !P0 ;  /* 0x000000051a007c0c */ /* 0x000fe2000c7a1270 */
[----:B------:R-:W0:Y:S01]  /*7aa60*/  LDCU UR5, c[0x0][0x39c] ;  /* 0x00007380ff0577ac */ /* 0x000e220008000800 */
[----:B------:R-:W-:Y:S01]  /*7aa70*/  ISETP.LT.AND P4, PT, R24, UR4, !P0 ;  /* 0x0000000418007c0c */ /* 0x000fe2000c781270 */
[C---:B------:R-:W-:Y:S01]  /*7aa80*/  VIADD R0, R28.reuse, 0x16 ;  /* 0x000000161c007836 */ /* 0x040fe20000000000 */
[C---:B------:R-:W-:Y:S01]  /*7aa90*/  LEA R24, P6, R21.reuse, R3, 0x1 ;  /* 0x0000000315187211 */ /* 0x040fe200078c08ff */
[----:B------:R-:W-:Y:S01]  /*7aaa0*/  VIADD R23, R28, 0x17 ;  /* 0x000000171c177836 */ /* 0x000fe20000000000 */
[----:B------:R-:W1:Y:S02]  /*7aab0*/  LDCU UR4, c[0x0][0x39c] ;  /* 0x00007380ff0477ac */ /* 0x000e640008000800 */
[----:B------:R-:W-:-:S02]  /*7aac0*/  LEA.HI.X.SX32 R25, R21, R20, 0x1, P6 ;  /* 0x0000001415197211 */ /* 0x000fc400030f0eff */
[----:B---3--:R-:W-:Y:S01]  /*7aad0*/  ISETP.LT.AND P3, PT, R0, UR6, !P0 ;  /* 0x0000000600007c0c */ /* 0x008fe2000c761270 */
[----:B------:R-:W-:Y:S01]  /*7aae0*/  VIADD R0, R21, UR56 ;  /* 0x0000003815007c36 */ /* 0x000fe20008000000 */
[----:B------:R-:W3:Y:S03]  /*7aaf0*/  LDCU UR6, c[0x0][0x39c] ;  /* 0x00007380ff0677ac */ /* 0x000ee60008000800 */
[C---:B------:R-:W-:Y:S01]  /*7ab00*/  VIADD R21, R0.reuse, UR56 ;  /* 0x0000003800157c36 */ /* 0x040fe20008000000 */
[----:B--2---:R2:W-:Y:S01]  /*7ab10*/  @P2 STG.E.U16 desc[UR8][R24.64], R22 ;  /* 0x0000001618002986 */ /* 0x0045e2000c101508 */
[----:B0-----:R-:W-:Y:S01]  /*7ab20*/  ISETP.LT.AND P2, PT, R23, UR5, !P0 ;  /* 0x0000000517007c0c */ /* 0x001fe2000c741270 */
[----:B------:R-:W0:Y:S01]  /*7ab30*/  LDCU UR5, c[0x0][0x39c] ;  /* 0x00007380ff0577ac */ /* 0x000e220008000800 */
[----:B--2---:R-:W-:Y:S01]  /*7ab40*/  IMAD.MOV.U32 R25, RZ, RZ, R22 ;  /* 0x000000ffff197224 */ /* 0x004fe200078e0016 */
[----:B------:R-:W-:-:S04]  /*7ab50*/  LEA R22, P6, R0, R3, 0x1 ;  /* 0x0000000300167211 */ /* 0x000fc800078c08ff */
[----:B------:R-:W-:Y:S01]  /*7ab60*/  LEA.HI.X.SX32 R23, R0, R20, 0x1, P6 ;  /* 0x0000001400177211 */ /* 0x000fe200030f0eff */
[----:B------:R-:W-:-:S05]  /*7ab70*/  IMAD.MOV.U32 R0, RZ, RZ, R25 ;  /* 0x000000ffff007224 */ /* 0x000fca00078e0019 */
[----:B------:R-:W-:-:S05]  /*7ab80*/  PRMT R26, R0, 0x7632, R26 ;  /* 0x00007632001a7816 */ /* 0x000fca000000001a */
[----:B------:R2:W-:Y:S04]  /*7ab90*/  @P1 STG.E.U16 desc[UR8][R22.64], R26 ;  /* 0x0000001a16001986 */ /* 0x0005e8000c101508 */
[----:B--2---:R-:W2:Y:S01]  /*7aba0*/  LDL.LU R23, [R1+0x128] ;  /* 0x0001280001177983 */ /* 0x004ea20000300800 */
[----:B------:R-:W-:Y:S01]  /*7abb0*/  LEA R24, P6, R21, R3, 0x1 ;  /* 0x0000000315187211 */ /* 0x000fe200078c08ff */
[----:B------:R-:W-:-:S03]  /*7abc0*/  VIADD R0, R28, 0x18 ;  /* 0x000000181c007836 */ /* 0x000fc60000000000 */
[C---:B------:R-:W-:Y:S01]  /*7abd0*/  LEA.HI.X.SX32 R25, R21.reuse, R20, 0x1, P6 ;  /* 0x0000001415197211 */ /* 0x040fe200030f0eff */
[----:B------:R-:W-:Y:S01]  /*7abe0*/  VIADD R21, R21, UR56 ;  /* 0x0000003815157c36 */ /* 0x000fe20008000000 */
[----:B-1----:R-:W-:Y:S01]  /*7abf0*/  ISETP.LT.AND P1, PT, R0, UR4, !P0 ;  /* 0x0000000400007c0c */ /* 0x002fe2000c721270 */
[C---:B------:R-:W-:Y:S01]  /*7ac00*/  VIADD R22, R28.reuse, 0x19 ;  /* 0x000000191c167836 */ /* 0x040fe20000000000 */
[----:B------:R-:W1:Y:S01]  /*7ac10*/  LDCU UR4, c[0x0][0x39c] ;  /* 0x00007380ff0477ac */ /* 0x000e620008000800 */
[C---:B------:R-:W-:Y:S02]  /*7ac20*/  VIADD R0, R21.reuse, UR56 ;  /* 0x0000003815007c36 */ /* 0x040fe40008000000 */
[----:B------:R-:W-:Y:S01]  /*7ac30*/  VIADD R26, R28, 0x1a ;  /* 0x0000001a1c1a7836 */ /* 0x000fe20000000000 */
[----:B--2---:R2:W-:Y:S02]  /*7ac40*/  @P5 STG.E.U16 desc[UR8][R24.64], R23 ;  /* 0x0000001718005986 */ /* 0x0045e4000c101508 */
[----:B--2---:R-:W-:-:S04]  /*7ac50*/  LEA R24, P5, R21, R3, 0x1 ;  /* 0x0000000315187211 */ /* 0x004fc800078a08ff */
[-C--:B------:R-:W-:Y:S02]  /*7ac60*/  LEA.HI.X.SX32 R25, R21, R20.reuse, 0x1, P5 ;  /* 0x0000001415197211 */ /* 0x080fe400028f0eff */
[----:B------:R-:W-:Y:S02]  /*7ac70*/  PRMT R21, R23, 0x7632, R21 ;  /* 0x0000763217157816 */ /* 0x000fe40000000015 */
[----:B0-----:R-:W-:Y:S01]  /*7ac80*/  ISETP.LT.AND P5, PT, R22, UR5, !P0 ;  /* 0x0000000516007c0c */ /* 0x001fe2000c7a1270 */
[----:B------:R-:W0:Y:S01]  /*7ac90*/  LDCU UR5, c[0x0][0x39c] ;  /* 0x00007380ff0577ac */ /* 0x000e220008000800 */
[C---:B------:R-:W-:Y:S01]  /*7aca0*/  LEA R22, P6, R0.reuse, R3, 0x1 ;  /* 0x0000000300167211 */ /* 0x040fe200078c08ff */
[----:B------:R2:W-:Y:S03]  /*7acb0*/  @P4 STG.E.U16 desc[UR8][R24.64], R21 ;  /* 0x0000001518004986 */ /* 0x0005e6000c101508 */
[----:B------:R-:W-:-:S05]  /*7acc0*/  LEA.HI.X.SX32 R23, R0, R20, 0x1, P6 ;  /* 0x0000001400177211 */ /* 0x000fca00030f0eff */
[----:B------:R0:W-:Y:S01]  /*7acd0*/  @P3 STG.E.U16 desc[UR8][R22.64], R29 ;  /* 0x0000001d16003986 */ /* 0x0001e2000c101508 */
[----:B--2---:R-:W-:Y:S01]  /*7ace0*/  VIADD R21, R0, UR56 ;  /* 0x0000003800157c36 */ /* 0x004fe20008000000 */
[----:B---3--:R-:W-:Y:S01]  /*7acf0*/  ISETP.LT.AND P4, PT, R26, UR6, !P0 ;  /* 0x000000061a007c0c */ /* 0x008fe2000c781270 */
[----:B------:R-:W-:Y:S01]  /*7ad00*/  VIADD R24, R28, 0x1b ;  /* 0x0000001b1c187836 */ /* 0x000fe20000000000 */
[----:B------:R-:W-:Y:S01]  /*7ad10*/  PRMT R26, R29, 0x7632, R26 ;  /* 0x000076321d1a7816 */ /* 0x000fe2000000001a */
[C---:B------:R-:W-:Y:S01]  /*7ad20*/  VIADD R0, R21.reuse, UR56 ;  /* 0x0000003815007c36 */ /* 0x040fe20008000000 */
[----:B------:R-:W2:Y:S01]  /*7ad30*/  LDCU UR6, c[0x0][0x39c] ;  /* 0x00007380ff0677ac */ /* 0x000ea20008000800 */
[C---:B0-----:R-:W-:Y:S01]  /*7ad40*/  LEA R22, P6, R21.reuse, R3, 0x1 ;  /* 0x0000000315167211 */ /* 0x041fe200078c08ff */
[----:B------:R-:W3:Y:S03]  /*7ad50*/  LDL.LU R29, [R1+0x13c] ;  /* 0x00013c00011d7983 */ /* 0x000ee60000300800 */
[----:B------:R-:W-:-:S05]  /*7ad60*/  LEA.HI.X.SX32 R23, R21, R20, 0x1, P6 ;  /* 0x0000001415177211 */ /* 0x000fca00030f0eff */
[----:B------:R0:W-:Y:S04]  /*7ad70*/  @P2 STG.E.U16 desc[UR8][R22.64], R26 ;  /* 0x0000001a16002986 */ /* 0x0001e8000c101508 */
[----:B0-----:R-:W2:Y:S01]  /*7ad80*/  LDL.LU R23, [R1+0x130] ;  /* 0x0001300001177983 */ /* 0x001ea20000300800 */
[----:B-1----:R-:W-:Y:S01]  /*7ad90*/  ISETP.LT.AND P3, PT, R24, UR4, !P0 ;  /* 0x0000000418007c0c */ /* 0x002fe2000c761270 */
[----:B------:R-:W0:Y:S01]  /*7ada0*/  LDCU UR4, c[0x0][0x39c] ;  /* 0x00007380ff0477ac */ /* 0x000e220008000800 */
[----:B------:R-:W-:Y:S01]  /*7adb0*/  LEA R24, P6, R0, R3, 0x1 ;  /* 0x0000000300187211 */ /* 0x000fe200078c08ff */
[----:B------:R-:W-:-:S03]  /*7adc0*/  VIADD R21, R28, 0x1c ;  /* 0x0000001c1c157836 */ /* 0x000fc60000000000 */
[C---:B------:R-:W-:Y:S01]  /*7add0*/  LEA.HI.X.SX32 R25, R0.reuse, R20, 0x1, P6 ;  /* 0x0000001400197211 */ /* 0x040fe200030f0eff */
[----:B------:R-:W-:Y:S01]  /*7ade0*/  VIADD R0, R0, UR56 ;  /* 0x0000003800007c36 */ /* 0x000fe20008000000 */
[----:B------:R-:W-:Y:S01]  /*7adf0*/  ISETP.LT.AND P2, PT, R21, UR5, !P0 ;  /* 0x0000000515007c0c */ /* 0x000fe2000c741270 */
[----:B------:R-:W1:Y:S01]  /*7ae00*/  LDCU UR5, c[0x0][0x39c] ;  /* 0x00007380ff0577ac */ /* 0x000e620008000800 */
[----:B------:R-:W-:Y:S02]  /*7ae10*/  VIADD R22, R28, 0x1d ;  /* 0x0000001d1c167836 */ /* 0x000fe40000000000 */
[----:B------:R-:W-:Y:S01]  /*7ae20*/  VIADD R21, R0, UR56 ;  /* 0x0000003800157c36 */ /* 0x000fe20008000000 */
[----:B------:R-:W-:Y:S01]  /*7ae30*/  IADD3 R26, PT, PT, R28, 0x1e, RZ ;  /* 0x0000001e1c1a7810 */ /* 0x000fe20007ffe0ff */
        /* <DEDUP_REMOVED lines=8> */
[C---:B------:R-:W-:Y:S01]  /*7aec0*/  LEA.HI.X.SX32 R23, R21.reuse, R20, 0x1, P6 ;  /* 0x0000001415177211 */ /* 0x040fe200030f0eff */
[----:B--2---:R-:W-:-:S02]  /*7aed0*/  VIADD R0, R21, UR56 ;  /* 0x0000003815007c36 */ /* 0x004fc40008000000 */
[----:B------:R-:W-:Y:S02]  /*7aee0*/  VIADD R25, R28, 0x1f ;  /* 0x0000001f1c197836 */ /* 0x000fe40000000000 */
[C---:B------:R-:W-:Y:S01]  /*7aef0*/  VIADD R21, R0.reuse, UR56 ;  /* 0x0000003800157c36 */ /* 0x040fe20008000000 */
[-C--:B------:R-:W-:Y:S01]  /*7af00*/  LEA R24, P6, R0, R3.reuse, 0x1 ;  /* 0x0000000300187211 */ /* 0x080fe200078c08ff */
[----:B----4-:R2:W-:Y:S01]  /*7af10*/  @P4 STG.E.U16 desc[UR8][R22.64], R27 ;  /* 0x0000001b16004986 */ /* 0x0105e2000c101508 */
[----:B-1----:R-:W-:Y:S01]  /*7af20*/  ISETP.LT.AND P4, PT, R25, UR5, !P0 ;  /* 0x0000000519007c0c */ /* 0x002fe2000c781270 */
[----:B------:R-:W1:Y:S01]  /*7af30*/  LDCU UR5, c[0x0][0x39c] ;  /* 0x00007380ff0577ac */ /* 0x000e620008000800 */
[----:B------:R-:W-:Y:S02]  /*7af40*/  ISETP.LT.AND P5, PT, R26, UR6, !P0 ;  /* 0x000000061a007c0c */ /* 0x000fe4000c7a1270 */
[----:B------:R-:W-:Y:S02]  /*7af50*/  LEA.HI.X.SX32 R25, R0, R20, 0x1, P6 ;  /* 0x0000001400197211 */ /* 0x000fe400030f0eff */
[----:B------:R-:W-:Y:S01]  /*7af60*/  PRMT R26, R27, 0x7632, R26 ;  /* 0x000076321b1a7816 */ /* 0x000fe2000000001a */
[C---:B------:R-:W-:Y:S01]  /*7af70*/  VIADD R0, R21.reuse, UR56 ;  /* 0x0000003815007c36 */ /* 0x040fe20008000000 */
[----:B------:R-:W4:Y:S01]  /*7af80*/  LDCU UR6, c[0x0][0x39c] ;  /* 0x00007380ff0677ac */ /* 0x000f220008000800 */
[----:B--2---:R-:W-:-:S02]  /*7af90*/  LEA R22, P6, R21, R3, 0x1 ;  /* 0x0000000315167211 */ /* 0x004fc400078c08ff */
[----:B------:R2:W-:Y:S02]  /*7afa0*/  @P3 STG.E.U16 desc[UR8][R24.64], R26 ;  /* 0x0000001a18003986 */ /* 0x0005e4000c101508 */
[----:B------:R-:W-:Y:S02]  /*7afb0*/  LEA.HI.X.SX32 R23, R21, R20, 0x1, P6 ;  /* 0x0000001415177211 */ /* 0x000fe400030f0eff */
[----:B------:R-:W3:Y:S04]  /*7afc0*/  LDL.LU R21, [R1+0x104] ;  /* 0x0001040001157983 */ /* 0x000ee80000300800 */
[----:B--2---:R-:W2:Y:S01]  /*7afd0*/  LDL.LU R26, [R1+0x138] ;  /* 0x00013800011a7983 */ /* 0x004ea20000300800 */
[----:B------:R-:W-:Y:S01]  /*7afe0*/  VIADD R27, R28, 0x20 ;  /* 0x000000201c1b7836 */ /* 0x000fe20000000000 */
[----:B------:R-:W-:-:S04]  /*7aff0*/  LEA R24, P6, R0, R3, 0x1 ;  /* 0x0000000300187211 */ /* 0x000fc800078c08ff */
[----:B0-----:R-:W-:Y:S01]  /*7b000*/  ISETP.LT.AND P3, PT, R27, UR4, !P0 ;  /* 0x000000041b007c0c */ /* 0x001fe2000c761270 */
[----:B------:R-:W0:Y:S01]  /*7b010*/  LDCU UR4, c[0x0][0x39c] ;  /* 0x00007380ff0477ac */ /* 0x000e220008000800 */
[C---:B------:R-:W-:Y:S01]  /*7b020*/  LEA.HI.X.SX32 R25, R0.reuse, R20, 0x1, P6 ;  /* 0x0000001400197211 */ /* 0x040fe200030f0eff */
[----:B------:R-:W-:Y:S02]  /*7b030*/  VIADD R0, R0, UR56 ;  /* 0x0000003800007c36 */ /* 0x000fe40008000000 */
[----:B---3--:R-:W-:Y:S02]  /*7b040*/  IMAD.MOV.U32 R27, RZ, RZ, R21 ;  /* 0x000000ffff1b7224 */ /* 0x008fe400078e0015 */
[C---:B------:R-:W-:Y:S01]  /*7b050*/  VIADD R21, R28.reuse, 0x21 ;  /* 0x000000211c157836 */ /* 0x040fe20000000000 */
[----:B--2---:R2:W-:Y:S04]  /*7b060*/  @P2 STG.E.U16 desc[UR8][R22.64], R26 ;  /* 0x0000001a16002986 */ /* 0x0045e8000c101508 */
[----:B----4-:R-:W-:Y:S01]  /*7b070*/  ISETP.LT.AND P2, PT, R21, UR6, !P0 ;  /* 0x0000000615007c0c */ /* 0x010fe2000c741270 */
[----:B------:R-:W-:Y:S01]  /*7b080*/  VIADD R21, R28, 0x22 ;  /* 0x000000221c157836 */ /* 0x000fe20000000000 */
[----:B------:R-:W3:Y:S01]  /*7b090*/  LDCU UR6, c[0x0][0x39c] ;  /* 0x00007380ff0677ac */ /* 0x000ee20008000800 */
[----:B--2---:R-:W-:-:S05]  /*7b0a0*/  PRMT R22, R26, 0x7632, R22 ;  /* 0x000076321a167816 */ /* 0x004fca0000000016 */
[----:B------:R2:W-:Y:S01]  /*7b0b0*/  @P1 STG.E.U16 desc[UR8][R24.64], R22 ;  /* 0x0000001618001986 */ /* 0x0005e2000c101508 */
[----:B-1----:R-:W-:Y:S01]  /*7b0c0*/  ISETP.LT.AND P1, PT, R21, UR5, !P0 ;  /* 0x0000000515007c0c */ /* 0x002fe2000c721270 */
[----:B------:R-:W-:Y:S01]  /*7b0d0*/  VIADD R26, R28, 0x23 ;  /* 0x000000231c1a7836 */ /* 0x000fe20000000000 */
[----:B------:R-:W1:Y:S01]  /*7b0e0*/  LDCU UR5, c[0x0][0x39c] ;  /* 0x00007380ff0577ac */ /* 0x000e620008000800 */
[C---:B--2---:R-:W-:Y:S01]  /*7b0f0*/  LEA R22, P6, R0.reuse, R3, 0x1 ;  /* 0x0000000300167211 */ /* 0x044fe200078c08ff */
[----:B------:R-:W-:-:S03]  /*7b100*/  VIADD R25, R0, UR56 ;  /* 0x0000003800197c36 */ /* 0x000fc60008000000 */
[-C--:B------:R-:W-:Y:S02]  /*7b110*/  LEA.HI.X.SX32 R23, R0, R20.reuse, 0x1, P6 ;  /* 0x0000001400177211 */ /* 0x080fe400030f0eff */
[C---:B------:R-:W-:Y:S01]  /*7b120*/  LEA R24, P6, R25.reuse, R3, 0x1 ;  /* 0x0000000319187211 */ /* 0x040fe200078c08ff */
[----:B------:R-:W-:Y:S01]  /*7b130*/  VIADD R21, R25, UR56 ;  /* 0x0000003819157c36 */ /* 0x000fe20008000000 */
[----:B------:R-:W-:Y:S02]  /*7b140*/  PRMT R0, R29, 0x7632, R0 ;  /* 0x000076321d007816 */ /* 0x000fe40000000000 */
[----:B------:R-:W-:Y:S01]  /*7b150*/  LEA.HI.X.SX32 R25, R25, R20, 0x1, P6 ;  /* 0x0000001419197211 */ /* 0x000fe200030f0eff */
[----:B------:R2:W-:Y:S04]  /*7b160*/  @P5 STG.E.U16 desc[UR8][R22.64], R29 ;  /* 0x0000001d16005986 */ /* 0x0005e8000c101508 */
[----:B------:R4:W-:Y:S04]  /*7b170*/  @P4 STG.E.U16 desc[UR8][R24.64], R0 ;  /* 0x0000000018004986 */ /* 0x0009e8000c101508 */
[----:B--2---:R-:W2:Y:S01]  /*7b180*/  LDL.LU R29, [R1+0x1ecc] ;  /* 0x001ecc00011d7983 */ /* 0x004ea20000300800 */
[----:B------:R-:W-:-:S03]  /*7b190*/  IMAD.MOV.U32 R23, RZ, RZ, R27 ;  /* 0x000000ffff177224 */ /* 0x000fc600078e001b */
[----:B------:R-:W2:Y:S04]  /*7b1a0*/  LDL.LU R27, [R1+0x10c] ;  /* 0x00010c00011b7983 */ /* 0x000ea80000300800 */
[----:B----4-:R-:W4:Y:S01]  /*7b1b0*/  LDL.LU R25, [R1+0x100] ;  /* 0x0001000001197983 */ /* 0x010f220000300800 */
[----:B0-----:R-:W-:Y:S01]  /*7b1c0*/  ISETP.LT.AND P5, PT, R26, UR4, !P0 ;  /* 0x000000041a007c0c */ /* 0x001fe2000c7a1270 */
[----:B------:R-:W-:Y:S01]  /*7b1d0*/  IMAD.MOV.U32 R26, RZ, RZ, R23 ;  /* 0x000000ffff1a7224 */ /* 0x000fe200078e0017 */
[----:B------:R-:W-:Y:S01]  /*7b1e0*/  LEA R22, P6, R21, R3, 0x1 ;  /* 0x0000000315167211 */ /* 0x000fe200078c08ff */
[----:B------:R-:W-:Y:S01]  /*7b1f0*/  VIADD R0, R28, 0x25 ;  /* 0x000000251c007836 */ /* 0x000fe20000000000 */
[----:B------:R-:W0:Y:S01]  /*7b200*/  LDCU UR4, c[0x0][0x39c] ;  /* 0x00007380ff0477ac */ /* 0x000e220008000800 */
[----:B------:R-:W-:-:S04]  /*7b210*/  IMAD.MOV.U32 R23, RZ, RZ, R26 ;  /* 0x000000ffff177224 */ /* 0x000fc800078e001a */
[----:B------:R-:W-:Y:S01]  /*7b220*/  IMAD.MOV.U32 R24, RZ, RZ, R23 ;  /* 0x000000ffff187224 */ /* 0x000fe200078e0017 */
[C---:B------:R-:W-:Y:S01]  /*7b230*/  LEA.HI.X.SX32 R23, R21.reuse, R20, 0x1, P6 ;  /* 0x0000001415177211 */ /* 0x040fe200030f0eff */
[----:B------:R-:W-:-:S04]  /*7b240*/  VIADD R21, R21, UR56 ;  /* 0x0000003815157c36 */ /* 0x000fc80008000000 */
[----:B----4-:R4:W-:Y:S01]  /*7b250*/  @P3 STG.E.U16 desc[UR8][R22.64], R25 ;  /* 0x0000001916003986 */ /* 0x0109e2000c101508 */
[----:B-1----:R-:W-:Y:S01]  /*7b260*/  ISETP.LT.AND P3, PT, R0, UR5, !P0 ;  /* 0x0000000500007c0c */ /* 0x002fe2000c761270 */
[C---:B------:R-:W-:Y:S01]  /*7b270*/  VIADD R0, R21.reuse, UR56 ;  /* 0x0000003815007c36 */ /* 0x040fe20008000000 */
[----:B------:R-:W1:Y:S01]  /*7b280*/  LDCU UR5, c[0x0][0x39c] ;  /* 0x00007380ff0577ac */ /* 0x000e620008000800 */
[----:B----4-:R-:W-:-:S04]  /*7b290*/  LEA R22, P6, R21, R3, 0x1 ;  /* 0x0000000315167211 */ /* 0x010fc800078c08ff */
[----:B------:R-:W-:Y:S02]  /*7b2a0*/  LEA.HI.X.SX32 R23, R21, R20, 0x1, P6 ;  /* 0x0000001415177211 */ /* 0x000fe400030f0eff */
[----:B------:R-:W-:-:S05]  /*7b2b0*/  PRMT R21, R25, 0x7632, R21 ;  /* 0x0000763219157816 */ /* 0x000fca0000000015 */
[----:B------:R4:W-:Y:S04]  /*7b2c0*/  @P2 STG.E.U16 desc[UR8][R22.64], R21 ;  /* 0x0000001516002986 */ /* 0x0009e8000c101508 */
[----:B----4-:R-:W4:Y:S01]  /*7b2d0*/  LDL.LU R22, [R1+0x110] ;  /* 0x0001100001167983 */ /* 0x010f220000300800 */
[----:B------:R-:W-:-:S05]  /*7b2e0*/  VIADD R26, R28, 0x24 ;  /* 0x000000241c1a7836 */ /* 0x000fca0000000000 */
[----:B---3--:R-:W-:Y:S01]  /*7b2f0*/  ISETP.LT.AND P4, PT, R26, UR6, !P0 ;  /* 0x000000061a007c0c */ /* 0x008fe2000c781270 */
[----:B------:R-:W-:Y:S01]  /*7b300*/  IMAD.MOV.U32 R26, RZ, RZ, R24 ;  /* 0x000000ffff1a7224 */ /* 0x000fe200078e0018 */
[----:B------:R-:W3:Y:S01]  /*7b310*/  LDCU UR6, c[0x0][0x39c] ;  /* 0x00007380ff0677ac */ /* 0x000ee20008000800 */
[----:B------:R-:W-:Y:S02]  /*7b320*/  LEA R24, P6, R0, R3, 0x1 ;  /* 0x0000000300187211 */ /* 0x000fe400078c08ff */
[----:B------:R-:W-:Y:S02]  /*7b330*/  IMAD.MOV.U32 R25, RZ, RZ, R26 ;  /* 0x000000ffff197224 */ /* 0x000fe400078e001a */
[----:B------:R-:W-:Y:S02]  /*7b340*/  VIADD R26, R28, 0x26 ;  /* 0x000000261c1a7836 */ /* 0x000fe40000000000 */
[----:B------:R-:W-:Y:S01]  /*7b350*/  IMAD.MOV.U32 R23, RZ, RZ, R25 ;  /* 0x000000ffff177224 */ /* 0x000fe200078e0019 */
[C---:B------:R-:W-:Y:S01]  /*7b360*/  LEA.HI.X.SX32 R25, R0.reuse, R20, 0x1, P6 ;  /* 0x0000001400197211 */ /* 0x040fe200030f0eff */
[----:B------:R-:W-:Y:S01]  /*7b370*/  VIADD R0, R0, UR56 ;  /* 0x0000003800007c36 */ /* 0x000fe20008000000 */
[----:B0-----:R-:W-:Y:S01]  /*7b380*/  ISETP.LT.AND P2, PT, R26, UR4, !P0 ;  /* 0x000000041a007c0c */ /* 0x001fe2000c741270 */
[----:B------:R-:W-:Y:S01]  /*7b390*/  VIADD R21, R28, 0x27 ;  /* 0x000000271c157836 */ /* 0x000fe20000000000 */
[----:B------:R-:W0:Y:S01]  /*7b3a0*/  LDCU UR4, c[0x0][0x39c] ;  /* 0x00007380ff0477ac */ /* 0x000e220008000800 */
[----:B------:R1:W-:Y:S03]  /*7b3b0*/  @P1 STG.E.U16 desc[UR8][R24.64], R23 ;  /* 0x0000001718001986 */ /* 0x0003e6000c101508 */
[----:B---3--:R-:W-:Y:S01]  /*7b3c0*/  ISETP.LT.AND P1, PT, R21, UR6, !P0 ;  /* 0x0000000615007c0c */ /* 0x008fe2000c721270 */
[----:B------:R-:W-:Y:S01]  /*7b3d0*/  VIADD R21, R0, UR56 ;  /* 0x0000003800157c36 */ /* 0x000fe20008000000 */
[----:B------:R-:W3:Y:S01]  /*7b3e0*/  LDCU UR6, c[0x0][0x39c] ;  /* 0x00007380ff0677ac */ /* 0x000ee20008000800 */
[----:B-1----:R-:W-:-:S02]  /*7b3f0*/  IMAD.MOV.U32 R25, RZ, RZ, R23 ;  /* 0x000000ffff197224 */ /* 0x002fc400078e0017 */
[----:B----4-:R-:W-:Y:S01]  /*7b400*/  IMAD.MOV.U32 R26, RZ, RZ, R22 ;  /* 0x000000ffff1a7224 */ /* 0x010fe200078e0016 */
[----:B------:R-:W-:-:S04]  /*7b410*/  LEA R22, P6, R0, R3, 0x1 ;  /* 0x0000000300167211 */ /* 0x000fc800078c08ff */
[----:B------:R-:W-:Y:S02]  /*7b420*/  LEA.HI.X.SX32 R23, R0, R20, 0x1, P6 ;  /* 0x0000001400177211 */ /* 0x000fe400030f0eff */
[----:B------:R-:W-:-:S05]  /*7b430*/  PRMT R0, R25, 0x7632, R0 ;  /* 0x0000763219007816 */ /* 0x000fca0000000000 */
[----:B------:R1:W-:Y:S04]  /*7b440*/  @P5 STG.E.U16 desc[UR8][R22.64], R0 ;  /* 0x0000000016005986 */ /* 0x0003e8000c101508 */
[----:B-1----:R-:W4:Y:S01]  /*7b450*/  LDL.LU R23, [R1+0x108] ;  /* 0x0001080001177983 */ /* 0x002f220000300800 */
[----:B------:R-:W-:Y:S01]  /*7b460*/  IMAD.MOV.U32 R25, RZ, RZ, R26 ;  /* 0x000000ffff197224 */ /* 0x000fe200078e001a */
[----:B------:R-:W-:-:S03]  /*7b470*/  LEA R24, P6, R21, R3, 0x1 ;  /* 0x0000000315187211 */ /* 0x000fc600078c08ff */
[----:B------:R-:W-:Y:S01]  /*7b480*/  IMAD.MOV.U32 R22, RZ, RZ, R25 ;  /* 0x000000ffff167224 */ /* 0x000fe200078e0019 */
[C---:B------:R-:W-:Y:S01]  /*7b490*/  LEA.HI.X.SX32 R25, R21.reuse, R20, 0x1, P6 ;  /* 0x0000001415197211 */ /* 0x040fe200030f0eff */
[----:B------:R-:W-:Y:S02]  /*7b4a0*/  VIADD R21, R21, UR56 ;  /* 0x0000003815157c36 */ /* 0x000fe40008000000 */
[C---:B------:R-:W-:Y:S02]  /*7b4b0*/  VIADD R26, R28.reuse, 0x28 ;  /* 0x000000281c1a7836 */ /* 0x040fe40000000000 */
[----:B------:R-:W-:-:S03]  /*7b4c0*/  VIADD R0, R28, 0x29 ;  /* 0x000000291c007836 */ /* 0x000fc60000000000 */
[----:B------:R-:W-:Y:S01]  /*7b4d0*/  ISETP.LT.AND P5, PT, R26, UR5, !P0 ;  /* 0x000000051a007c0c */ /* 0x000fe2000c7a1270 */
[----:B------:R-:W1:Y:S01]  /*7b4e0*/  LDCU UR5, c[0x0][0x39c] ;  /* 0x00007380ff0577ac */ /* 0x000e620008000800 */
[----:B------:R-:W-:Y:S01]  /*7b4f0*/  MOV R26, R22 ;  /* 0x00000016001a7202 */ /* 0x000fe20000000f00 */
[----:B----4-:R4:W-:Y:S01]  /*7b500*/  @P4 STG.E.U16 desc[UR8][R24.64], R23 ;  /* 0x0000001718004986 */ /* 0x0109e2000c101508 */
[----:B------:R-:W-:Y:S01]  /*7b510*/  ISETP.LT.AND P4, PT, R0, UR7, !P0 ;  /* 0x0000000700007c0c */ /* 0x000fe2000c781270 */
[C---:B------:R-:W-:Y:S01]  /*7b520*/  VIADD R0, R21.reuse, UR56 ;  /* 0x0000003815007c36 */ /* 0x040fe20008000000 */
[----:B------:R-:W0:Y:S01]  /*7b530*/  LDCU UR7, c[0x0][0x39c] ;  /* 0x00007380ff0777ac */ /* 0x000e220008000800 */
[----:B----4-:R-:W-:-:S04]  /*7b540*/  LEA R24, P6, R21, R3, 0x1 ;  /* 0x0000000315187211 */ /* 0x010fc800078c08ff */
[----:B------:R-:W-:Y:S02]  /*7b550*/  LEA.HI.X.SX32 R25, R21, R20, 0x1, P6 ;  /* 0x0000001415197211 */ /* 0x000fe400030f0eff */
[----:B------:R-:W-:Y:S01]  /*7b560*/  PRMT R21, R23, 0x7632, R21 ;  /* 0x0000763217157816 */ /* 0x000fe20000000015 */
[----:B------:R-:W-:Y:S01]  /*7b570*/  IMAD.MOV.U32 R23, RZ, RZ, R26 ;  /* 0x000000ffff177224 */ /* 0x000fe200078e001a */
[----:B------:R-:W-:-:S03]  /*7b580*/  LEA R22, P6, R0, R3, 0x1 ;  /* 0x0000000300167211 */ /* 0x000fc600078c08ff */
[----:B------:R4:W-:Y:S02]  /*7b590*/  @P3 STG.E.U16 desc[UR8][R24.64], R21 ;  /* 0x0000001518003986 */ /* 0x0009e4000c101508 */
[----:B----4-:R-:W-:Y:S01]  /*7b5a0*/  IMAD.MOV.U32 R25, RZ, RZ, R23 ;  /* 0x000000ffff197224 */ /* 0x010fe200078e0017 */
[C---:B------:R-:W-:Y:S01]  /*7b5b0*/  LEA.HI.X.SX32 R23, R0.reuse, R20, 0x1, P6 ;  /* 0x0000001400177211 */ /* 0x040fe200030f0eff */
[----:B------:R-:W-:Y:S02]  /*7b5c0*/  VIADD R21, R0, UR56 ;  /* 0x0000003800157c36 */ /* 0x000fe40008000000 */
[----:B------:R-:W-:Y:S02]  /*7b5d0*/  VIADD R0, R28, 0x2b ;  /* 0x0000002b1c007836 */ /* 0x000fe40000000000 */
[----:B--2---:R2:W-:Y:S03]  /*7b5e0*/  @P2 STG.E.U16 desc[UR8][R22.64], R27 ;  /* 0x0000001b16002986 */ /* 0x0045e6000c101508 */
[----:B-1----:R-:W-:Y:S01]  /*7b5f0*/  ISETP.LT.AND P2, PT, R0, UR5, !P0 ;  /* 0x0000000500007c0c */ /* 0x002fe2000c741270 */
[C---:B------:R-:W-:Y:S01]  /*7b600*/  VIADD R0, R21.reuse, UR56 ;  /* 0x0000003815007c36 */ /* 0x040fe20008000000 */
[----:B------:R-:W1:Y:S01]  /*7b610*/  LDCU UR5, c[0x0][0x39c] ;  /* 0x00007380ff0577ac */ /* 0x000e620008000800 */
[----:B--2---:R-:W-:-:S04]  /*7b620*/  LEA R22, P6, R21, R3, 0x1 ;  /* 0x0000000315167211 */ /* 0x004fc800078c08ff */
[----:B------:R-:W-:Y:S02]  /*7b630*/  LEA.HI.X.SX32 R23, R21, R20, 0x1, P6 ;  /* 0x0000001415177211 */ /* 0x000fe400030f0eff */
[----:B------:R-:W-:Y:S02]  /*7b640*/  PRMT R21, R27, 0x7632, R21 ;  /* 0x000076321b157816 */ /* 0x000fe40000000015 */
[----:B------:R-:W2:Y:S04]  /*7b650*/  LDL.LU R27, [R1+0x11c] ;  /* 0x00011c00011b7983 */ /* 0x000ea80000300800 */
[----:B------:R4:W-:Y:S04]  /*7b660*/  @P1 STG.E.U16 desc[UR8][R22.64], R21 ;  /* 0x0000001516001986 */ /* 0x0009e8000c101508 */
[----:B----4-:R-:W4:Y:S01]  /*7b670*/  LDL.LU R22, [R1+0x114] ;  /* 0x0001140001167983 */ /* 0x010f220000300800 */
[----:B------:R-:W-:-:S05]  /*7b680*/  VIADD R26, R28, 0x2a ;  /* 0x0000002a1c1a7836 */ /* 0x000fca0000000000 */
[----:B---3--:R-:W-:Y:S01]  /*7b690*/  ISETP.LT.AND P3, PT, R26, UR6, !P0 ;  /* 0x000000061a007c0c */ /* 0x008fe2000c761270 */
[----:B------:R-:W-:Y:S01]  /*7b6a0*/  IMAD.MOV.U32 R26, RZ, RZ, R25 ;  /* 0x000000ffff1a7224 */ /* 0x000fe200078e0019 */
[C---:B------:R-:W-:Y:S01]  /*7b6b0*/  LEA R24, P6, R0.reuse, R3, 0x1 ;  /* 0x0000000300187211 */ /* 0x040fe200078c08ff */
[----:B------:R-:W-:Y:S01]  /*7b6c0*/  VIADD R21, R0, UR56 ;  /* 0x0000003800157c36 */ /* 0x000fe20008000000 */
[----:B------:R-:W3:Y:S01]  /*7b6d0*/  LDCU UR6, c[0x0][0x39c] ;  /* 0x00007380ff0677ac */ /* 0x000ee20008000800 */
[----:B------:R-:W-:Y:S02]  /*7b6e0*/  IMAD.MOV.U32 R25, RZ, RZ, R26 ;  /* 0x000000ffff197224 */ /* 0x000fe400078e001a */
[----:B------:R-:W-:Y:S02]  /*7b6f0*/  VIADD R26, R28, 0x2c ;  /* 0x0000002c1c1a7836 */ /* 0x000fe40000000000 */
[----:B------:R-:W-:Y:S01]  /*7b700*/  IMAD.MOV.U32 R23, RZ, RZ, R25 ;  /* 0x000000ffff177224 */ /* 0x000fe200078e0019 */
[----:B------:R-:W-:Y:S01]  /*7b710*/  LEA.HI.X.SX32 R25, R0, R20, 0x1, P6 ;  /* 0x0000001400197211 */ /* 0x000fe200030f0eff */
[----:B------:R-:W-:Y:S01]  /*7b720*/  VIADD R0, R28, 0x2d ;  /* 0x0000002d1c007836 */ /* 0x000fe20000000000 */
[----:B0-----:R-:W-:Y:S01]  /*7b730*/  ISETP.LT.AND P1, PT, R26, UR7, !P0 ;  /* 0x000000071a007c0c */ /* 0x001fe2000c721270 */
[----:B------:R-:W0:Y:S02]  /*7b740*/  LDCU UR7, c[0x0][0x39c] ;  /* 0x00007380ff0777ac */ /* 0x000e240008000800 */
[----:B------:R1:W-:Y:S01]  /*7b750*/  @P5 STG.E.U16 desc[UR8][R24.64], R23 ;  /* 0x0000001718005986 */ /* 0x0003e2000c101508 */
[----:B------:R-:W-:Y:S01]  /*7b760*/  ISETP.LT.AND P5, PT, R0, UR10, !P0 ;  /* 0x0000000a00007c0c */ /* 0x000fe2000c7a1270 */
[----:B------:R-:W-:Y:S01]  /*7b770*/  VIADD R0, R21, UR56 ;  /* 0x0000003815007c36 */ /* 0x000fe20008000000 */
[----:B------:R-:W0:Y:S01]  /*7b780*/  LDCU UR10, c[0x0][0x39c] ;  /* 0x00007380ff0a77ac */ /* 0x000e220008000800 */
        /* <DEDUP_REMOVED lines=8> */
[----:B------:R-:W-:Y:S01]  /*7b810*/  LEA R24, P6, R0, R3, 0x1 ;  /* 0x0000000300187211 */ /* 0x000fe200078c08ff */
[----:B------:R-:W-:Y:S02]  /*7b820*/  VIADD R26, R28, 0x2e ;  /* 0x0000002e1c1a7836 */ /* 0x000fe40000000000 */
[----:B------:R-:W-:Y:S01]  /*7b830*/  IMAD.MOV.U32 R23, RZ, RZ, R25 ;  /* 0x000000ffff177224 */ /* 0x000fe200078e0019 */
[C---:B------:R-:W-:Y:S01]  /*7b840*/  LEA.HI.X.SX32 R25, R0.reuse, R20, 0x1, P6 ;  /* 0x0000001400197211 */ /* 0x040fe200030f0eff */
[----:B------:R-:W-:Y:S01]  /*7b850*/  VIADD R0, R0, UR56 ;  /* 0x0000003800007c36 */ /* 0x000fe20008000000 */
[----:B---3--:R-:W-:Y:S01]  /*7b860*/  ISETP.LT.AND P4, PT, R26, UR6, !P0 ;  /* 0x000000061a007c0c */ /* 0x008fe2000c781270 */
[----:B------:R-:W-:Y:S01]  /*7b870*/  VIADD R21, R28, 0x2f ;  /* 0x0000002f1c157836 */ /* 0x000fe20000000000 */
[----:B------:R-:W1:Y:S01]  /*7b880*/  LDCU UR6, c[0x0][0x39c] ;  /* 0x00007380ff0677ac */ /* 0x000e620008000800 */
[----:B------:R3:W-:Y:S03]  /*7b890*/  @P3 STG.E.U16 desc[UR8][R24.64], R23 ;  /* 0x0000001718003986 */ /* 0x0007e6000c101508 */
[----:B------:R-:W-:Y:S01]  /*7b8a0*/  ISETP.LT.AND P3, PT, R21, UR5, !P0 ;  /* 0x0000000515007c0c */ /* 0x000fe2000c761270 */
[----:B------:R-:W-:Y:S01]  /*7b8b0*/  VIADD R21, R0, UR56 ;  /* 0x0000003800157c36 */ /* 0x000fe20008000000 */
[----:B------:R-:W0:Y:S01]  /*7b8c0*/  LDCU UR5, c[0x0][0x39c] ;  /* 0x00007380ff0577ac */ /* 0x000e220008000800 */
[----:B---3--:R-:W-:-:S02]  /*7b8d0*/  IMAD.MOV.U32 R25, RZ, RZ, R23 ;  /* 0x000000ffff197224 */ /* 0x008fc400078e0017 */
[----:B----4-:R-:W-:Y:S01]  /*7b8e0*/  IMAD.MOV.U32 R26, RZ, RZ, R22 ;  /* 0x000000ffff1a7224 */ /* 0x010fe200078e0016 */
[----:B------:R-:W-:-:S04]  /*7b8f0*/  LEA R22, P6, R0, R3, 0x1 ;  /* 0x0000000300167211 */ /* 0x000fc800078c08ff */
[----:B------:R-:W-:Y:S02]  /*7b900*/  LEA.HI.X.SX32 R23, R0, R20, 0x1, P6 ;  /* 0x0000001400177211 */ /* 0x000fe400030f0eff */
[----:B------:R-:W-:-:S05]  /*7b910*/  PRMT R0, R25, 0x7632, R0 ;  /* 0x0000763219007816 */ /* 0x000fca0000000000 */
[----:B------:R3:W-:Y:S04]  /*7b920*/  @P2 STG.E.U16 desc[UR8][R22.64], R0 ;  /* 0x0000000016002986 */ /* 0x0007e8000c101508 */
[----:B---3--:R-:W3:Y:S01]  /*7b930*/  LDL.LU R23, [R1+0x118] ;  /* 0x0001180001177983 */ /* 0x008ee20000300800 */
        /* <DEDUP_REMOVED lines=8> */
[----:B------:R-:W-:Y:S01]  /*7b9c0*/  IMAD.MOV.U32 R26, RZ, RZ, R22 ;  /* 0x000000ffff1a7224 */ /* 0x000fe200078e0016 */
[----:B------:R-:W4:Y:S01]  /*7b9d0*/  LDCU UR11, c[0x0][0x39c] ;  /* 0x00007380ff0b77ac */ /* 0x000f220008000800 */
[----:B---3--:R3:W-:Y:S01]  /*7b9e0*/  @P1 STG.E.U16 desc[UR8][R24.64], R23 ;  /* 0x0000001718001986 */ /* 0x0087e2000c101508 */
[----:B0-----:R-:W-:Y:S01]  /*7b9f0*/  ISETP.LT.AND P1, PT, R0, UR7, !P0 ;  /* 0x0000000700007c0c */ /* 0x001fe2000c721270 */
[----:B------:R-:W0:Y:S01]  /*7ba00*/  LDCU UR7, c[0x0][0x39c] ;  /* 0x00007380ff0777ac */ /* 0x000e220008000800 */
[C---:B------:R-:W-:Y:S02]  /*7ba10*/  IADD3 R0, PT, PT, R21.reuse, UR56, RZ ;  /* 0x0000003815007c10 */ /* 0x040fe4000fffe0ff */
[----:B---3--:R-:W-:-:S04]  /*7ba20*/  LEA R24, P6, R21, R3, 0x1 ;  /* 0x0000000315187211 */ /* 0x008fc800078c08ff */
[----:B------:R-:W-:Y:S02]  /*7ba30*/  LEA.HI.X.SX32 R25, R21, R20, 0x1, P6 ;  /* 0x0000001415197211 */ /* 0x000fe400030f0eff */
[----:B------:R-:W-:Y:S01]  /*7ba40*/  PRMT R21, R23, 0x7632, R21 ;  /* 0x0000763217157816 */ /* 0x000fe20000000015 */
[----:B------:R-:W-:Y:S01]  /*7ba50*/  IMAD.MOV.U32 R23, RZ, RZ, R26 ;  /* 0x000000ffff177224 */ /* 0x000fe200078e001a */
[----:B------:R-:W-:-:S03]  /*7ba60*/  LEA R22, P6, R0, R3, 0x1 ;  /* 0x0000000300167211 */ /* 0x000fc600078c08ff */
[----:B------:R3:W-:Y:S02]  /*7ba70*/  @P5 STG.E.U16 desc[UR8][R24.64], R21 ;  /* 0x0000001518005986 */ /* 0x0007e4000c101508 */
[----:B---3--:R-:W-:Y:S01]  /*7ba80*/  IMAD.MOV.U32 R25, RZ, RZ, R23 ;  /* 0x000000ffff197224 */ /* 0x008fe200078e0017 */
[C---:B------:R-:W-:Y:S01]  /*7ba90*/  LEA.HI.X.SX32 R23, R0.reuse, R20, 0x1, P6 ;  /* 0x0000001400177211 */ /* 0x040fe200030f0eff */
[----:B------:R-:W-:Y:S02]  /*7baa0*/  VIADD R21, R0, UR56 ;  /* 0x0000003800157c36 */ /* 0x000fe40008000000 */
[----:B------:R-:W-:Y:S02]  /*7bab0*/  VIADD R0, R28, 0x33 ;  /* 0x000000331c007836 */ /* 0x000fe40000000000 */
[----:B--2---:R2:W-:Y:S03]  /*7bac0*/  @P4 STG.E.U16 desc[UR8][R22.64], R27 ;  /* 0x0000001b16004986 */ /* 0x0045e6000c101508 */
[----:B------:R-:W-:Y:S01]  /*7bad0*/  ISETP.LT.AND P4, PT, R0, UR12, !P0 ;  /* 0x0000000c00007c0c */ /* 0x000fe2000c781270 */
[C---:B------:R-:W-:Y:S01]  /*7bae0*/  VIADD R0, R21.reuse, UR56 ;  /* 0x0000003815007c36 */ /* 0x040fe20008000000 */
[----:B------:R-:W3:Y:S01]  /*7baf0*/  LDCU UR12, c[0x0][0x39c] ;  /* 0x00007380ff0c77ac */ /* 0x000ee20008000800 */
[----:B--2---:R-:W-:-:S04]  /*7bb00*/  LEA R22, P6, R21, R3, 0x1 ;  /* 0x0000000315167211 */ /* 0x004fc800078c08ff */
[----:B------:R-:W-:Y:S02]  /*7bb10*/  LEA.HI.X.SX32 R23, R21, R20, 0x1, P6 ;  /* 0x0000001415177211 */ /* 0x000fe400030f0eff */
[----:B------:R-:W-:Y:S02]  /*7bb20*/  PRMT R21, R27, 0x7632, R21 ;  /* 0x000076321b157816 */ /* 0x000fe40000000015 */
[----:B------:R-:W2:Y:S04]  /*7bb30*/  LDL.LU R27, [R1+0xec] ;  /* 0x0000ec00011b7983 */ /* 0x000ea80000300800 */
[----:B------:R0:W-:Y:S04]  /*7bb40*/  @P3 STG.E.U16 desc[UR8][R22.64], R21 ;  /* 0x0000001516003986 */ /* 0x0001e8000c101508 */
[----:B0-----:R-:W2:Y:S01]  /*7bb50*/  LDL.LU R22, [R1+0xe4] ;  /* 0x0000e40001167983 */ /* 0x001ea20000300800 */
[----:B------:R-:W-:-:S05]  /*7bb60*/  VIADD R26, R28, 0x32 ;  /* 0x000000321c1a7836 */ /* 0x000fca0000000000 */
[----:B------:R-:W-:Y:S01]  /*7bb70*/  ISETP.LT.AND P5, PT, R26, UR10, !P0 ;  /* 0x0000000a1a007c0c */ /* 0x000fe2000c7a1270 */
[----:B------:R-:W-:Y:S01]  /*7bb80*/  IMAD.MOV.U32 R26, RZ, RZ, R25 ;  /* 0x000000ffff1a7224 */ /* 0x000fe200078e0019 */
[C---:B------:R-:W-:Y:S01]  /*7bb90*/  LEA R24, P6, R0.reuse, R3, 0x1 ;  /* 0x0000000300187211 */ /* 0x040fe200078c08ff */
[----:B------:R-:W-:Y:S01]  /*7bba0*/  VIADD R21, R0, UR56 ;  /* 0x0000003800157c36 */ /* 0x000fe20008000000 */
[----:B------:R-:W0:Y:S01]  /*7bbb0*/  LDCU UR10, c[0x0][0x39c] ;  /* 0x00007380ff0a77ac */ /* 0x000e220008000800 */
[----:B------:R-:W-:Y:S02]  /*7bbc0*/  IMAD.MOV.U32 R25, RZ, RZ, R26 ;  /* 0x000000ffff197224 */ /* 0x000fe400078e001a */
[----:B------:R-:W-:Y:S02]  /*7bbd0*/  VIADD R26, R28, 0x34 ;  /* 0x000000341c1a7836 */ /* 0x000fe40000000000 */
[----:B------:R-:W-:Y:S01]  /*7bbe0*/  IMAD.MOV.U32 R23, RZ, RZ, R25 ;  /* 0x000000ffff177224 */ /* 0x000fe200078e0019 */
[----:B------:R-:W-:Y:S01]  /*7bbf0*/  LEA.HI.X.SX32 R25, R0, R20, 0x1, P6 ;  /* 0x0000001400197211 */ /* 0x000fe200030f0eff */
[----:B------:R-:W-:Y:S01]  /*7bc00*/  VIADD R0, R28, 0x35 ;  /* 0x000000351c007836 */ /* 0x000fe20000000000 */
[----:B-1----:R-:W-:Y:S01]  /*7bc10*/  ISETP.LT.AND P3, PT, R26, UR6, !P0 ;  /* 0x000000061a007c0c */ /* 0x002fe2000c761270 */
[----:B------:R-:W1:Y:S02]  /*7bc20*/  LDCU UR6, c[0x0][0x39c] ;  /* 0x00007380ff0677ac */ /* 0x000e640008000800 */
[----:B------:R0:W-:Y:S01]  /*7bc30*/  @P2 STG.E.U16 desc[UR8][R24.64], R23 ;  /* 0x0000001718002986 */ /* 0x0001e2000c101508 */
[----:B------:R-:W-:Y:S01]  /*7bc40*/  ISETP.LT.AND P2, PT, R0, UR5, !P0 ;  /* 0x0000000500007c0c */ /* 0x000fe2000c741270 */
[----:B------:R-:W-:Y:S01]  /*7bc50*/  VIADD R0, R21, UR56 ;  /* 0x0000003815007c36 */ /* 0x000fe20008000000 */
[----:B------:R-:W1:Y:S01]  /*7bc60*/  LDCU UR5, c[0x0][0x39c] ;  /* 0x00007380ff0577ac */ /* 0x000e620008000800 */
[----:B0-----:R-:W-:-:S02]  /*7bc70*/  IMAD.MOV.U32 R25, RZ, RZ, R23 ;  /* 0x000000ffff197224 */ /* 0x001fc400078e0017 */
[----:B--2---:R-:W-:Y:S01]  /*7bc80*/  IMAD.MOV.U32 R26, RZ, RZ, R22 ;  /* 0x000000ffff1a7224 */ /* 0x004fe200078e0016 */
[----:B------:R-:W-:-:S04]  /*7bc90*/  LEA R22, P6, R21, R3, 0x1 ;  /* 0x0000000315167211 */ /* 0x000fc800078c08ff */
[----:B------:R-:W-:Y:S02]  /*7bca0*/  LEA.HI.X.SX32 R23, R21, R20, 0x1, P6 ;  /* 0x0000001415177211 */ /* 0x000fe400030f0eff */
[----:B------:R-:W-:-:S05]  /*7bcb0*/  PRMT R21, R25, 0x7632, R21 ;  /* 0x0000763219157816 */ /* 0x000fca0000000015 */
[----:B------:R0:W-:Y:S04]  /*7bcc0*/  @P1 STG.E.U16 desc[UR8][R22.64], R21 ;  /* 0x0000001516001986 */ /* 0x0001e8000c101508 */
[----:B0-----:R-:W2:Y:S01]  /*7bcd0*/  LDL.LU R22, [R1+0xf0] ;  /* 0x0000f00001167983 */ /* 0x001ea20000300800 */
[----:B------:R-:W-:Y:S01]  /*7bce0*/  IMAD.MOV.U32 R25, RZ, RZ, R26 ;  /* 0x000000ffff197224 */ /* 0x000fe200078e001a */
[----:B------:R-:W-:Y:S01]  /*7bcf0*/  LEA R24, P6, R0, R3, 0x1 ;  /* 0x0000000300187211 */ /* 0x000fe200078c08ff */
[----:B------:R-:W-:Y:S02]  /*7bd00*/  VIADD R26, R28, 0x36 ;  /* 0x000000361c1a7836 */ /* 0x000fe40000000000 */
[----:B------:R-:W-:Y:S01]  /*7bd10*/  IMAD.MOV.U32 R23, RZ, RZ, R25 ;  /* 0x000000ffff177224 */ /* 0x000fe200078e0019 */
[C---:B------:R-:W-:Y:S01]  /*7bd20*/  LEA.HI.X.SX32 R25, R0.reuse, R20, 0x1, P6 ;  /* 0x0000001400197211 */ /* 0x040fe200030f0eff */
[----:B------:R-:W-:Y:S01]  /*7bd30*/  VIADD R0, R0, UR56 ;  /* 0x0000003800007c36 */ /* 0x000fe20008000000 */
[----:B------:R-:W-:Y:S01]  /*7bd40*/  ISETP.LT.AND P1, PT, R26, UR13, !P0 ;  /* 0x0000000d1a007c0c */ /* 0x000fe2000c721270 */
[----:B------:R-:W-:Y:S01]  /*7bd50*/  VIADD R21, R28, 0x37 ;  /* 0x000000371c157836 */ /* 0x000fe20000000000 */
[----:B------:R-:W0:Y:S01]  /*7bd60*/  LDCU UR13, c[0x0][0x39c] ;  /* 0x00007380ff0d77ac */ /* 0x000e220008000800 */
[----:B------:R1:W-:Y:S03]  /*7bd70*/  @P5 STG.E.U16 desc[UR8][R24.64], R23 ;  /* 0x0000001718005986 */ /* 0x0003e6000c101508 */
[----:B----4-:R-:W-:Y:S01]  /*7bd80*/  ISETP.LT.AND P5, PT, R21, UR11, !P0 ;  /* 0x0000000b15007c0c */ /* 0x010fe2000c7a1270 */
[----:B------:R-:W-:Y:S01]  /*7bd90*/  VIADD R21, R0, UR56 ;  /* 0x0000003800157c36 */ /* 0x000fe20008000000 */
[----:B------:R-:W4:Y:S01]  /*7bda0*/  LDCU UR11, c[0x0][0x39c] ;  /* 0x00007380ff0b77ac */ /* 0x000f220008000800 */
[----:B-1----:R-:W-:-:S02]  /*7bdb0*/  IMAD.MOV.U32 R25, RZ, RZ, R23 ;  /* 0x000000ffff197224 */ /* 0x002fc400078e0017 */
[----:B--2---:R-:W-:Y:S01]  /*7bdc0*/  IMAD.MOV.U32 R26, RZ, RZ, R22 ;  /* 0x000000ffff1a7224 */ /* 0x004fe200078e0016 */
[----:B------:R-:W-:-:S04]  /*7bdd0*/  LEA R22, P6, R0, R3, 0x1 ;  /* 0x0000000300167211 */ /* 0x000fc800078c08ff */
[----:B------:R-:W-:Y:S02]  /*7bde0*/  LEA.HI.X.SX32 R23, R0, R20, 0x1, P6 ;  /* 0x0000001400177211 */ /* 0x000fe400030f0eff */
[----:B------:R-:W-:-:S05]  /*7bdf0*/  PRMT R0, R25, 0x7632, R0 ;  /* 0x0000763219007816 */ /* 0x000fca0000000000 */
[----:B------:R1:W-:Y:S04]  /*7be00*/  @P4 STG.E.U16 desc[UR8][R22.64], R0 ;  /* 0x0000000016004986 */ /* 0x0003e8000c101508 */
[----:B-1----:R-:W2:Y:S01]  /*7be10*/  LDL.LU R23, [R1+0xe8] ;  /* 0x0000e80001177983 */ /* 0x002ea20000300800 */
        /* <DEDUP_REMOVED lines=9> */
[----:B------:R-:W1:Y:S01]  /*7beb0*/  LDCU UR7, c[0x0][0x39c] ;  /* 0x00007380ff0777ac */ /* 0x000e620008000800 */
[----:B--2---:R2:W-:Y:S01]  /*7bec0*/  @P3 STG.E.U16 desc[UR8][R24.64], R23 ;  /* 0x0000001718003986 */ /* 0x0045e2000c101508 */
[----:B------:R-:W-:Y:S01]  /*7bed0*/  ISETP.LT.AND P3, PT, R0, UR14, !P0 ;  /* 0x0000000e00007c0c */ /* 0x000fe2000c761270 */
[C---:B------:R-:W-:Y:S01]  /*7bee0*/  VIADD R0, R21.reuse, UR56 ;  /* 0x0000003815007c36 */ /* 0x040fe20008000000 */
[----:B------:R-:W0:Y:S01]  /*7bef0*/  LDCU UR14, c[0x0][0x39c] ;  /* 0x00007380ff0e77ac */ /* 0x000e220008000800 */
[----:B--2---:R-:W-:-:S04]  /*7bf00*/  LEA R24, P6, R21, R3, 0x1 ;  /* 0x0000000315187211 */ /* 0x004fc800078c08ff */
[----:B------:R-:W-:Y:S02]  /*7bf10*/  LEA.HI.X.SX32 R25, R21, R20, 0x1, P6 ;  /* 0x0000001415197211 */ /* 0x000fe400030f0eff */
[----:B------:R-:W-:Y:S01]  /*7bf20*/  PRMT R21, R23, 0x7632, R21 ;  /* 0x0000763217157816 */ /* 0x000fe20000000015 */
[----:B------:R-:W-:Y:S01]  /*7bf30*/  IMAD.MOV.U32 R23, RZ, RZ, R26 ;  /* 0x000000ffff177224 */ /* 0x000fe200078e001a */
[----:B------:R-:W-:-:S03]  /*7bf40*/  LEA R22, P6, R0, R3, 0x1 ;  /* 0x0000000300167211 */ /* 0x000fc600078c08ff */
[----:B------:R2:W-:Y:S02]  /*7bf50*/  @P2 STG.E.U16 desc[UR8][R24.64], R21 ;  /* 0x0000001518002986 */ /* 0x0005e4000c101508 */
[----:B--2---:R-:W-:Y:S01]  /*7bf60*/  MOV R25, R23 ;  /* 0x0000001700197202 */ /* 0x004fe20000000f00 */
[C---:B------:R-:W-:Y:S01]  /*7bf70*/  VIADD R21, R0.reuse, UR56 ;  /* 0x0000003800157c36 */ /* 0x040fe20008000000 */
[----:B------:R-:W-:Y:S01]  /*7bf80*/  LEA.HI.X.SX32 R23, R0, R20, 0x1, P6 ;  /* 0x0000001400177211 */ /* 0x000fe200030f0eff */
[----:B------:R-:W-:-:S04]  /*7bf90*/  VIADD R0, R28, 0x3b ;  /* 0x0000003b1c007836 */ /* 0x000fc80000000000 */
[----:B------:R2:W-:Y:S01]  /*7bfa0*/  @P1 STG.E.U16 desc[UR8][R22.64], R27 ;  /* 0x0000001b16001986 */ /* 0x0005e2000c101508 */
[----:B---3--:R-:W-:Y:S01]  /*7bfb0*/  ISETP.LT.AND P1, PT, R0, UR12, !P0 ;  /* 0x0000000c00007c0c */ /* 0x008fe2000c721270 */
        /* <DEDUP_REMOVED lines=19> */
[----:B------:R-:W-:Y:S01]  /*7c0f0*/  ISETP.LT.AND P5, PT, R26, UR15, !P0 ;  /* 0x0000000f1a007c0c */ /* 0x000fe2000c7a1270 */
[----:B------:R-:W0:Y:S02]  /*7c100*/  LDCU UR15, c[0x0][0x39c] ;  /* 0x00007380ff0f77ac */ /* 0x000e240008000800 */
[----:B------:R1:W-:Y:S01]  /*7c110*/  @P4 STG.E.U16 desc[UR8][R24.64], R23 ;  /* 0x0000001718004986 */ /* 0x0003e2000c101508 */
[----:B------:R-:W-:Y:S01]  /*7c120*/  ISETP.LT.AND P4, PT, R0, UR6, !P0 ;  /* 0x0000000600007c0c */ /* 0x000fe2000c781270 */
[----:B------:R-:W-:Y:S01]  /*7c130*/  VIADD R0, R21, UR56 ;  /* 0x0000003815007c36 */ /* 0x000fe20008000000 */
[----:B------:R-:W0:Y:S01]  /*7c140*/  LDCU UR6, c[0x0][0x39c] ;  /* 0x00007380ff0677ac */ /* 0x000e220008000800 */
        /* <DEDUP_REMOVED lines=15> */
[----:B------:R-:W1:Y:S01]  /*7c240*/  LDCU UR5, c[0x0][0x39c] ;  /* 0x00007380ff0577ac */ /* 0x000e620008000800 */
[----:B------:R0:W-:Y:S03]  /*7c250*/  @P2 STG.E.U16 desc[UR8][R24.64], R23 ;  /* 0x0000001718002986 */ /* 0x0001e6000c101508 */
        /* <DEDUP_REMOVED lines=19> */
[----:B------:R-:W0:Y:S01]  /*7c390*/  LDCU UR13, c[0x0][0x39c] ;  /* 0x00007380ff0d77ac */ /* 0x000e220008000800 */
[----:B--2---:R2:W-:Y:S01]  /*7c3a0*/  @P5 STG.E.U16 desc[UR8][R24.64], R23 ;  /* 0x0000001718005986 */ /* 0x0045e2000c101508 */
[----:B----4-:R-:W-:Y:S01]  /*7c3b0*/  ISETP.LT.AND P5, PT, R0, UR11, !P0 ;  /* 0x0000000b00007c0c */ /* 0x010fe2000c7a1270 */
[C---:B------:R-:W-:Y:S01]  /*7c3c0*/  VIADD R0, R21.reuse, UR56 ;  /* 0x0000003815007c36 */ /* 0x040fe20008000000 */
[----:B------:R-:W4:Y:S01]  /*7c3d0*/  LDCU UR11, c[0x0][0x39c] ;  /* 0x00007380ff0b77ac */ /* 0x000f220008000800 */
[----:B--2---:R-:W-:-:S04]  /*7c3e0*/  LEA R24, P6, R21, R3, 0x1 ;  /* 0x0000000315187211 */ /* 0x004fc800078c08ff */
[----:B------:R-:W-:Y:S02]  /*7c3f0*/  LEA.HI.X.SX32 R25, R21, R20, 0x1, P6 ;  /* 0x0000001415197211 */ /* 0x000fe400030f0eff */
[----:B------:R-:W-:Y:S01]  /*7c400*/  PRMT R21, R23, 0x7632, R21 ;  /* 0x0000763217157816 */ /* 0x000fe20000000015 */
[----:B------:R-:W-:Y:S01]  /*7c410*/  IMAD.MOV.U32 R23, RZ, RZ, R26 ;  /* 0x000000ffff177224 */ /* 0x000fe200078e001a */
[----:B------:R-:W-:-:S03]  /*7c420*/  LEA R22, P6, R0, R3, 0x1 ;  /* 0x0000000300167211 */ /* 0x000fc600078c08ff */
[----:B------:R2:W-:Y:S02]  /*7c430*/  @P4 STG.E.U16 desc[UR8][R24.64], R21 ;  /* 0x0000001518004986 */ /* 0x0005e4000c101508 */
[----:B--2---:R-:W-:Y:S01]  /*7c440*/  IMAD.MOV.U32 R25, RZ, RZ, R23 ;  /* 0x000000ffff197224 */ /* 0x004fe200078e0017 */
[C---:B------:R-:W-:Y:S01]  /*7c450*/  LEA.HI.X.SX32 R23, R0.reuse, R20, 0x1, P6 ;  /* 0x0000001400177211 */ /* 0x040fe200030f0eff */
[----:B------:R-:W-:Y:S01]  /*7c460*/  VIADD R21, R0, UR56 ;  /* 0x0000003800157c36 */ /* 0x000fe20008000000 */
[----:B------:R-:W-:-:S03]  /*7c470*/  IADD3 R0, PT, PT, R28, 0x43, RZ ;  /* 0x000000431c007810 */ /* 0x000fc60007ffe0ff */
[----:B------:R2:W-:Y:S01]  /*7c480*/  @P3 STG.E.U16 desc[UR8][R22.64], R27 ;  /* 0x0000001b16003986 */ /* 0x0005e2000c101508 */
[----:B------:R-:W-:Y:S01]  /*7c490*/  ISETP.LT.AND P3, PT, R0, UR7, !P0 ;  /* 0x0000000700007c0c */ /* 0x000fe2000c761270 */
[C---:B------:R-:W-:Y:S01]  /*7c4a0*/  VIADD R0, R21.reuse, UR56 ;  /* 0x0000003815007c36 */ /* 0x040fe20008000000 */
[----:B------:R-:W0:Y:S01]  /*7c4b0*/  LDCU UR7, c[0x0][0x39c] ;  /* 0x00007380ff0777ac */ /* 0x000e220008000800 */
        /* <DEDUP_REMOVED lines=40> */
[----:B---3--:R-:W-:Y:S01]  /*7c740*/  ISETP.LT.AND P4, PT, R21, UR12, !P0 ;  /* 0x0000000c15007c0c */ /* 0x008fe2000c781270 */
[----:B------:R-:W-:Y:S01]  /*7c750*/  VIADD R21, R0, UR56 ;  /* 0x0000003800157c36 */ /* 0x000fe20008000000 */
[----:B------:R-:W3:Y:S01]  /*7c760*/  LDCU UR12, c[0x0][0x39c] ;  /* 0x00007380ff0c77ac */ /* 0x000ee20008000800 */
        /* <DEDUP_REMOVED lines=29> */
[----:B------:R-:W-:Y:S02]  /*7c940*/  VIADD R21, R0, UR56 ;  /* 0x0000003800157c36 */ /* 0x000fe40008000000 */
[----:B------:R-:W-:Y:S02]  /*7c950*/  VIADD R0, R28, 0x4b ;  /* 0x0000004b1c007836 */ /* 0x000fe40000000000 */
[----:B------:R2:W-:Y:S03]  /*7c960*/  @P5 STG.E.U16 desc[UR8][R22.64], R27 ;  /* 0x0000001b16005986 */ /* 0x0005e6000c101508 */
        /* <DEDUP_REMOVED lines=15> */
[----:B------:R-:W-:Y:S01]  /*7ca60*/  IMAD.MOV.U32 R25, RZ, RZ, R26 ;  /* 0x000000ffff197224 */ /* 0x000fe200078e001a */
[----:B------:R-:W-:-:S03]  /*7ca70*/  IADD3 R26, PT, PT, R28, 0x4c, RZ ;  /* 0x0000004c1c1a7810 */ /* 0x000fc60007ffe0ff */
        /* <DEDUP_REMOVED lines=43> */
[----:B----4-:R-:W-:Y:S01]  /*7cd30*/  ISETP.LT.AND P5, PT, R26, UR11, !P0 ;  /* 0x0000000b1a007c0c */ /* 0x010fe2000c7a1270 */
[----:B------:R-:W-:Y:S01]  /*7cd40*/  IMAD.MOV.U32 R26, RZ, RZ, R22 ;  /* 0x000000ffff1a7224 */ /* 0x000fe200078e0016 */
[----:B------:R-:W0:Y:S01]  /*7cd50*/  LDCU UR11, c[0x0][0x39c] ;  /* 0x00007380ff0b77ac */ /* 0x000e220008000800 */
[----:B--2---:R2:W-:Y:S01]  /*7cd60*/  @P4 STG.E.U16 desc[UR8][R24.64], R23 ;  /* 0x0000001718004986 */ /* 0x0045e2000c101508 */
[----:B------:R-:W-:Y:S01]  /*7cd70*/  ISETP.LT.AND P4, PT, R0, UR22, !P0 ;  /* 0x0000001600007c0c */ /* 0x000fe2000c781270 */
        /* <DEDUP_REMOVED lines=25> */
[----:B------:R-:W-:Y:S01]  /*7cf10*/  LEA R24, P6, R0, R3, 0x1 ;  /* 0x0000000300187211 */ /* 0x000fe200078c08ff */
[----:B------:R-:W0:Y:S02]  /*7cf20*/  LDCU UR17, c[0x0][0x39c] ;  /* 0x00007380ff1177ac */ /* 0x000e240008000800 */
[----:B------:R-:W-:Y:S02]  /*7cf30*/  IMAD.MOV.U32 R25, RZ, RZ, R26 ;  /* 0x000000ffff197224 */ /* 0x000fe400078e001a */
[----:B------:R-:W-:Y:S02]  /*7cf40*/  VIADD R26, R28, 0x54 ;  /* 0x000000541c1a7836 */ /* 0x000fe40000000000 */
[----:B------:R-:W-:Y:S01]  /*7cf50*/  IMAD.MOV.U32 R23, RZ, RZ, R25 ;  /* 0x000000ffff177224 */ /* 0x000fe200078e0019 */
[----:B------:R-:W-:-:S02]  /*7cf60*/  LEA.HI.X.SX32 R25, R0, R20, 0x1, P6 ;  /* 0x0000001400197211 */ /* 0x000fc400030f0eff */
[----:B------:R-:W-:Y:S01]  /*7cf70*/  IADD3 R21, PT, PT, R0, UR56, RZ ;  /* 0x0000003800157c10 */ /* 0x000fe2000fffe0ff */
[----:B------:R-:W-:Y:S01]  /*7cf80*/  VIADD R0, R28, 0x55 ;  /* 0x000000551c007836 */ /* 0x000fe20000000000 */
[----:B------:R-:W-:Y:S01]  /*7cf90*/  ISETP.LT.AND P1, PT, R26, UR23, !P0 ;  /* 0x000000171a007c0c */ /* 0x000fe2000c721270 */
[----:B------:R0:W-:Y:S01]  /*7cfa0*/  @P5 STG.E.U16 desc[UR8][R24.64], R23 ;  /* 0x0000001718005986 */ /* 0x0001e2000c101508 */
[----:B------:R-:W1:Y:S02]  /*7cfb0*/  LDCU UR23, c[0x0][0x39c] ;  /* 0x00007380ff1777ac */ /* 0x000e640008000800 */
[----:B------:R-:W-:Y:S01]  /*7cfc0*/  ISETP.LT.AND P5, PT, R0, UR14, !P0 ;  /* 0x0000000e00007c0c */ /* 0x000fe2000c7a1270 */
[C---:B------:R-:W-:Y:S01]  /*7cfd0*/  VIADD R0, R21.reuse, UR56 ;  /* 0x0000003815007c36 */ /* 0x040fe20008000000 */
[----:B------:R-:W1:Y:S01]  /*7cfe0*/  LDCU UR14, c[0x0][0x39c] ;  /* 0x00007380ff0e77ac */ /* 0x000e620008000800 */
[----:B0-----:R-:W-:Y:S02]  /*7cff0*/  IMAD.MOV.U32 R25, RZ, RZ, R23 ;  /* 0x000000ffff197224 */ /* 0x001fe400078e0017 */
        /* <DEDUP_REMOVED lines=37> */
[----:B---3--:R-:W-:Y:S01]  /*7d250*/  ISETP.LT.AND P1, PT, R0, UR12, !P0 ;  /* 0x0000000c00007c0c */ /* 0x008fe2000c721270 */
[C---:B------:R-:W-:Y:S01]  /*7d260*/  VIADD R0, R21.reuse, UR56 ;  /* 0x0000003815007c36 */ /* 0x040fe20008000000 */
[----:B------:R-:W3:Y:S01]  /*7d270*/  LDCU UR12, c[0x0][0x39c] ;  /* 0x00007380ff0c77ac */ /* 0x000ee20008000800 */
        /* <DEDUP_REMOVED lines=35> */
[----:B------:R-:W0:Y:S01]  /*7d4b0*/  LDCU UR26, c[0x0][0x39c] ;  /* 0x00007380ff1a77ac */ /* 0x000e220008000800 */
[----:B------:R-:W-:Y:S01]  /*7d4c0*/  IADD3 R0, PT, PT, R21, UR56, RZ ;  /* 0x0000003815007c10 */ /* 0x000fe2000fffe0ff */
        /* <DEDUP_REMOVED lines=87> */
[----:B------:R-:W-:-:S03]  /*7da40*/  VIADD R26, R28, 0x66 ;  /* 0x000000661c1a7836 */ /* 0x000fc60000000000 */
[----:B------:R-:W-:Y:S02]  /*7da50*/  MOV R23, R25 ;  /* 0x0000001900177202 */ /* 0x000fe40000000f00 */
        /* <DEDUP_REMOVED lines=81> */
[----:B------:R-:W1:Y:S01]  /*7df70*/  LDCU UR46, c[0x0][0x39c] ;  /* 0x00007380ff2e77ac */ /* 0x000e620008000800 */
[----:B------:R-:W-:Y:S01]  /*7df80*/  IADD3 R21, PT, PT, R28, 0x6f, RZ ;  /* 0x0000006f1c157810 */ /* 0x000fe20007ffe0ff */
        /* <DEDUP_REMOVED lines=56> */
[----:B---3--:R-:W-:Y:S01]  /*7e310*/  ISETP.LT.AND P4, PT, R26, UR12, !P0 ;  /* 0x0000000c1a007c0c */ /* 0x008fe2000c781270 */
[----:B------:R-:W3:Y:S02]  /*7e320*/  LDCU UR12, c[0x0][0x3b8] ;  /* 0x00007700ff0c77ac */ /* 0x000ee40008000800 */
        /* <DEDUP_REMOVED lines=18> */
[----:B------:R-:W-:-:S02]  /*7e450*/  VIADD R21, R28, 0x77 ;  /* 0x000000771c157836 */ /* 0x000fc40000000000 */
[----:B------:R0:W-:Y:S03]  /*7e460*/  @P1 STG.E.U16 desc[UR8][R24.64], R23 ;  /* 0x0000001718001986 */ /* 0x0001e6000c101508 */
[----:B------:R-:W-:Y:S01]  /*7e470*/  ISETP.LT.AND P1, PT, R21, UR65, !P0 ;  /* 0x0000004115007c0c */ /* 0x000fe2000c721270 */
[C---:B------:R-:W-:Y:S02]  /*7e480*/  VIADD R21, R0.reuse, UR56 ;  /* 0x0000003800157c36 */ /* 0x040fe40008000000 */
[----:B0-----:R-:W-:Y:S02]  /*7e490*/  IMAD.MOV.U32 R25, RZ, RZ, R23 ;  /* 0x000000ffff197224 */ /* 0x001fe400078e0017 */
[----:B--2---:R-:W-:Y:S01]  /*7e4a0*/  IMAD.MOV.U32 R26, RZ, RZ, R22 ;  /* 0x000000ffff1a7224 */ /* 0x004fe200078e0016 */
[----:B------:R-:W-:-:S04]  /*7e4b0*/  LEA R22, P6, R0, R3, 0x1 ;  /* 0x0000000300167211 */ /* 0x000fc800078c08ff */
[----:B------:R-:W-:Y:S02]  /*7e4c0*/  LEA.HI.X.SX32 R23, R0, R20, 0x1, P6 ;  /* 0x0000001400177211 */ /* 0x000fe400030f0eff */
[----:B------:R-:W-:-:S05]  /*7e4d0*/  PRMT R0, R25, 0x7632, R0 ;  /* 0x0000763219007816 */ /* 0x000fca0000000000 */
[----:B------:R0:W-:Y:S04]  /*7e4e0*/  @P5 STG.E.U16 desc[UR8][R22.64], R0 ;  /* 0x0000000016005986 */ /* 0x0001e8000c101508 */
[----:B0-----:R-:W2:Y:S01]  /*7e4f0*/  LDL.LU R23, [R1+0x68] ;  /* 0x0000680001177983 */ /* 0x001ea20000300800 */
[----:B------:R-:W-:Y:S02]  /*7e500*/  MOV R25, R26 ;  /* 0x0000001a00197202 */ /* 0x000fe40000000f00 */
        /* <DEDUP_REMOVED lines=85> */
[----:B------:R-:W0:Y:S01]  /*7ea60*/  LDCU UR22, c[0x0][0x3b8] ;  /* 0x00007700ff1677ac */ /* 0x000e220008000800 */
[----:B------:R-:W-:Y:S01]  /*7ea70*/  MOV R26, R22 ;  /* 0x00000016001a7202 */ /* 0x000fe20000000f00 */
        /* <DEDUP_REMOVED lines=80> */
[----:B------:R-:W0:Y:S01]  /*7ef80*/  LDCU UR35, c[0x0][0x39c] ;  /* 0x00007380ff2377ac */ /* 0x000e220008000800 */
[C---:B------:R-:W-:Y:S02]  /*7ef90*/  IADD3 R0, PT, PT, R21.reuse, UR56, RZ ;  /* 0x0000003815007c10 */ /* 0x040fe4000fffe0ff */
        /* <DEDUP_REMOVED lines=89> */
[----:B------:R-:W-:Y:S01]  /*7f530*/  ISETP.LT.AND P3, PT, R0, UR55, !P0 ;  /* 0x0000003700007c0c */ /* 0x000fe2000c761270 */
[C---:B------:R-:W-:Y:S01]  /*7f540*/  VIADD R0, R21.reuse, UR56 ;  /* 0x0000003815007c36 */ /* 0x040fe20008000000 */
[----:B------:R-:W0:Y:S01]  /*7f550*/  LDCU UR56, c[0x0][0x39c] ;  /* 0x00007380ff3877ac */ /* 0x000e220008000800 */
[----:B------:R-:W-:Y:S01]  /*7f560*/  VIADD R26, R28, 0x92 ;  /* 0x000000921c1a7836 */ /* 0x000fe20000000000 */
[----:B------:R-:W0:Y:S01]  /*7f570*/  LDCU UR55, c[0x0][0x3b8] ;  /* 0x00007700ff3777ac */ /* 0x000e220008000800 */
[----:B--2---:R-:W-:-:S04]  /*7f580*/  LEA R22, P6, R21, R3, 0x1 ;  /* 0x0000000315167211 */ /* 0x004fc800078c08ff */
[----:B------:R-:W-:Y:S02]  /*7f590*/  LEA.HI.X.SX32 R23, R21, R20, 0x1, P6 ;  /* 0x0000001415177211 */ /* 0x000fe400030f0eff */
[----:B------:R-:W-:Y:S02]  /*7f5a0*/  PRMT R21, R27, 0x7632, R21 ;  /* 0x000076321b157816 */ /* 0x000fe40000000015 */
[----:B------:R-:W2:Y:S04]  /*7f5b0*/  LDL.LU R27, [R1+0x2c] ;  /* 0x00002c00011b7983 */ /* 0x000ea80000300800 */
[----:B------:R0:W-:Y:S04]  /*7f5c0*/  @P2 STG.E.U16 desc[UR8][R22.64], R21 ;  /* 0x0000001516002986 */ /* 0x0001e8000c101508 */
[----:B0-----:R-:W2:Y:S01]  /*7f5d0*/  LDL.LU R22, [R1+0x24] ;  /* 0x0000240001167983 */ /* 0x001ea20000300800 */
[----:B------:R-:W-:Y:S01]  /*7f5e0*/  ISETP.LT.AND P4, PT, R26, UR54, !P0 ;  /* 0x000000361a007c0c */ /* 0x000fe2000c781270 */
[----:B------:R-:W-:Y:S01]  /*7f5f0*/  IMAD.MOV.U32 R26, RZ, RZ, R25 ;  /* 0x000000ffff1a7224 */ /* 0x000fe200078e0019 */
[C---:B------:R-:W-:Y:S01]  /*7f600*/  LEA R24, P6, R0.reuse, R3, 0x1 ;  /* 0x0000000300187211 */ /* 0x040fe200078c08ff */
[----:B------:R-:W-:Y:S01]  /*7f610*/  VIADD R21, R0, UR58 ;  /* 0x0000003a00157c36 */ /* 0x000fe20008000000 */
[----:B------:R-:W0:Y:S01]  /*7f620*/  LDCU UR54, c[0x0][0x39c] ;  /* 0x00007380ff3677ac */ /* 0x000e220008000800 */
[----:B------:R-:W-:-:S02]  /*7f630*/  IMAD.MOV.U32 R25, RZ, RZ, R26 ;  /* 0x000000ffff197224 */ /* 0x000fc400078e001a */
[----:B------:R-:W-:Y:S01]  /*7f640*/  VIADD R26, R28, 0x94 ;  /* 0x000000941c1a7836 */ /* 0x000fe20000000000 */
[----:B------:R-:W0:Y:S01]  /*7f650*/  LDCU UR58, c[0x0][0x39c] ;  /* 0x00007380ff3a77ac */ /* 0x000e220008000800 */
        /* <DEDUP_REMOVED lines=41> */
[----:B------:R-:W-:Y:S01]  /*7f8f0*/  VIADD R21, R21, UR45 ;  /* 0x0000002d15157c36 */ /* 0x000fe20008000000 */
[----:B------:R-:W0:Y:S01]  /*7f900*/  LDCU UR45, c[0x0][0x39c] ;  /* 0x00007380ff2d77ac */ /* 0x000e220008000800 */
        /* <DEDUP_REMOVED lines=19> */
[C---:B------:R-:W-:Y:S01]  /*7fa40*/  IADD3 R0, PT, PT, R28.reuse, 0x9b, RZ ;  /* 0x0000009b1c007810 */ /* 0x040fe20007ffe0ff */
[----:B------:R-:W-:Y:S01]  /*7fa50*/  VIADD R26, R28, 0x9a ;  /* 0x0000009a1c1a7836 */ /* 0x000fe20000000000 */
[----:B------:R-:W2:Y:S01]  /*7fa60*/  LDCU UR5, c[0x0][0x3b8] ;  /* 0x00007700ff0577ac */ /* 0x000ea20008000800 */
[----:B------:R0:W-:Y:S01]  /*7fa70*/  @P5 STG.E.U16 desc[UR8][R22.64], R27 ;  /* 0x0000001b16005986 */ /* 0x0001e2000c101508 */
[----:B------:R-:W-:Y:S01]  /*7fa80*/  ISETP.LT.AND P5, PT, R0, UR13, !P0 ;  /* 0x0000000d00007c0c */ /* 0x000fe2000c7a1270 */
[----:B------:R-:W-:Y:S01]  /*7fa90*/  VIADD R0, R21, UR6 ;  /* 0x0000000615007c36 */ /* 0x000fe20008000000 */
[----:B------:R-:W-:-:S02]  /*7faa0*/  ISETP.LT.AND P1, PT, R26, UR11, !P0 ;  /* 0x0000000b1a007c0c */ /* 0x000fc4000c721270 */
[CC--:B0-----:R-:W-:Y:S01]  /*7fab0*/  LEA R22, P6, R21.reuse, R3.reuse, 0x1 ;  /* 0x0000000315167211 */ /* 0x0c1fe200078c08ff */
[----:B------:R-:W-:Y:S01]  /*7fac0*/  IMAD.MOV.U32 R26, RZ, RZ, R25 ;  /* 0x000000ffff1a7224 */ /* 0x000fe200078e0019 */
[----:B------:R-:W0:Y:S02]  /*7fad0*/  LDCU UR11, c[0x0][0x39c] ;  /* 0x00007380ff0b77ac */ /* 0x000e240008000800 */
[----:B------:R-:W-:Y:S02]  /*7fae0*/  LEA.HI.X.SX32 R23, R21, R20, 0x1, P6 ;  /* 0x0000001415177211 */ /* 0x000fe400030f0eff */
[----:B------:R-:W-:Y:S01]  /*7faf0*/  PRMT R21, R27, 0x7632, R21 ;  /* 0x000076321b157816 */ /* 0x000fe20000000015 */
[----:B------:R-:W0:Y:S01]  /*7fb00*/  LDCU UR6, c[0x0][0x39c] ;  /* 0x00007380ff0677ac */ /* 0x000e220008000800 */
[----:B------:R-:W2:Y:S01]  /*7fb10*/  LDL.LU R27, [R1+0x3c] ;  /* 0x00003c00011b7983 */ /* 0x000ea20000300800 */
[----:B------:R-:W0:Y:S03]  /*7fb20*/  LDCU UR13, c[0x0][0x3b8] ;  /* 0x00007700ff0d77ac */ /* 0x000e260008000800 */
[----:B------:R1:W-:Y:S04]  /*7fb30*/  @P4 STG.E.U16 desc[UR8][R22.64], R21 ;  /* 0x0000001516004986 */ /* 0x0003e8000c101508 */
[----:B-1----:R-:W2:Y:S01]  /*7fb40*/  LDL.LU R22, [R1+0x34] ;  /* 0x0000340001167983 */ /* 0x002ea20000300800 */
[----:B------:R-:W-:Y:S01]  /*7fb50*/  IMAD.MOV.U32 R25, RZ, RZ, R26 ;  /* 0x000000ffff197224 */ /* 0x000fe200078e001a */
[----:B------:R-:W-:Y:S01]  /*7fb60*/  LEA R24, P6, R0, R3, 0x1 ;  /* 0x0000000300187211 */ /* 0x000fe200078c08ff */
[----:B------:R-:W-:-:S02]  /*7fb70*/  VIADD R26, R28, 0x9c ;  /* 0x0000009c1c1a7836 */ /* 0x000fc40000000000 */
        /* <DEDUP_REMOVED lines=8> */
[C---:B------:R-:W-:Y:S01]  /*7fc00*/  VIADD R0, R21.reuse, UR10 ;  /* 0x0000000a15007c36 */ /* 0x040fe20008000000 */
[----:B------:R-:W1:Y:S01]  /*7fc10*/  LDCU UR15, c[0x0][0x39c] ;  /* 0x00007380ff0f77ac */ /* 0x000e620008000800 */
[----:B------:R-:W1:Y:S01]  /*7fc20*/  LDCU UR10, c[0x0][0x3b8] ;  /* 0x00007700ff0a77ac */ /* 0x000e620008000800 */
[----:B0-----:R-:W-:Y:S01]  /*7fc30*/  IMAD.MOV.U32 R25, RZ, RZ, R23 ;  /* 0x000000ffff197224 */ /* 0x001fe200078e0017 */
[----:B------:R-:W0:Y:S01]  /*7fc40*/  LDCU UR17, c[0x0][0x3b8] ;  /* 0x00007700ff1177ac */ /* 0x000e220008000800 */
[----:B--2---:R-:W-:Y:S01]  /*7fc50*/  IMAD.MOV.U32 R26, RZ, RZ, R22 ;  /* 0x000000ffff1a7224 */ /* 0x004fe200078e0016 */
[----:B------:R-:W-:-:S04]  /*7fc60*/  LEA R22, P6, R21, R3, 0x1 ;  /* 0x0000000315167211 */ /* 0x000fc800078c08ff */
[----:B------:R-:W-:Y:S02]  /*7fc70*/  LEA.HI.X.SX32 R23, R21, R20, 0x1, P6 ;  /* 0x0000001415177211 */ /* 0x000fe400030f0eff */
[----:B------:R-:W-:-:S05]  /*7fc80*/  PRMT R21, R25, 0x7632, R21 ;  /* 0x0000763219157816 */ /* 0x000fca0000000015 */
[----:B------:R2:W-:Y:S04]  /*7fc90*/  @P2 STG.E.U16 desc[UR8][R22.64], R21 ;  /* 0x0000001516002986 */ /* 0x0005e8000c101508 */
[----:B--2---:R-:W2:Y:S01]  /*7fca0*/  LDL.LU R22, [R1] ;  /* 0x0000000001167983 */ /* 0x004ea20000300800 */
[----:B------:R-:W-:Y:S01]  /*7fcb0*/  IMAD.MOV.U32 R25, RZ, RZ, R26 ;  /* 0x000000ffff197224 */ /* 0x000fe200078e001a */
[-C--:B------:R-:W-:Y:S01]  /*7fcc0*/  LEA R24, P6, R0, R3.reuse, 0x1 ;  /* 0x0000000300187211 */ /* 0x080fe200078c08ff */
[----:B------:R-:W-:Y:S02]  /*7fcd0*/  VIADD R26, R28, 0x9e ;  /* 0x0000009e1c1a7836 */ /* 0x000fe40000000000 */
[----:B------:R-:W-:Y:S01]  /*7fce0*/  IMAD.MOV.U32 R23, RZ, RZ, R25 ;  /* 0x000000ffff177224 */ /* 0x000fe200078e0019 */
[C---:B------:R-:W-:Y:S01]  /*7fcf0*/  LEA.HI.X.SX32 R25, R0.reuse, R20, 0x1, P6 ;  /* 0x0000001400197211 */ /* 0x040fe200030f0eff */
[----:B---3--:R-:W-:Y:S01]  /*7fd00*/  VIADD R0, R0, UR12 ;  /* 0x0000000c00007c36 */ /* 0x008fe20008000000 */
[----:B------:R-:W-:Y:S01]  /*7fd10*/  ISETP.LT.AND P2, PT, R26, UR19, !P0 ;  /* 0x000000131a007c0c */ /* 0x000fe2000c741270 */
[----:B------:R-:W-:Y:S01]  /*7fd20*/  VIADD R21, R28, 0x9f ;  /* 0x0000009f1c157836 */ /* 0x000fe20000000000 */
[----:B------:R-:W3:Y:S01]  /*7fd30*/  LDCU UR19, c[0x0][0x39c] ;  /* 0x00007380ff1377ac */ /* 0x000ee20008000800 */
        /* <DEDUP_REMOVED lines=12> */
[----:B--2---:R-:W2:Y:S01]  /*7fe00*/  LDL.LU R23, [R1+0x38] ;  /* 0x0000380001177983 */ /* 0x004ea20000300800 */
        /* <DEDUP_REMOVED lines=8> */
[----:B----4-:R-:W-:Y:S01]  /*7fe90*/  ISETP.LT.AND P5, PT, R26, UR23, !P0 ;  /* 0x000000171a007c0c */ /* 0x010fe2000c7a1270 */
[----:B------:R-:W-:Y:S01]  /*7fea0*/  IMAD.MOV.U32 R26, RZ, RZ, R22 ;  /* 0x000000ffff1a7224 */ /* 0x000fe200078e0016 */
[----:B------:R-:W4:Y:S01]  /*7feb0*/  LDCU UR23, c[0x0][0x3b8] ;  /* 0x00007700ff1777ac */ /* 0x000f220008000800 */
        /* <DEDUP_REMOVED lines=14> */
[----:B------:R-:W2:Y:S01]  /*7ffa0*/  LDCU UR20, c[0x0][0x3b8] ;  /* 0x00007700ff1477ac */ /* 0x000ea20008000800 */
[----:B------:R-:W-:Y:S02]  /*7ffb0*/  VIADD R0, R28, 0xa3 ;  /* 0x000000a31c007836 */ /* 0x000fe40000000000 */
[----:B------:R0:W-:Y:S03]  /*7ffc0*/  @P2 STG.E.U16 desc[UR8][R22.64], R27 ;  /* 0x0000001b16002986 */ /* 0x0001e6000c101508 */
[----:B------:R-:W-:Y:S01]  /*7ffd0*/  ISETP.LT.AND P2, PT, R0, UR29, !P0 ;  /* 0x0000001d00007c0c */ /* 0x000fe2000c741270 */
[C---:B------:R-:W-:Y:S01]  /*7ffe0*/  VIADD R0, R21.reuse, UR22 ;  /* 0x0000001615007c36 */ /* 0x040fe20008000000 */
[----:B------:R-:W1:Y:S01]  /*7fff0*/  LDCU UR29, c[0x0][0x39c] ;  /* 0x00007380ff1d77ac */ /* 0x000e620008000800 */
[----:B------:R-:W-:Y:S01]  /*80000*/  VIADD R26, R28, 0xa2 ;  /* 0x000000a21c1a7836 */ /* 0x000fe20000000000 */
[----:B------:R-:W1:Y:S01]  /*80010*/  LDCU UR22, c[0x0][0x3b8] ;  /* 0x00007700ff1677ac */ /* 0x000e620008000800 */
[----:B0-----:R-:W-:-:S04]  /*80020*/  LEA R22, P6, R21, R3, 0x1 ;  /* 0x0000000315167211 */ /* 0x001fc800078c08ff */
[-C--:B------:R-:W-:Y:S02]  /*80030*/  LEA.HI.X.SX32 R23, R21, R20.reuse, 0x1, P6 ;  /* 0x0000001415177211 */ /* 0x080fe400030f0eff */
        /* <DEDUP_REMOVED lines=9> */
[----:B------:R-:W-:Y:S01]  /*800d0*/  IMAD.MOV.U32 R25, RZ, RZ, R26 ;  /* 0x000000ffff197224 */ /* 0x000fe200078e001a */
[----:B------:R-:W-:Y:S01]  /*800e0*/  IADD3 R26, PT, PT, R28, 0xa4, RZ ;  /* 0x000000a41c1a7810 */ /* 0x000fe20007ffe0ff */
[----:B------:R-:W0:Y:S02]  /*800f0*/  LDCU UR27, c[0x0][0x3b8] ;  /* 0x00007700ff1b77ac */ /* 0x000e240008000800 */
        /* <DEDUP_REMOVED lines=18> */
[-C--:B------:R-:W-:Y:S01]  /*80220*/  LEA R24, P6, R0, R3.reuse, 0x1 ;  /* 0x0000000300187211 */ /* 0x080fe200078c08ff */
        /* <DEDUP_REMOVED lines=51> */
[----:B0-----:R-:W-:-:S04]  /*80560*/  LEA R22, P6, R21, R3, 0x1 ;  /* 0x0000000315167211 */ /* 0x001fc800078c08ff */
        /* <DEDUP_REMOVED lines=40> */
[----:B------:R-:W-:-:S02]  /*807f0*/  VIADD R21, R0, UR51 ;  /* 0x0000003300157c36 */ /* 0x000fc40008000000 */
[----:B-1----:R-:W-:Y:S02]  /*80800*/  IMAD.MOV.U32 R25, RZ, RZ, R23 ;  /* 0x000000ffff197224 */ /* 0x002fe400078e0017 */
        /* <DEDUP_REMOVED lines=15> */
[----:B--2---:R1:W-:Y:S01]  /*80900*/  @P3 STG.E.U16 desc[UR8][R24.64], R23 ;  /* 0x0000001718003986 */ /* 0x0043e2000c101508 */
[----:B------:R-:W-:Y:S01]  /*80910*/  ISETP.LT.AND P3, PT, R0, UR48, !P0 ;  /* 0x0000003000007c0c */ /* 0x000fe2000c761270 */
[C---:B------:R-:W-:Y:S01]  /*80920*/  VIADD R0, R21.reuse, UR55 ;  /* 0x0000003715007c36 */ /* 0x040fe20008000000 */
[----:B------:R-:W2:Y:S01]  /*80930*/  LDCU UR48, c[0x0][0x39c] ;  /* 0x00007380ff3077ac */ /* 0x000ea20008000800 */
[----:B-1----:R-:W-:-:S04]  /*80940*/  LEA R24, P6, R21, R3, 0x1 ;  /* 0x0000000315187211 */ /* 0x002fc800078c08ff */
[----:B------:R-:W-:Y:S02]  /*80950*/  LEA.HI.X.SX32 R25, R21, R20, 0x1, P6 ;  /* 0x0000001415197211 */ /* 0x000fe400030f0eff */
[----:B------:R-:W-:Y:S01]  /*80960*/  PRMT R21, R23, 0x7632, R21 ;  /* 0x0000763217157816 */ /* 0x000fe20000000015 */
[----:B------:R-:W-:Y:S01]  /*80970*/  IMAD.MOV.U32 R23, RZ, RZ, R26 ;  /* 0x000000ffff177224 */ /* 0x000fe200078e001a */
[----:B------:R-:W-:-:S03]  /*80980*/  LEA R22, P6, R0, R3, 0x1 ;  /* 0x0000000300167211 */ /* 0x000fc600078c08ff */
[----:B------:R1:W-:Y:S02]  /*80990*/  @P2 STG.E.U16 desc[UR8][R24.64], R21 ;  /* 0x0000001518002986 */ /* 0x0003e4000c101508 */
[----:B-1----:R-:W-:Y:S01]  /*809a0*/  IMAD.MOV.U32 R25, RZ, RZ, R23 ;  /* 0x000000ffff197224 */ /* 0x002fe200078e0017 */
[C---:B------:R-:W-:Y:S01]  /*809b0*/  LEA.HI.X.SX32 R23, R0.reuse, R20, 0x1, P6 ;  /* 0x0000001400177211 */ /* 0x040fe200030f0eff */
[----:B------:R-:W-:Y:S02]  /*809c0*/  VIADD R21, R0, UR57 ;  /* 0x0000003900157c36 */ /* 0x000fe40008000000 */
[----:B------:R-:W-:Y:S02]  /*809d0*/  VIADD R0, R28, 0xb3 ;  /* 0x000000b31c007836 */ /* 0x000fe40000000000 */
[----:B------:R1:W-:Y:S03]  /*809e0*/  @P1 STG.E.U16 desc[UR8][R22.64], R27 ;  /* 0x0000001b16001986 */ /* 0x0003e6000c101508 */
[----:B------:R-:W-:Y:S01]  /*809f0*/  ISETP.LT.AND P1, PT, R0, UR11, !P0 ;  /* 0x0000000b00007c0c */ /* 0x000fe2000c721270 */
[C---:B------:R-:W-:Y:S01]  /*80a00*/  VIADD R0, R21.reuse, UR59 ;  /* 0x0000003b15007c36 */ /* 0x040fe20008000000 */
[----:B------:R-:W0:Y:S01]  /*80a10*/  LDCU UR11, c[0x0][0x3b8] ;  /* 0x00007700ff0b77ac */ /* 0x000e220008000800 */
[----:B-1----:R-:W-:-:S04]  /*80a20*/  LEA R22, P6, R21, R3, 0x1 ;  /* 0x0000000315167211 */ /* 0x002fc800078c08ff */
[----:B------:R-:W-:Y:S02]  /*80a30*/  LEA.HI.X.SX32 R23, R21, R20, 0x1, P6 ;  /* 0x0000001415177211 */ /* 0x000fe400030f0eff */
[----:B------:R-:W-:Y:S02]  /*80a40*/  PRMT R21, R27, 0x7632, R21 ;  /* 0x000076321b157816 */ /* 0x000fe40000000015 */
[----:B------:R-:W2:Y:S04]  /*80a50*/  LDL.LU R27, [R1+0x1ac] ;  /* 0x0001ac00011b7983 */ /* 0x000ea80000300800 */
[----:B------:R1:W-:Y:S04]  /*80a60*/  @P5 STG.E.U16 desc[UR8][R22.64], R21 ;  /* 0x0000001516005986 */ /* 0x0003e8000c101508 */
[----:B-1----:R-:W2:Y:S01]  /*80a70*/  LDL.LU R22, [R1+0x1a4] ;  /* 0x0001a40001167983 */ /* 0x002ea20000300800 */
[----:B------:R-:W-:-:S05]  /*80a80*/  VIADD R26, R28, 0xb2 ;  /* 0x000000b21c1a7836 */ /* 0x000fca0000000000 */
[----:B------:R-:W-:Y:S01]  /*80a90*/  ISETP.LT.AND P2, PT, R26, UR45, !P0 ;  /* 0x0000002d1a007c0c */ /* 0x000fe2000c741270 */
[----:B------:R-:W-:Y:S01]  /*80aa0*/  IMAD.MOV.U32 R26, RZ, RZ, R25 ;  /* 0x000000ffff1a7224 */ /* 0x000fe200078e0019 */
[C---:B------:R-:W-:Y:S01]  /*80ab0*/  LEA R24, P6, R0.reuse, R3, 0x1 ;  /* 0x0000000300187211 */ /* 0x040fe200078c08ff */
[----:B------:R-:W-:Y:S01]  /*80ac0*/  VIADD R21, R0, UR61 ;  /* 0x0000003d00157c36 */ /* 0x000fe20008000000 */
[----:B------:R-:W1:Y:S01]  /*80ad0*/  LDCU UR45, c[0x0][0x39c] ;  /* 0x00007380ff2d77ac */ /* 0x000e620008000800 */
        /* <DEDUP_REMOVED lines=53> */
[----:B---3--:R-:W-:Y:S01]  /*80e30*/  ISETP.LT.AND P5, PT, R0, UR19, !P0 ;  /* 0x0000001300007c0c */ /* 0x008fe2000c7a1270 */
[C---:B------:R-:W-:Y:S01]  /*80e40*/  VIADD R0, R21.reuse, UR10 ;  /* 0x0000000a15007c36 */ /* 0x040fe20008000000 */
[----:B------:R-:W3:Y:S01]  /*80e50*/  LDCU UR10, c[0x0][0x3b8] ;  /* 0x00007700ff0a77ac */ /* 0x000ee20008000800 */
        /* <DEDUP_REMOVED lines=60> */
[C---:B----4-:R-:W-:Y:S01]  /*81220*/  VIADD R21, R0.reuse, UR23 ;  /* 0x0000001700157c36 */ /* 0x050fe20008000000 */
[----:B------:R-:W4:Y:S01]  /*81230*/  LDCU UR33, c[0x0][0x39c] ;  /* 0x00007380ff2177ac */ /* 0x000f220008000800 */
        /* <DEDUP_REMOVED lines=48> */
[----:B------:R-:W-:-:S03]  /*81540*/  LEA R24, P6, R0, R3, 0x1 ;  /* 0x0000000300187211 */ /* 0x000fc600078c08ff */
[----:B------:R-:W-:Y:S02]  /*81550*/  IMAD.MOV.U32 R25, RZ, RZ, R26 ;  /* 0x000000ffff197224 */ /* 0x000fe400078e001a */
        /* <DEDUP_REMOVED lines=29> */
[----:B------:R-:W-:-:S02]  /*81730*/  VIADD R21, R0, UR38 ;  /* 0x0000002600157c36 */ /* 0x000fc40008000000 */
        /* <DEDUP_REMOVED lines=20> */
[----:B0-----:R-:W-:-:S04]  /*81880*/  LEA R24, P6, R21, R3, 0x1 ;  /* 0x0000000315187211 */ /* 0x001fc800078c08ff */
[----:B------:R-:W-:Y:S02]  /*81890*/  LEA.HI.X.SX32 R25, R21, R20, 0x1, P6 ;  /* 0x0000001415197211 */ /* 0x000fe400030f0eff */
[----:B------:R-:W-:Y:S01]  /*818a0*/  PRMT R21, R23, 0x7632, R21 ;  /* 0x0000763217157816 */ /* 0x000fe20000000015 */
[----:B------:R-:W-:Y:S01]  /*818b0*/  IMAD.MOV.U32 R23, RZ, RZ, R26 ;  /* 0x000000ffff177224 */ /* 0x000fe200078e001a */
[----:B------:R-:W-:-:S03]  /*818c0*/  LEA R22, P6, R0, R3, 0x1 ;  /* 0x0000000300167211 */ /* 0x000fc600078c08ff */
[----:B------:R0:W-:Y:S02]  /*818d0*/  @P3 STG.E.U16 desc[UR8][R24.64], R21 ;  /* 0x0000001518003986 */ /* 0x0001e4000c101508 */
[----:B0-----:R-:W-:Y:S01]  /*818e0*/  IMAD.MOV.U32 R25, RZ, RZ, R23 ;  /* 0x000000ffff197224 */ /* 0x001fe200078e0017 */
[C---:B------:R-:W-:Y:S01]  /*818f0*/  LEA.HI.X.SX32 R23, R0.reuse, R20, 0x1, P6 ;  /* 0x0000001400177211 */ /* 0x040fe200030f0eff */
[----:B------:R-:W-:Y:S01]  /*81900*/  VIADD R21, R0, UR6 ;  /* 0x0000000600157c36 */ /* 0x000fe20008000000 */
[----:B------:R-:W0:Y:S01]  /*81910*/  LDCU UR6, c[0x0][0x3b8] ;  /* 0x00007700ff0677ac */ /* 0x000e220008000800 */
        /* <DEDUP_REMOVED lines=32> */
[-C--:B------:R-:W-:Y:S02]  /*81b20*/  LEA.HI.X.SX32 R23, R21, R20.reuse, 0x1, P6 ;  /* 0x0000001415177211 */ /* 0x080fe400030f0eff */
[----:B------:R-:W-:Y:S01]  /*81b30*/  PRMT R21, R25, 0x7632, R21 ;  /* 0x0000763219157816 */ /* 0x000fe20000000015 */
[----:B------:R-:W-:Y:S01]  /*81b40*/  IMAD.MOV.U32 R25, RZ, RZ, R26 ;  /* 0x000000ffff197224 */ /* 0x000fe200078e001a */
[-C--:B------:R-:W-:Y:S01]  /*81b50*/  LEA R24, P6, R0, R3.reuse, 0x1 ;  /* 0x0000000300187211 */ /* 0x080fe200078c08ff */
[----:B------:R-:W-:Y:S02]  /*81b60*/  VIADD R26, R28, 0xce ;  /* 0x000000ce1c1a7836 */ /* 0x000fe40000000000 */
[----:B------:R2:W-:Y:S03]  /*81b70*/  @P4 STG.E.U16 desc[UR8][R22.64], R21 ;  /* 0x0000001516004986 */ /* 0x0005e6000c101508 */
[----:B------:R-:W-:Y:S01]  /*81b80*/  ISETP.LT.AND P4, PT, R26, UR29, !P0 ;  /* 0x0000001d1a007c0c */ /* 0x000fe2000c781270 */
[----:B------:R-:W-:Y:S01]  /*81b90*/  VIADD R26, R28, 0xcf ;  /* 0x000000cf1c1a7836 */ /* 0x000fe20000000000 */
[----:B------:R-:W0:Y:S01]  /*81ba0*/  LDCU UR29, c[0x0][0x39c] ;  /* 0x00007380ff1d77ac */ /* 0x000e220008000800 */
[----:B--2---:R-:W-:Y:S01]  /*81bb0*/  IMAD.MOV.U32 R23, RZ, RZ, R25 ;  /* 0x000000ffff177224 */ /* 0x004fe200078e0019 */
[C---:B------:R-:W-:Y:S01]  /*81bc0*/  LEA.HI.X.SX32 R25, R0.reuse, R20, 0x1, P6 ;  /* 0x0000001400197211 */ /* 0x040fe200030f0eff */
[----:B---3--:R-:W-:Y:S01]  /*81bd0*/  VIADD R0, R0, UR10 ;  /* 0x0000000a00007c36 */ /* 0x008fe20008000000 */
[----:B------:R-:W2:Y:S03]  /*81be0*/  LDCU UR10, c[0x0][0x3b8] ;  /* 0x00007700ff0a77ac */ /* 0x000ea60008000800 */
[----:B------:R3:W-:Y:S01]  /*81bf0*/  @P3 STG.E.U16 desc[UR8][R24.64], R23 ;  /* 0x0000001718003986 */ /* 0x0007e2000c101508 */
[----:B------:R-:W-:-:S02]  /*81c00*/  LEA R22, P6, R0, R3, 0x1 ;  /* 0x0000000300167211 */ /* 0x000fc400078c08ff */
[----:B------:R-:W-:Y:S01]  /*81c10*/  ISETP.LT.AND P3, PT, R26, UR30, !P0 ;  /* 0x0000001e1a007c0c */ /* 0x000fe2000c761270 */
[C---:B------:R-:W-:Y:S01]  /*81c20*/  VIADD R26, R0.reuse, UR12 ;  /* 0x0000000c001a7c36 */ /* 0x040fe20008000000 */
[----:B------:R-:W0:Y:S01]  /*81c30*/  LDCU UR30, c[0x0][0x39c] ;  /* 0x00007380ff1e77ac */ /* 0x000e220008000800 */
[----:B------:R-:W0:Y:S01]  /*81c40*/  LDCU UR12, c[0x0][0x3b8] ;  /* 0x00007700ff0c77ac */ /* 0x000e220008000800 */
[----:B---3--:R-:W-:Y:S01]  /*81c50*/  IMAD.MOV.U32 R25, RZ, RZ, R23 ;  /* 0x000000ffff197224 */ /* 0x008fe200078e0017 */
[-C--:B------:R-:W-:Y:S01]  /*81c60*/  LEA.HI.X.SX32 R23, R0, R20.reuse, 0x1, P6 ;  /* 0x0000001400177211 */ /* 0x080fe200030f0eff */
[----:B------:R-:W-:Y:S01]  /*81c70*/  VIADD R0, R28, 0xd0 ;  /* 0x000000d01c007836 */ /* 0x000fe20000000000 */
[C---:B------:R-:W-:Y:S02]  /*81c80*/  LEA R24, P6, R26.reuse, R3, 0x1 ;  /* 0x000000031a187211 */ /* 0x040fe400078c08ff */
[----:B------:R-:W-:Y:S02]  /*81c90*/  PRMT R21, R25, 0x7632, R21 ;  /* 0x0000763219157816 */ /* 0x000fe40000000015 */
[----:B------:R-:W-:-:S03]  /*81ca0*/  LEA.HI.X.SX32 R25, R26, R20, 0x1, P6 ;  /* 0x000000141a197211 */ /* 0x000fc600030f0eff */
[----:B------:R3:W-:Y:S01]  /*81cb0*/  @P2 STG.E.U16 desc[UR8][R22.64], R21 ;  /* 0x0000001516002986 */ /* 0x0007e2000c101508 */
[----:B------:R-:W-:Y:S01]  /*81cc0*/  ISETP.LT.AND P2, PT, R0, UR24, !P0 ;  /* 0x0000001800007c0c */ /* 0x000fe2000c741270 */
[----:B------:R-:W-:Y:S01]  /*81cd0*/  VIADD R0, R28, 0xd1 ;  /* 0x000000d11c007836 */ /* 0x000fe20000000000 */
[----:B------:R-:W-:Y:S01]  /*81ce0*/  IADD3 R26, PT, PT, R26, UR13, RZ ;  /* 0x0000000d1a1a7c10 */ /* 0x000fe2000fffe0ff */
[----:B------:R0:W-:Y:S01]  /*81cf0*/  @P1 STG.E.U16 desc[UR8][R24.64], R27 ;  /* 0x0000001b18001986 */ /* 0x0001e2000c101508 */
[----:B------:R-:W1:Y:S02]  /*81d00*/  LDCU UR24, c[0x0][0x39c] ;  /* 0x00007380ff1877ac */ /* 0x000e640008000800 */
[----:B------:R-:W-:Y:S01]  /*81d10*/  ISETP.LT.AND P1, PT, R0, UR27, !P0 ;  /* 0x0000001b00007c0c */ /* 0x000fe2000c721270 */
[----:B------:R-:W-:Y:S01]  /*81d20*/  VIADD R0, R26, UR15 ;  /* 0x0000000f1a007c36 */ /* 0x000fe20008000000 */
[----:B------:R-:W1:Y:S01]  /*81d30*/  LDCU UR27, c[0x0][0x39c] ;  /* 0x00007380ff1b77ac */ /* 0x000e620008000800 */
[----:B---3--:R-:W-:Y:S01]  /*81d40*/  PRMT R23, R27, 0x7632, R23 ;  /* 0x000076321b177816 */ /* 0x008fe20000000017 */
[----:B------:R-:W-:Y:S01]  /*81d50*/  VIADD R21, R28, 0xd2 ;  /* 0x000000d21c157836 */ /* 0x000fe20000000000 */
[----:B------:R-:W3:Y:S01]  /*81d60*/  LDCU UR13, c[0x0][0x3b8] ;  /* 0x00007700ff0d77ac */ /* 0x000ee20008000800 */
[C---:B0-----:R-:W-:Y:S01]  /*81d70*/  LEA R24, P6, R26.reuse, R3, 0x1 ;  /* 0x000000031a187211 */ /* 0x041fe200078c08ff */
[----:B------:R-:W0:Y:S03]  /*81d80*/  LDCU UR15, c[0x0][0x3b8] ;  /* 0x00007700ff0f77ac */ /* 0x000e260008000800 */
[----:B------:R-:W-:-:S02]  /*81d90*/  LEA.HI.X.SX32 R25, R26, R20, 0x1, P6 ;  /* 0x000000141a197211 */ /* 0x000fc400030f0eff */
[----:B------:R-:W-:-:S03]  /*81da0*/  LEA R22, P6, R0, R3, 0x1 ;  /* 0x0000000300167211 */ /* 0x000fc600078c08ff */
[----:B------:R0:W-:Y:S01]  /*81db0*/  @P5 STG.E.U16 desc[UR8][R24.64], R23 ;  /* 0x0000001718005986 */ /* 0x0001e2000c101508 */
[----:B------:R-:W-:Y:S01]  /*81dc0*/  ISETP.LT.AND P5, PT, R21, UR28, !P0 ;  /* 0x0000001c15007c0c */ /* 0x000fe2000c7a1270 */
[----:B------:R-:W-:Y:S01]  /*81dd0*/  VIADD R21, R28, 0xd3 ;  /* 0x000000d31c157836 */ /* 0x000fe20000000000 */
[----:B------:R-:W1:Y:S01]  /*81de0*/  LDCU UR28, c[0x0][0x39c] ;  /* 0x00007380ff1c77ac */ /* 0x000e620008000800 */
[C---:B0-----:R-:W-:Y:S01]  /*81df0*/  LEA.HI.X.SX32 R23, R0.reuse, R20, 0x1, P6 ;  /* 0x0000001400177211 */ /* 0x041fe200030f0eff */
[----:B------:R-:W-:Y:S01]  /*81e00*/  VIADD R0, R0, UR16 ;  /* 0x0000001000007c36 */ /* 0x000fe20008000000 */
[----:B------:R-:W0:Y:S03]  /*81e10*/  LDCU UR16, c[0x0][0x3b8] ;  /* 0x00007700ff1077ac */ /* 0x000e260008000800 */
[----:B------:R1:W-:Y:S01]  /*81e20*/  @P4 STG.E.U16 desc[UR8][R22.64], R29 ;  /* 0x0000001d16004986 */ /* 0x0003e2000c101508 */
[----:B------:R-:W-:-:S02]  /*81e30*/  LEA R26, P6, R0, R3, 0x1 ;  /* 0x00000003001a7211 */ /* 0x000fc400078c08ff */
[----:B------:R-:W-:Y:S01]  /*81e40*/  ISETP.LT.AND P4, PT, R21, UR31, !P0 ;  /* 0x0000001f15007c0c */ /* 0x000fe2000c781270 */
[C---:B------:R-:W-:Y:S01]  /*81e50*/  VIADD R21, R0.reuse, UR17 ;  /* 0x0000001100157c36 */ /* 0x040fe20008000000 */
[-C--:B------:R-:W-:Y:S01]  /*81e60*/  LEA.HI.X.SX32 R27, R0, R20.reuse, 0x1, P6 ;  /* 0x00000014001b7211 */ /* 0x080fe200030f0eff */
[----:B------:R-:W-:Y:S01]  /*81e70*/  VIADD R0, R28, 0xd4 ;  /* 0x000000d41c007836 */ /* 0x000fe20000000000 */
[----:B------:R-:W0:Y:S02]  /*81e80*/  LDCU UR31, c[0x0][0x39c] ;  /* 0x00007380ff1f77ac */ /* 0x000e240008000800 */
[----:B------:R-:W-:Y:S01]  /*81e90*/  LEA R24, P6, R21, R3, 0x1 ;  /* 0x0000000315187211 */ /* 0x000fe200078c08ff */
[----:B------:R-:W0:Y:S01]  /*81ea0*/  LDCU UR17, c[0x0][0x3b8] ;  /* 0x00007700ff1177ac */ /* 0x000e220008000800 */
[----:B-1----:R-:W-:Y:S02]  /*81eb0*/  PRMT R23, R29, 0x7632, R23 ;  /* 0x000076321d177816 */ /* 0x002fe40000000017 */
[----:B------:R-:W-:-:S03]  /*81ec0*/  LEA.HI.X.SX32 R25, R21, R20, 0x1, P6 ;  /* 0x0000001415197211 */ /* 0x000fc600030f0eff */
[----:B------:R1:W-:Y:S01]  /*81ed0*/  @P3 STG.E.U16 desc[UR8][R26.64], R23 ;  /* 0x000000171a003986 */ /* 0x0003e2000c101508 */
[----:B------:R-:W-:Y:S01]  /*81ee0*/  ISETP.LT.AND P3, PT, R0, UR32, !P0 ;  /* 0x0000002000007c0c */ /* 0x000fe2000c761270 */
[----:B------:R-:W-:Y:S02]  /*81ef0*/  VIADD R0, R28, 0xd5 ;  /* 0x000000d51c007836 */ /* 0x000fe40000000000 */
[----:B------:R-:W-:Y:S01]  /*81f00*/  VIADD R21, R21, UR18 ;  /* 0x0000001215157c36 */ /* 0x000fe20008000000 */
[----:B------:R0:W-:Y:S01]  /*81f10*/  @P2 STG.E.U16 desc[UR8][R24.64], R4 ;  /* 0x0000000418002986 */ /* 0x0001e2000c101508 */
[----:B------:R-:W2:Y:S01]  /*81f20*/  LDCU UR18, c[0x0][0x3b8] ;  /* 0x00007700ff1277ac */ /* 0x000ea20008000800 */
[----:B----4-:R-:W-:Y:S01]  /*81f30*/  ISETP.LT.AND P2, PT, R0, UR33, !P0 ;  /* 0x0000002100007c0c */ /* 0x010fe2000c741270 */
[C---:B------:R-:W-:Y:S01]  /*81f40*/  VIADD R0, R21.reuse, UR19 ;  /* 0x0000001315007c36 */ /* 0x040fe20008000000 */
[C---:B------:R-:W-:Y:S01]  /*81f50*/  LEA R22, P6, R21.reuse, R3, 0x1 ;  /* 0x0000000315167211 */ /* 0x040fe200078c08ff */
[----:B------:R-:W4:Y:S03]  /*81f60*/  LDCU UR19, c[0x0][0x3b8] ;  /* 0x00007700ff1377ac */ /* 0x000f260008000800 */
[----:B-1----:R-:W-:-:S02]  /*81f70*/  LEA.HI.X.SX32 R23, R21, R20, 0x1, P6 ;  /* 0x0000001415177211 */ /* 0x002fc400030f0eff */
[-C--:B------:R-:W-:Y:S02]  /*81f80*/  LEA R26, P6, R0, R3.reuse, 0x1 ;  /* 0x00000003001a7211 */ /* 0x080fe400078c08ff */
[----:B0-----:R-:W-:Y:S02]  /*81f90*/  PRMT R25, R4, 0x7632, R25 ;  /* 0x0000763204197816 */ /* 0x001fe40000000019 */
[C---:B------:R-:W-:Y:S01]  /*81fa0*/  LEA.HI.X.SX32 R27, R0.reuse, R20, 0x1, P6 ;  /* 0x00000014001b7211 */ /* 0x040fe200030f0eff */
[----:B------:R-:W-:Y:S01]  /*81fb0*/  VIADD R0, R0, UR20 ;  /* 0x0000001400007c36 */ /* 0x000fe20008000000 */
[----:B------:R-:W0:Y:S01]  /*81fc0*/  LDCU UR20, c[0x0][0x39c] ;  /* 0x00007380ff1477ac */ /* 0x000e220008000800 */
[----:B------:R-:W-:Y:S01]  /*81fd0*/  VIADD R4, R28, 0xd7 ;  /* 0x000000d71c047836 */ /* 0x000fe20000000000 */
[----:B------:R1:W-:Y:S02]  /*81fe0*/  @P1 STG.E.U16 desc[UR8][R22.64], R25 ;  /* 0x0000001916001986 */ /* 0x0003e4000c101508 */
[----:B------:R-:W-:-:S02]  /*81ff0*/  LEA R24, P6, R0, R3, 0x1 ;  /* 0x0000000300187211 */ /* 0x000fc400078c08ff */
[----:B------:R0:W-:Y:S01]  /*82000*/  @P5 STG.E.U16 desc[UR8][R26.64], R5 ;  /* 0x000000051a005986 */ /* 0x0001e2000c101508 */
[----:B------:R-:W-:Y:S01]  /*82010*/  ISETP.LT.AND P5, PT, R4, UR35, !P0 ;  /* 0x0000002304007c0c */ /* 0x000fe2000c7a1270 */
[C---:B------:R-:W-:Y:S01]  /*82020*/  VIADD R4, R0.reuse, UR21 ;  /* 0x0000001500047c36 */ /* 0x040fe20008000000 */
[----:B------:R-:W2:Y:S01]  /*82030*/  LDCU UR21, c[0x0][0x39c] ;  /* 0x00007380ff1577ac */ /* 0x000ea20008000800 */
[----:B-1----:R-:W-:Y:S01]  /*82040*/  LEA.HI.X.SX32 R25, R0, R20, 0x1, P6 ;  /* 0x0000001400197211 */ /* 0x002fe200030f0eff */
[----:B------:R-:W-:Y:S01]  /*82050*/  VIADD R0, R28, 0xd8 ;  /* 0x000000d81c007836 */ /* 0x000fe20000000000 */
[----:B------:R-:W-:Y:S02]  /*82060*/  PRMT R23, R5, 0x7632, R23 ;  /* 0x0000763205177816 */ /* 0x000fe40000000017 */
[----:B------:R-:W-:Y:S01]  /*82070*/  LEA R22, P6, R4, R3, 0x1 ;  /* 0x0000000304167211 */ /* 0x000fe200078c08ff */
[----:B------:R-:W-:Y:S02]  /*82080*/  VIADD R21, R28, 0xd6 ;  /* 0x000000d61c157836 */ /* 0x000fe40000000000 */
[----:B------:R1:W-:Y:S01]  /*82090*/  @P4 STG.E.U16 desc[UR8][R24.64], R23 ;  /* 0x0000001718004986 */ /* 0x0003e2000c101508 */
[----:B------:R-:W-:Y:S01]  /*820a0*/  ISETP.LT.AND P4, PT, R0, UR36, !P0 ;  /* 0x0000002400007c0c */ /* 0x000fe2000c781270 */
[----:B------:R-:W-:-:S02]  /*820b0*/  VIADD R0, R4, UR22 ;  /* 0x0000001604007c36 */ /* 0x000fc40008000000 */
[----:B0-----:R-:W-:Y:S01]  /*820c0*/  VIADD R5, R28, 0xd9 ;  /* 0x000000d91c057836 */ /* 0x001fe20000000000 */
[----:B------:R-:W-:Y:S01]  /*820d0*/  ISETP.LT.AND P1, PT, R21, UR34, !P0 ;  /* 0x0000002215007c0c */ /* 0x000fe2000c721270 */
[----:B------:R-:W-:Y:S01]  /*820e0*/  VIADD R21, R0, UR23 ;  /* 0x0000001700157c36 */ /* 0x000fe20008000000 */
[----:B------:R-:W0:Y:S01]  /*820f0*/  LDCU UR22, c[0x0][0x39c] ;  /* 0x00007380ff1677ac */ /* 0x000e220008000800 */
[----:B------:R-:W0:Y:S01]  /*82100*/  LDCU UR23, c[0x0][0x39c] ;  /* 0x00007380ff1777ac */ /* 0x000e220008000800 */
[----:B-1----:R-:W-:Y:S02]  /*82110*/  LEA.HI.X.SX32 R23, R4, R20, 0x1, P6 ;  /* 0x0000001404177211 */ /* 0x002fe400030f0eff */
[----:B------:R-:W-:-:S03]  /*82120*/  LEA R4, P6, R0, R3, 0x1 ;  /* 0x0000000300047211 */ /* 0x000fc600078c08ff */
[----:B------:R1:W-:Y:S01]  /*82130*/  @P3 STG.E.U16 desc[UR8][R22.64], R6 ;  /* 0x0000000616003986 */ /* 0x0003e2000c101508 */
[----:B------:R-:W-:Y:S01]  /*82140*/  ISETP.LT.AND P3, PT, R5, UR25, !P0 ;  /* 0x0000001905007c0c */ /* 0x000fe2000c761270 */
[----:B------:R-:W0:Y:S01]  /*82150*/  LDCU UR25, c[0x0][0x39c] ;  /* 0x00007380ff1977ac */ /* 0x000e220008000800 */
[-C--:B------:R-:W-:Y:S01]  /*82160*/  LEA.HI.X.SX32 R5, R0, R20.reuse, 0x1, P6 ;  /* 0x0000001400057211 */ /* 0x080fe200030f0eff */
[----:B------:R-:W-:Y:S01]  /*82170*/  VIADD R0, R28, 0xda ;  /* 0x000000da1c007836 */ /* 0x000fe20000000000 */
[CC--:B------:R-:W-:Y:S02]  /*82180*/  LEA R24, P6, R21.reuse, R3.reuse, 0x1 ;  /* 0x0000000315187211 */ /* 0x0c0fe400078c08ff */
[----:B-1----:R-:W-:Y:S02]  /*82190*/  PRMT R23, R6, 0x7632, R23 ;  /* 0x0000763206177816 */ /* 0x002fe40000000017 */
[CC--:B------:R-:W-:Y:S01]  /*821a0*/  LEA.HI.X.SX32 R25, R21.reuse, R20.reuse, 0x1, P6 ;  /* 0x0000001415197211 */ /* 0x0c0fe200030f0eff */
[----:B------:R-:W-:Y:S01]  /*821b0*/  VIADD R21, R21, UR11 ;  /* 0x0000000b15157c36 */ /* 0x000fe20008000000 */
[----:B------:R-:W1:Y:S01]  /*821c0*/  LDCU UR11, c[0x0][0x3b8] ;  /* 0x00007700ff0b77ac */ /* 0x000e620008000800 */
[----:B------:R0:W-:Y:S01]  /*821d0*/  @P2 STG.E.U16 desc[UR8][R4.64], R23 ;  /* 0x0000001704002986 */ /* 0x0001e2000c101508 */
[----:B------:R-:W-:Y:S01]  /*821e0*/  ISETP.LT.AND P2, PT, R0, UR26, !P0 ;  /* 0x0000001a00007c0c */ /* 0x000fe2000c741270 */
[C---:B------:R-:W-:Y:S01]  /*821f0*/  VIADD R0, R28.reuse, 0xdb ;  /* 0x000000db1c007836 */ /* 0x040fe20000000000 */
[C---:B------:R-:W-:Y:S01]  /*82200*/  LEA R22, P6, R21.reuse, R3, 0x1 ;  /* 0x0000000315167211 */ /* 0x040fe200078c08ff */
[----:B------:R1:W-:Y:S01]  /*82210*/  @P1 STG.E.U16 desc[UR8][R24.64], R7 ;  /* 0x0000000718001986 */ /* 0x0003e2000c101508 */
[----:B------:R-:W-:Y:S01]  /*82220*/  VIADD R6, R28, 0xdc ;  /* 0x000000dc1c067836 */ /* 0x000fe20000000000 */
[----:B------:R-:W2:Y:S01]  /*82230*/  LDCU UR26, c[0x0][0x39c] ;  /* 0x00007380ff1a77ac */ /* 0x000ea20008000800 */
[----:B------:R-:W-:Y:S01]  /*82240*/  ISETP.LT.AND P1, PT, R0, UR29, !P0 ;  /* 0x0000001d00007c0c */ /* 0x000fe2000c721270 */
[C---:B------:R-:W-:Y:S01]  /*82250*/  VIADD R0, R21.reuse, UR6 ;  /* 0x0000000615007c36 */ /* 0x040fe20008000000 */
[----:B------:R-:W2:Y:S01]  /*82260*/  LDCU UR6, c[0x0][0x3b8] ;  /* 0x00007700ff0677ac */ /* 0x000ea20008000800 */
[----:B0-----:R-:W-:-:S02]  /*82270*/  LEA.HI.X.SX32 R23, R21, R20, 0x1, P6 ;  /* 0x0000001415177211 */ /* 0x001fc400030f0eff */
[----:B------:R-:W-:Y:S02]  /*82280*/  PRMT R5, R7, 0x7632, R5 ;  /* 0x0000763207057816 */ /* 0x000fe40000000005 */
[----:B------:R-:W-:-:S03]  /*82290*/  LEA R4, P6, R0, R3, 0x1 ;  /* 0x0000000300047211 */ /* 0x000fc600078c08ff */
[----:B------:R0:W-:Y:S01]  /*822a0*/  @P5 STG.E.U16 desc[UR8][R22.64], R5 ;  /* 0x0000000516005986 */ /* 0x0001e2000c101508 */
[----:B-1----:R-:W-:Y:S01]  /*822b0*/  VIADD R7, R28, 0xdd ;  /* 0x000000dd1c077836 */ /* 0x002fe20000000000 */
[----:B------:R-:W-:Y:S01]  /*822c0*/  ISETP.LT.AND P5, PT, R6, UR24, !P0 ;  /* 0x0000001806007c0c */ /* 0x000fe2000c7a1270 */
[----:B------:R-:W1:Y:S01]  /*822d0*/  LDCU UR24, c[0x0][0x39c] ;  /* 0x00007380ff1877ac */ /* 0x000e620008000800 */
[CC--:B0-----:R-:W-:Y:S01]  /*822e0*/  LEA.HI.X.SX32 R5, R0.reuse, R20.reuse, 0x1, P6 ;  /* 0x0000001400057211 */ /* 0x0c1fe200030f0eff */
[----:B------:R-:W-:Y:S01]  /*822f0*/  VIADD R0, R0, UR7 ;  /* 0x0000000700007c36 */ /* 0x000fe20008000000 */
[----:B------:R-:W0:Y:S03]  /*82300*/  LDCU UR7, c[0x0][0x3b8] ;  /* 0x00007700ff0777ac */ /* 0x000e260008000800 */
[C---:B------:R-:W-:Y:S01]  /*82310*/  VIADD R21, R0.reuse, UR5 ;  /* 0x0000000500157c36 */ /* 0x040fe20008000000 */
[CC--:B------:R-:W-:Y:S01]  /*82320*/  LEA R6, P6, R0.reuse, R3.reuse, 0x1 ;  /* 0x0000000300067211 */ /* 0x0c0fe200078c08ff */
[----:B------:R1:W-:Y:S01]  /*82330*/  @P4 STG.E.U16 desc[UR8][R4.64], R8 ;  /* 0x0000000804004986 */ /* 0x0003e2000c101508 */
[----:B------:R-:W-:Y:S01]  /*82340*/  ISETP.LT.AND P4, PT, R7, UR27, !P0 ;  /* 0x0000001b07007c0c */ /* 0x000fe2000c781270 */
[----:B------:R-:W0:Y:S01]  /*82350*/  LDCU UR5, c[0x0][0x3b8] ;  /* 0x00007700ff0577ac */ /* 0x000e220008000800 */
[----:B------:R-:W-:Y:S01]  /*82360*/  LEA.HI.X.SX32 R7, R0, R20, 0x1, P6 ;  /* 0x0000001400077211 */ /* 0x000fe200030f0eff */
[----:B------:R-:W-:Y:S01]  /*82370*/  VIADD R0, R28, 0xde ;  /* 0x000000de1c007836 */ /* 0x000fe20000000000 */
[----:B------:R-:W-:-:S02]  /*82380*/  LEA R22, P6, R21, R3, 0x1 ;  /* 0x0000000315167211 */ /* 0x000fc400078c08ff */
[----:B-1----:R-:W-:Y:S02]  /*82390*/  PRMT R5, R8, 0x7632, R5 ;  /* 0x0000763208057816 */ /* 0x002fe40000000005 */
[CC--:B------:R-:W-:Y:S01]  /*823a0*/  LEA.HI.X.SX32 R23, R21.reuse, R20.reuse, 0x1, P6 ;  /* 0x0000001415177211 */ /* 0x0c0fe200030f0eff */
[----:B--2---:R-:W-:Y:S01]  /*823b0*/  VIADD R21, R21, UR10 ;  /* 0x0000000a15157c36 */ /* 0x004fe20008000000 */
[----:B------:R-:W1:Y:S01]  /*823c0*/  LDCU UR10, c[0x0][0x3b8] ;  /* 0x00007700ff0a77ac */ /* 0x000e620008000800 */
[----:B------:R2:W-:Y:S01]  /*823d0*/  @P3 STG.E.U16 desc[UR8][R6.64], R5 ;  /* 0x0000000506003986 */ /* 0x0005e2000c101508 */
[----:B------:R-:W-:Y:S01]  /*823e0*/  ISETP.LT.AND P3, PT, R0, UR28, !P0 ;  /* 0x0000001c00007c0c */ /* 0x000fe2000c761270 */
[----:B------:R-:W-:Y:S01]  /*823f0*/  VIADD R0, R28, 0xdf ;  /* 0x000000df1c007836 */ /* 0x000fe20000000000 */
[C---:B------:R-:W-:Y:S01]  /*82400*/  LEA R4, P6, R21.reuse, R3, 0x1 ;  /* 0x0000000315047211 */ /* 0x040fe200078c08ff */
[----:B------:R0:W-:Y:S03]  /*82410*/  @P2 STG.E.U16 desc[UR8][R22.64], R9 ;  /* 0x0000000916002986 */ /* 0x0001e6000c101508 */
[----:B------:R-:W-:Y:S01]  /*82420*/  ISETP.LT.AND P2, PT, R0, UR30, !P0 ;  /* 0x0000001e00007c0c */ /* 0x000fe2000c741270 */
[C---:B------:R-:W-:Y:S01]  /*82430*/  VIADD R0, R21.reuse, UR12 ;  /* 0x0000000c15007c36 */ /* 0x040fe20008000000 */
[----:B------:R-:W1:Y:S01]  /*82440*/  LDCU UR12, c[0x0][0x3b8] ;  /* 0x00007700ff0c77ac */ /* 0x000e620008000800 */
[----:B--2---:R-:W-:-:S02]  /*82450*/  LEA.HI.X.SX32 R5, R21, R20, 0x1, P6 ;  /* 0x0000001415057211 */ /* 0x004fc400030f0eff */
[----:B------:R-:W-:Y:S02]  /*82460*/  PRMT R7, R9, 0x7632, R7 ;  /* 0x0000763209077816 */ /* 0x000fe40000000007 */
[-C--:B------:R-:W-:Y:S01]  /*82470*/  LEA R6, P6, R0, R3.reuse, 0x1 ;  /* 0x0000000300067211 */ /* 0x080fe200078c08ff */
[C---:B------:R-:W-:Y:S02]  /*82480*/  VIADD R8, R28.reuse, 0xe0 ;  /* 0x000000e01c087836 */ /* 0x040fe40000000000 */
[----:B------:R2:W-:Y:S01]  /*82490*/  @P1 STG.E.U16 desc[UR8][R4.64], R7 ;  /* 0x0000000704001986 */ /* 0x0005e2000c101508 */
[----:B0-----:R-:W-:Y:S02]  /*824a0*/  IADD3 R9, PT, PT, R28, 0xe1, RZ ;  /* 0x000000e11c097810 */ /* 0x001fe40007ffe0ff */
[----:B------:R-:W-:Y:S02]  /*824b0*/  ISETP.LT.AND P1, PT, R8, UR31, !P0 ;  /* 0x0000001f08007c0c */ /* 0x000fe4000c721270 */
[CC--:B--2---:R-:W-:Y:S01]  /*824c0*/  LEA.HI.X.SX32 R7, R0.reuse, R20.reuse, 0x1, P6 ;  /* 0x0000001400077211 */ /* 0x0c4fe200030f0eff */
[----:B---3--:R-:W-:Y:S01]  /*824d0*/  VIADD R0, R0, UR13 ;  /* 0x0000000d00007c36 */ /* 0x008fe20008000000 */
[----:B------:R-:W-:Y:S01]  /*824e0*/  PRMT R5, R10, 0x7632, R5 ;  /* 0x000076320a057816 */ /* 0x000fe20000000005 */
[----:B------:R-:W0:Y:S02]  /*824f0*/  LDCU UR13, c[0x0][0x3b8] ;  /* 0x00007700ff0d77ac */ /* 0x000e240008000800 */
[C---:B------:R-:W-:Y:S01]  /*82500*/  VIADD R21, R0.reuse, UR14 ;  /* 0x0000000e00157c36 */ /* 0x040fe20008000000 */
[CC--:B------:R-:W-:Y:S01]  /*82510*/  LEA R8, P6, R0.reuse, R3.reuse, 0x1 ;  /* 0x0000000300087211 */ /* 0x0c0fe200078c08ff */
[----:B------:R-:W-:Y:S01]  /*82520*/  @P5 STG.E.U16 desc[UR8][R6.64], R10 ;  /* 0x0000000a06005986 */ /* 0x000fe2000c101508 */
[----:B------:R-:W-:Y:S01]  /*82530*/  ISETP.LT.AND P5, PT, R9, UR20, !P0 ;  /* 0x0000001409007c0c */ /* 0x000fe2000c7a1270 */
[----:B------:R-:W2:Y:S01]  /*82540*/  LDCU UR20, c[0x0][0x39c] ;  /* 0x00007380ff1477ac */ /* 0x000ea20008000800 */
[-C--:B------:R-:W-:Y:S01]  /*82550*/  LEA.HI.X.SX32 R9, R0, R20.reuse, 0x1, P6 ;  /* 0x0000001400097211 */ /* 0x080fe200030f0eff */
[----:B------:R-:W-:Y:S01]  /*82560*/  VIADD R0, R28, 0xe2 ;  /* 0x000000e21c007836 */ /* 0x000fe20000000000 */
[CC--:B------:R-:W-:Y:S01]  /*82570*/  LEA R4, P6, R21.reuse, R3.reuse, 0x1 ;  /* 0x0000000315047211 */ /* 0x0c0fe200078c08ff */
[----:B------:R-:W3:Y:S02]  /*82580*/  LDCU UR14, c[0x0][0x3b8] ;  /* 0x00007700ff0e77ac */ /* 0x000ee40008000800 */
[----:B------:R0:W-:Y:S01]  /*82590*/  @P4 STG.E.U16 desc[UR8][R8.64], R5 ;  /* 0x0000000508004986 */ /* 0x0001e2000c101508 */
[----:B------:R-:W-:Y:S01]  /*825a0*/  ISETP.LT.AND P4, PT, R0, UR21, !P0 ;  /* 0x0000001500007c0c */ /* 0x000fe2000c781270 */
[C---:B------:R-:W-:Y:S01]  /*825b0*/  VIADD R0, R28.reuse, 0xe3 ;  /* 0x000000e31c007836 */ /* 0x040fe20000000000 */
[----:B------:R-:W1:Y:S01]  /*825c0*/  LDCU UR21, c[0x0][0x39c] ;  /* 0x00007380ff1577ac */ /* 0x000e620008000800 */
[C---:B0-----:R-:W-:Y:S01]  /*825d0*/  LEA.HI.X.SX32 R5, R21.reuse, R20, 0x1, P6 ;  /* 0x0000001415057211 */ /* 0x041fe200030f0eff */
[----:B------:R-:W-:Y:S01]  /*825e0*/  VIADD R21, R21, UR15 ;  /* 0x0000000f15157c36 */ /* 0x000fe20008000000 */
[----:B------:R-:W-:Y:S01]  /*825f0*/  PRMT R9, R11, 0x7632, R9 ;  /* 0x000076320b097816 */ /* 0x000fe20000000009 */
[----:B------:R-:W-:Y:S01]  /*82600*/  VIADD R10, R28, 0xe4 ;  /* 0x000000e41c0a7836 */ /* 0x000fe20000000000 */
[----:B------:R-:W0:Y:S01]  /*82610*/  LDCU UR15, c[0x0][0x3b8] ;  /* 0x00007700ff0f77ac */ /* 0x000e220008000800 */
[----:B------:R1:W-:Y:S01]  /*82620*/  @P3 STG.E.U16 desc[UR8][R4.64], R11 ;  /* 0x0000000b04003986 */ /* 0x0003e2000c101508 */
[----:B------:R-:W-:-:S02]  /*82630*/  LEA R6, P6, R21, R3, 0x1 ;  /* 0x0000000315067211 */ /* 0x000fc400078c08ff */
[----:B------:R-:W-:Y:S01]  /*82640*/  ISETP.LT.AND P3, PT, R0, UR22, !P0 ;  /* 0x0000001600007c0c */ /* 0x000fe2000c761270 */
[C---:B------:R-:W-:Y:S01]  /*82650*/  VIADD R0, R21.reuse, UR16 ;  /* 0x0000001015007c36 */ /* 0x040fe20008000000 */
[-C--:B------:R-:W-:Y:S01]  /*82660*/  LEA.HI.X.SX32 R7, R21, R20.reuse, 0x1, P6 ;  /* 0x0000001415077211 */ /* 0x080fe200030f0eff */
[----:B------:R-:W0:Y:S03]  /*82670*/  LDCU UR22, c[0x0][0x39c] ;  /* 0x00007380ff1677ac */ /* 0x000e260008000800 */
[-C--:B------:R-:W-:Y:S01]  /*82680*/  LEA R8, P6, R0, R3.reuse, 0x1 ;  /* 0x0000000300087211 */ /* 0x080fe200078c08ff */
[----:B------:R2:W-:Y:S01]  /*82690*/  @P2 STG.E.U16 desc[UR8][R6.64], R9 ;  /* 0x0000000906002986 */ /* 0x0005e2000c101508 */
[----:B-1----:R-:W-:Y:S01]  /*826a0*/  VIADD R5, R28, 0xe5 ;  /* 0x000000e51c057836 */ /* 0x002fe20000000000 */
[----:B------:R-:W-:Y:S01]  /*826b0*/  ISETP.LT.AND P2, PT, R10, UR23, !P0 ;  /* 0x000000170a007c0c */ /* 0x000fe2000c741270 */
[----:B------:R-:W1:Y:S01]  /*826c0*/  LDCU UR16, c[0x0][0x3b8] ;  /* 0x00007700ff1077ac */ /* 0x000e620008000800 */
[CC--:B--2---:R-:W-:Y:S01]  /*826d0*/  LEA.HI.X.SX32 R9, R0.reuse, R20.reuse, 0x1, P6 ;  /* 0x0000001400097211 */ /* 0x0c4fe200030f0eff */
[----:B------:R-:W-:Y:S01]  /*826e0*/  VIADD R0, R0, UR17 ;  /* 0x0000001100007c36 */ /* 0x000fe20008000000 */
[----:B------:R-:W-:Y:S01]  /*826f0*/  PRMT R7, R12, 0x7632, R7 ;  /* 0x000076320c077816 */ /* 0x000fe20000000007 */
[----:B------:R-:W2:Y:S02]  /*82700*/  LDCU UR17, c[0x0][0x39c] ;  /* 0x00007380ff1177ac */ /* 0x000ea40008000800 */
[C---:B------:R-:W-:Y:S01]  /*82710*/  VIADD R10, R0.reuse, UR18 ;  /* 0x00000012000a7c36 */ /* 0x040fe20008000000 */
[CC--:B------:R-:W-:Y:S01]  /*82720*/  LEA R4, P6, R0.reuse, R3.reuse, 0x1 ;  /* 0x0000000300047211 */ /* 0x0c0fe200078c08ff */
[----:B------:R-:W-:Y:S01]  /*82730*/  @P1 STG.E.U16 desc[UR8][R8.64], R12 ;  /* 0x0000000c08001986 */ /* 0x000fe2000c101508 */
[----:B------:R-:W-:Y:S01]  /*82740*/  ISETP.LT.AND P1, PT, R5, UR24, !P0 ;  /* 0x0000001805007c0c */ /* 0x000fe2000c721270 */
[----:B------:R-:W0:Y:S01]  /*82750*/  LDCU UR18, c[0x0][0x39c] ;  /* 0x00007380ff1277ac */ /* 0x000e220008000800 */
[----:B------:R-:W-:Y:S01]  /*82760*/  LEA.HI.X.SX32 R5, R0, R20, 0x1, P6 ;  /* 0x0000001400057211 */ /* 0x000fe200030f0eff */
[----:B------:R-:W-:Y:S01]  /*82770*/  VIADD R0, R28, 0xe6 ;  /* 0x000000e61c007836 */ /* 0x000fe20000000000 */
[----:B------:R-:W-:-:S03]  /*82780*/  LEA R6, P6, R10, R3, 0x1 ;  /* 0x000000030a067211 */ /* 0x000fc600078c08ff */
[----:B------:R0:W-:Y:S01]  /*82790*/  @P5 STG.E.U16 desc[UR8][R4.64], R7 ;  /* 0x0000000704005986 */ /* 0x0001e2000c101508 */
[----:B------:R-:W-:Y:S01]  /*827a0*/  ISETP.LT.AND P5, PT, R0, UR25, !P0 ;  /* 0x0000001900007c0c */ /* 0x000fe2000c7a1270 */
[----:B------:R-:W-:Y:S01]  /*827b0*/  VIADD R0, R28, 0xe7 ;  /* 0x000000e71c007836 */ /* 0x000fe20000000000 */
[CC--:B0-----:R-:W-:Y:S01]  /*827c0*/  LEA.HI.X.SX32 R7, R10.reuse, R20.reuse, 0x1, P6 ;  /* 0x000000140a077211 */ /* 0x0c1fe200030f0eff */
[----:B----4-:R-:W-:Y:S01]  /*827d0*/  VIADD R10, R10, UR19 ;  /* 0x000000130a0a7c36 */ /* 0x010fe20008000000 */
[----:B------:R-:W-:Y:S01]  /*827e0*/  PRMT R5, R13, 0x7632, R5 ;  /* 0x000076320d057816 */ /* 0x000fe20000000005 */
[----:B------:R-:W0:Y:S02]  /*827f0*/  LDCU UR19, c[0x0][0x39c] ;  /* 0x00007380ff1377ac */ /* 0x000e240008000800 */
[----:B------:R4:W-:Y:S01]  /*82800*/  @P4 STG.E.U16 desc[UR8][R6.64], R13 ;  /* 0x0000000d06004986 */ /* 0x0009e2000c101508 */
[-C--:B------:R-:W-:Y:S02]  /*82810*/  LEA R8, P6, R10, R3.reuse, 0x1 ;  /* 0x000000030a087211 */ /* 0x080fe400078c08ff */
[----:B------:R-:W-:Y:S01]  /*82820*/  ISETP.LT.AND P4, PT, R0, UR26, !P0 ;  /* 0x0000001a00007c0c */ /* 0x000fe2000c781270 */
[C---:B------:R-:W-:Y:S01]  /*82830*/  VIADD R0, R10.reuse, UR11 ;  /* 0x0000000b0a007c36 */ /* 0x040fe20008000000 */
[----:B------:R-:W-:Y:S01]  /*82840*/  LEA.HI.X.SX32 R9, R10, R20, 0x1, P6 ;  /* 0x000000140a097211 */ /* 0x000fe200030f0eff */
[----:B------:R-:W0:Y:S03]  /*82850*/  LDCU UR11, c[0x0][0x3b8] ;  /* 0x00007700ff0b77ac */ /* 0x000e260008000800 */
[----:B------:R-:W-:Y:S01]  /*82860*/  LEA R4, P6, R0, R3, 0x1 ;  /* 0x0000000300047211 */ /* 0x000fe200078c08ff */
[----:B------:R1:W-:Y:S01]  /*82870*/  @P3 STG.E.U16 desc[UR8][R8.64], R5 ;  /* 0x0000000508003986 */ /* 0x0003e2000c101508 */
[----:B------:R-:W-:-:S02]  /*82880*/  VIADD R10, R28, 0xe8 ;  /* 0x000000e81c0a7836 */ /* 0x000fc40000000000 */
[----:B----4-:R-:W-:-:S03]  /*82890*/  VIADD R7, R28, 0xe9 ;  /* 0x000000e91c077836 */ /* 0x010fc60000000000 */
[----:B------:R-:W-:Y:S01]  /*828a0*/  ISETP.LT.AND P3, PT, R10, UR20, !P0 ;  /* 0x000000140a007c0c */ /* 0x000fe2000c761270 */
[----:B------:R-:W4:Y:S01]  /*828b0*/  LDCU UR20, c[0x0][0x39c] ;  /* 0x00007380ff1477ac */ /* 0x000f220008000800 */
[CC--:B-1----:R-:W-:Y:S01]  /*828c0*/  LEA.HI.X.SX32 R5, R0.reuse, R20.reuse, 0x1, P6 ;  /* 0x0000001400057211 */ /* 0x0c2fe200030f0eff */
[----:B------:R-:W-:Y:S01]  /*828d0*/  VIADD R0, R0, UR6 ;  /* 0x0000000600007c36 */ /* 0x000fe20008000000 */
[----:B------:R-:W1:Y:S03]  /*828e0*/  LDCU UR6, c[0x0][0x3b8] ;  /* 0x00007700ff0677ac */ /* 0x000e660008000800 */
[C---:B------:R-:W-:Y:S01]  /*828f0*/  VIADD R10, R0.reuse, UR5 ;  /* 0x00000005000a7c36 */ /* 0x040fe20008000000 */
[CC--:B------:R-:W-:Y:S01]  /*82900*/  LEA R6, P6, R0.reuse, R3.reuse, 0x1 ;  /* 0x0000000300067211 */ /* 0x0c0fe200078c08ff */
[----:B------:R0:W-:Y:S01]  /*82910*/  @P2 STG.E.U16 desc[UR8][R4.64], R14 ;  /* 0x0000000e04002986 */ /* 0x0001e2000c101508 */
[----:B------:R-:W-:Y:S01]  /*82920*/  ISETP.LT.AND P2, PT, R7, UR21, !P0 ;  /* 0x0000001507007c0c */ /* 0x000fe2000c741270 */
[----:B------:R-:W1:Y:S01]  /*82930*/  LDCU UR21, c[0x0][0x39c] ;  /* 0x00007380ff1577ac */ /* 0x000e620008000800 */
[----:B------:R-:W-:Y:S01]  /*82940*/  LEA.HI.X.SX32 R7, R0, R20, 0x1, P6 ;  /* 0x0000001400077211 */ /* 0x000fe200030f0eff */
[----:B------:R-:W-:Y:S01]  /*82950*/  VIADD R0, R28, 0xea ;  /* 0x000000ea1c007836 */ /* 0x000fe20000000000 */
[----:B------:R-:W-:Y:S01]  /*82960*/  LEA R8, P6, R10, R3, 0x1 ;  /* 0x000000030a087211 */ /* 0x000fe200078c08ff */
[----:B------:R-:W1:Y:S01]  /*82970*/  LDCU UR5, c[0x0][0x3b8] ;  /* 0x00007700ff0577ac */ /* 0x000e620008000800 */
[----:B0-----:R-:W-:-:S02]  /*82980*/  PRMT R5, R14, 0x7632, R5 ;  /* 0x000076320e057816 */ /* 0x001fc40000000005 */
[CC--:B------:R-:W-:Y:S01]  /*82990*/  LEA.HI.X.SX32 R9, R10.reuse, R20.reuse, 0x1, P6 ;  /* 0x000000140a097211 */ /* 0x0c0fe200030f0eff */
[----:B------:R-:W-:Y:S01]  /*829a0*/  VIADD R10, R10, UR7 ;  /* 0x000000070a0a7c36 */ /* 0x000fe20008000000 */
[----:B------:R-:W0:Y:S01]  /*829b0*/  LDCU UR7, c[0x0][0x3b8] ;  /* 0x00007700ff0777ac */ /* 0x000e220008000800 */
[----:B------:R1:W-:Y:S01]  /*829c0*/  @P1 STG.E.U16 desc[UR8][R6.64], R5 ;  /* 0x0000000506001986 */ /* 0x0003e2000c101508 */
[----:B------:R-:W-:Y:S01]  /*829d0*/  ISETP.LT.AND P1, PT, R0, UR22, !P0 ;  /* 0x0000001600007c0c */ /* 0x000fe2000c721270 */
[----:B------:R-:W-:Y:S01]  /*829e0*/  VIADD R0, R28, 0xeb ;  /* 0x000000eb1c007836 */ /* 0x000fe20000000000 */
[-C--:B------:R-:W-:Y:S01]  /*829f0*/  LEA R4, P6, R10, R3.reuse, 0x1 ;  /* 0x000000030a047211 */ /* 0x080fe200078c08ff */
[----:B------:R0:W-:Y:S03]  /*82a00*/  @P5 STG.E.U16 desc[UR8][R8.64], R15 ;  /* 0x0000000f08005986 */ /* 0x0001e6000c101508 */
[----:B--2---:R-:W-:Y:S01]  /*82a10*/  ISETP.LT.AND P5, PT, R0, UR17, !P0 ;  /* 0x0000001100007c0c */ /* 0x004fe2000c7a1270 */
[C---:B------:R-:W-:Y:S01]  /*82a20*/  VIADD R0, R10.reuse, UR10 ;  /* 0x0000000a0a007c36 */ /* 0x040fe20008000000 */
[----:B------:R-:W2:Y:S01]  /*82a30*/  LDCU UR17, c[0x0][0x39c] ;  /* 0x00007380ff1177ac */ /* 0x000ea20008000800 */
[----:B-1----:R-:W-:Y:S01]  /*82a40*/  LEA.HI.X.SX32 R5, R10, R20, 0x1, P6 ;  /* 0x000000140a057211 */ /* 0x002fe200030f0eff */
[----:B------:R-:W-:Y:S01]  /*82a50*/  VIADD R13, R28, 0xf1 ;  /* 0x000000f11c0d7836 */ /* 0x000fe20000000000 */
[----:B------:R-:W-:Y:S01]  /*82a60*/  PRMT R7, R15, 0x7632, R7 ;  /* 0x000076320f077816 */ /* 0x000fe20000000007 */
[----:B------:R-:W1:Y:S01]  /*82a70*/  LDCU UR10, c[0x0][0x3b8] ;  /* 0x00007700ff0a77ac */ /* 0x000e620008000800 */
[----:B------:R-:W-:-:S03]  /*82a80*/  LEA R6, P6, R0, R3, 0x1 ;  /* 0x0000000300067211 */ /* 0x000fc600078c08ff */
[----:B------:R2:W-:Y:S01]  /*82a90*/  @P4 STG.E.U16 desc[UR8][R4.64], R7 ;  /* 0x0000000704004986 */ /* 0x0005e2000c101508 */
[C---:B------:R-:W-:Y:S02]  /*82aa0*/  VIADD R10, R28.reuse, 0xec ;  /* 0x000000ec1c0a7836 */ /* 0x040fe40000000000 */
[----:B0-----:R-:W-:Y:S01]  /*82ab0*/  VIADD R9, R28, 0xed ;  /* 0x000000ed1c097836 */ /* 0x001fe20000000000 */
[CC--:B--2---:R-:W-:Y:S01]  /*82ac0*/  LEA.HI.X.SX32 R7, R0.reuse, R20.reuse, 0x1, P6 ;  /* 0x0000001400077211 */ /* 0x0c4fe200030f0eff */
[----:B------:R-:W-:Y:S01]  /*82ad0*/  VIADD R0, R0, UR12 ;  /* 0x0000000c00007c36 */ /* 0x000fe20008000000 */
[----:B------:R-:W-:Y:S01]  /*82ae0*/  ISETP.LT.AND P4, PT, R10, UR18, !P0 ;  /* 0x000000120a007c0c */ /* 0x000fe2000c781270 */
[----:B------:R-:W0:Y:S03]  /*82af0*/  LDCU UR18, c[0x0][0x39c] ;  /* 0x00007380ff1277ac */ /* 0x000e260008000800 */
[CC--:B------:R-:W-:Y:S01]  /*82b00*/  LEA R8, P6, R0.reuse, R3.reuse, 0x1 ;  /* 0x0000000300087211 */ /* 0x0c0fe200078c08ff */
[----:B------:R2:W-:Y:S01]  /*82b10*/  @P3 STG.E.U16 desc[UR8][R6.64], R16 ;  /* 0x0000001006003986 */ /* 0x0005e2000c101508 */
[----:B------:R-:W-:Y:S01]  /*82b20*/  ISETP.LT.AND P3, PT, R9, UR19, !P0 ;  /* 0x0000001309007c0c */ /* 0x000fe2000c761270 */
[C---:B------:R-:W-:Y:S01]  /*82b30*/  VIADD R10, R0.reuse, UR13 ;  /* 0x0000000d000a7c36 */ /* 0x040fe20008000000 */
[----:B------:R-:W-:Y:S01]  /*82b40*/  LEA.HI.X.SX32 R9, R0, R20, 0x1, P6 ;  /* 0x0000001400097211 */ /* 0x000fe200030f0eff */
[----:B------:R-:W-:Y:S01]  /*82b50*/  VIADD R0, R28, 0xee ;  /* 0x000000ee1c007836 */ /* 0x000fe20000000000 */
[----:B------:R-:W-:Y:S01]  /*82b60*/  PRMT R5, R16, 0x7632, R5 ;  /* 0x0000763210057816 */ /* 0x000fe20000000005 */
[----:B------:R-:W0:Y:S01]  /*82b70*/  LDCU UR19, c[0x0][0x39c] ;  /* 0x00007380ff1377ac */ /* 0x000e220008000800 */
[----:B------:R-:W-:-:S03]  /*82b80*/  LEA R4, P6, R10, R3, 0x1 ;  /* 0x000000030a047211 */ /* 0x000fc600078c08ff */
[----:B------:R1:W-:Y:S01]  /*82b90*/  @P2 STG.E.U16 desc[UR8][R8.64], R5 ;  /* 0x0000000508002986 */ /* 0x0003e2000c101508 */
[----:B----4-:R-:W-:Y:S01]  /*82ba0*/  ISETP.LT.AND P2, PT, R0, UR20, !P0 ;  /* 0x0000001400007c0c */ /* 0x010fe2000c741270 */
[----:B---3--:R-:W-:Y:S01]  /*82bb0*/  VIADD R0, R10, UR14 ;  /* 0x0000000e0a007c36 */ /* 0x008fe20008000000 */
[----:B------:R-:W3:Y:S01]  /*82bc0*/  LDCU UR14, c[0x0][0x39c] ;  /* 0x00007380ff0e77ac */ /* 0x000ee20008000800 */
[----:B--2---:R-:W-:Y:S02]  /*82bd0*/  VIADD R6, R28, 0xef ;  /* 0x000000ef1c067836 */ /* 0x004fe40000000000 */
[----:B------:R-:W-:Y:S01]  /*82be0*/  VIADD R12, R0, UR15 ;  /* 0x0000000f000c7c36 */ /* 0x000fe20008000000 */
[----:B------:R-:W2:Y:S01]  /*82bf0*/  LDCU UR15, c[0x0][0x39c] ;  /* 0x00007380ff0f77ac */ /* 0x000ea20008000800 */
[----:B------:R-:W4:Y:S01]  /*82c00*/  LDCU UR12, c[0x0][0x3b8] ;  /* 0x00007700ff0c77ac */ /* 0x000f220008000800 */
[----:B-1----:R-:W-:Y:S02]  /*82c10*/  LEA.HI.X.SX32 R5, R10, R20, 0x1, P6 ;  /* 0x000000140a057211 */ /* 0x002fe400030f0eff */
[----:B------:R-:W-:Y:S01]  /*82c20*/  LEA R10, P6, R0, R3, 0x1 ;  /* 0x00000003000a7211 */ /* 0x000fe200078c08ff */
[----:B------:R-:W1:Y:S01]  /*82c30*/  LDCU UR13, c[0x0][0x3b8] ;  /* 0x00007700ff0d77ac */ /* 0x000e620008000800 */
[----:B------:R-:W-:-:S02]  /*82c40*/  PRMT R9, R17, 0x7632, R9 ;  /* 0x0000763211097816 */ /* 0x000fc40000000009 */
[-C--:B------:R-:W-:Y:S01]  /*82c50*/  LEA.HI.X.SX32 R11, R0, R20.reuse, 0x1, P6 ;  /* 0x00000014000b7211 */ /* 0x080fe200030f0eff */
[----:B------:R-:W-:Y:S01]  /*82c60*/  VIADD R0, R28, 0xf0 ;  /* 0x000000f01c007836 */ /* 0x000fe20000000000 */
[----:B------:R-:W-:Y:S01]  /*82c70*/  @P1 STG.E.U16 desc[UR8][R4.64], R17 ;  /* 0x0000001104001986 */ /* 0x000fe2000c101508 */
[----:B------:R-:W-:Y:S02]  /*82c80*/  ISETP.LT.AND P1, PT, R6, UR21, !P0 ;  /* 0x0000001506007c0c */ /* 0x000fe4000c721270 */
[----:B------:R-:W-:Y:S01]  /*82c90*/  LEA R8, P6, R12, R3, 0x1 ;  /* 0x000000030c087211 */ /* 0x000fe200078c08ff */
[----:B------:R0:W-:Y:S01]  /*82ca0*/  @P5 STG.E.U16 desc[UR8][R10.64], R9 ;  /* 0x000000090a005986 */ /* 0x0001e2000c101508 */
[----:B------:R-:W-:Y:S01]  /*82cb0*/  ISETP.LT.AND P5, PT, R0, UR17, !P0 ;  /* 0x0000001100007c0c */ /* 0x000fe2000c7a1270 */
[----:B------:R-:W-:Y:S01]  /*82cc0*/  VIADD R0, R12, UR16 ;  /* 0x000000100c007c36 */ /* 0x000fe20008000000 */
[----:B------:R-:W1:Y:S01]  /*82cd0*/  LDCU UR16, c[0x0][0x39c] ;  /* 0x00007380ff1077ac */ /* 0x000e620008000800 */
[----:B------:R-:W1:Y:S03]  /*82ce0*/  LDS.128 R4, [R2] ;  /* 0x0000000002047984 */ /* 0x000e660000000c00 */
[----:B------:R-:W-:Y:S01]  /*82cf0*/  IADD3 R14, PT, PT, R0, UR11, RZ ;  /* 0x0000000b000e7c10 */ /* 0x000fe2000fffe0ff */
[----:B------:R-:W1:Y:S01]  /*82d00*/  LDCU UR11, c[0x0][0x3b8] ;  /* 0x00007700ff0b77ac */ /* 0x000e620008000800 */
[----:B0-----:R-:W-:-:S02]  /*82d10*/  LEA.HI.X.SX32 R9, R12, R20, 0x1, P6 ;  /* 0x000000140c097211 */ /* 0x001fc400030f0eff */
[----:B------:R-:W-:-:S03]  /*82d20*/  LEA R12, P6, R0, R3, 0x1 ;  /* 0x00000003000c7211 */ /* 0x000fc600078c08ff */
[----:B------:R0:W-:Y:S01]  /*82d30*/  @P4 STG.E.U16 desc[UR8][R8.64], R18 ;  /* 0x0000001208004986 */ /* 0x0001e2000c101508 */
[----:B------:R-:W-:Y:S02]  /*82d40*/  ISETP.LT.AND P4, PT, R13, UR18, !P0 ;  /* 0x000000120d007c0c */ /* 0x000fe4000c781270 */
[-C--:B------:R-:W-:Y:S01]  /*82d50*/  LEA.HI.X.SX32 R13, R0, R20.reuse, 0x1, P6 ;  /* 0x00000014000d7211 */ /* 0x080fe200030f0eff */
[----:B------:R-:W-:Y:S01]  /*82d60*/  VIADD R0, R28, 0xf2 ;  /* 0x000000f21c007836 */ /* 0x000fe20000000000 */
[-C--:B------:R-:W-:Y:S02]  /*82d70*/  LEA R10, P6, R14, R3.reuse, 0x1 ;  /* 0x000000030e0a7211 */ /* 0x080fe400078c08ff */
[----:B0-----:R-:W-:Y:S02]  /*82d80*/  PRMT R9, R18, 0x7632, R9 ;  /* 0x0000763212097816 */ /* 0x001fe40000000009 */
[CC--:B------:R-:W-:Y:S01]  /*82d90*/  LEA.HI.X.SX32 R11, R14.reuse, R20.reuse, 0x1, P6 ;  /* 0x000000140e0b7211 */ /* 0x0c0fe200030f0eff */
[----:B------:R-:W-:Y:S01]  /*82da0*/  VIADD R14, R14, UR5 ;  /* 0x000000050e0e7c36 */ /* 0x000fe20008000000 */
[----:B------:R-:W0:Y:S01]  /*82db0*/  LDCU UR5, c[0x0][0x3b8] ;  /* 0x00007700ff0577ac */ /* 0x000e220008000800 */
[----:B------:R1:W-:Y:S01]  /*82dc0*/  @P3 STG.E.U16 desc[UR8][R12.64], R9 ;  /* 0x000000090c003986 */ /* 0x0003e2000c101508 */
[----:B------:R-:W-:Y:S01]  /*82dd0*/  ISETP.LT.AND P3, PT, R0, UR19, !P0 ;  /* 0x0000001300007c0c */ /* 0x000fe2000c761270 */
[----:B------:R-:W-:Y:S01]  /*82de0*/  VIADD R0, R28, 0xf3 ;  /* 0x000000f31c007836 */ /* 0x000fe20000000000 */
[----:B------:R-:W-:Y:S01]  /*82df0*/  LEA R8, P6, R14, R3, 0x1 ;  /* 0x000000030e087211 */ /* 0x000fe200078c08ff */
[----:B------:R0:W-:Y:S03]  /*82e00*/  @P2 STG.E.U16 desc[UR8][R10.64], R19 ;  /* 0x000000130a002986 */ /* 0x0001e6000c101508 */
[----:B---3--:R-:W-:Y:S01]  /*82e10*/  ISETP.LT.AND P2, PT, R0, UR14, !P0 ;  /* 0x0000000e00007c0c */ /* 0x008fe2000c741270 */
[C---:B------:R-:W-:Y:S01]  /*82e20*/  VIADD R0, R14.reuse, UR6 ;  /* 0x000000060e007c36 */ /* 0x040fe20008000000 */
[----:B------:R-:W3:Y:S01]  /*82e30*/  LDCU UR14, c[0x0][0x39c] ;  /* 0x00007380ff0e77ac */ /* 0x000ee20008000800 */
[----:B-1----:R-:W-:Y:S01]  /*82e40*/  LEA.HI.X.SX32 R9, R14, R20, 0x1, P6 ;  /* 0x000000140e097211 */ /* 0x002fe200030f0eff */
[----:B------:R-:W1:Y:S01]  /*82e50*/  LDCU UR6, c[0x0][0x3b8] ;  /* 0x00007700ff0677ac */ /* 0x000e620008000800 */
[----:B------:R-:W-:-:S02]  /*82e60*/  PRMT R13, R19, 0x7632, R13 ;  /* 0x00007632130d7816 */ /* 0x000fc4000000000d */
[-C--:B------:R-:W-:Y:S01]  /*82e70*/  LEA R12, P6, R0, R3.reuse, 0x1 ;  /* 0x00000003000c7211 */ /* 0x080fe200078c08ff */
[C---:B------:R-:W-:Y:S02]  /*82e80*/  VIADD R14, R28.reuse, 0xf4 ;  /* 0x000000f41c0e7836 */ /* 0x040fe40000000000 */
[----:B------:R1:W-:Y:S01]  /*82e90*/  @P1 STG.E.U16 desc[UR8][R8.64], R13 ;  /* 0x0000000d08001986 */ /* 0x0003e2000c101508 */
[----:B0-----:R-:W-:Y:S02]  /*82ea0*/  VIADD R11, R28, 0xf5 ;  /* 0x000000f51c0b7836 */ /* 0x001fe40000000000 */
[----:B--2---:R-:W-:Y:S01]  /*82eb0*/  ISETP.LT.AND P1, PT, R14, UR15, !P0 ;  /* 0x0000000f0e007c0c */ /* 0x004fe2000c721270 */
[----:B------:R-:W0:Y:S01]  /*82ec0*/  LDCU UR15, c[0x0][0x39c] ;  /* 0x00007380ff0f77ac */ /* 0x000e220008000800 */
[CC--:B-1----:R-:W-:Y:S01]  /*82ed0*/  LEA.HI.X.SX32 R13, R0.reuse, R20.reuse, 0x1, P6 ;  /* 0x00000014000d7211 */ /* 0x0c2fe200030f0eff */
[----:B------:R-:W-:Y:S01]  /*82ee0*/  VIADD R0, R0, UR7 ;  /* 0x0000000700007c36 */ /* 0x000fe20008000000 */
[----:B------:R-:W-:Y:S01]  /*82ef0*/  PRMT R9, R4, 0x7632, R9 ;  /* 0x0000763204097816 */ /* 0x000fe20000000009 */
[----:B------:R-:W1:Y:S02]  /*82f00*/  LDCU UR7, c[0x0][0x3b8] ;  /* 0x00007700ff0777ac */ /* 0x000e640008000800 */
[C---:B------:R-:W-:Y:S01]  /*82f10*/  VIADD R14, R0.reuse, UR10 ;  /* 0x0000000a000e7c36 */ /* 0x040fe20008000000 */
[CC--:B------:R-:W-:Y:S01]  /*82f20*/  LEA R10, P6, R0.reuse, R3.reuse, 0x1 ;  /* 0x00000003000a7211 */ /* 0x0c0fe200078c08ff */
[----:B------:R-:W-:Y:S01]  /*82f30*/  @P5 STG.E.U16 desc[UR8][R12.64], R4 ;  /* 0x000000040c005986 */ /* 0x000fe2000c101508 */
[----:B------:R-:W-:Y:S01]  /*82f40*/  ISETP.LT.AND P5, PT, R11, UR16, !P0 ;  /* 0x000000100b007c0c */ /* 0x000fe2000c7a1270 */
[----:B------:R-:W2:Y:S01]  /*82f50*/  LDCU UR16, c[0x0][0x39c] ;  /* 0x00007380ff1077ac */ /* 0x000ea20008000800 */
[-C--:B------:R-:W-:Y:S01]  /*82f60*/  LEA.HI.X.SX32 R11, R0, R20.reuse, 0x1, P6 ;  /* 0x00000014000b7211 */ /* 0x080fe200030f0eff */
[----:B------:R-:W-:Y:S01]  /*82f70*/  VIADD R0, R28, 0xf6 ;  /* 0x000000f61c007836 */ /* 0x000fe20000000000 */
[-C--:B------:R-:W-:Y:S01]  /*82f80*/  LEA R8, P6, R14, R3.reuse, 0x1 ;  /* 0x000000030e087211 */ /* 0x080fe200078c08ff */
[----:B------:R-:W0:Y:S02]  /*82f90*/  LDCU UR10, c[0x0][0x3b8] ;  /* 0x00007700ff0a77ac */ /* 0x000e240008000800 */
[----:B------:R1:W-:Y:S01]  /*82fa0*/  @P4 STG.E.U16 desc[UR8][R10.64], R9 ;  /* 0x000000090a004986 */ /* 0x0003e2000c101508 */
[----:B---3--:R-:W-:Y:S01]  /*82fb0*/  ISETP.LT.AND P4, PT, R0, UR14, !P0 ;  /* 0x0000000e00007c0c */ /* 0x008fe2000c781270 */
[----:B------:R-:W-:Y:S01]  /*82fc0*/  VIADD R0, R28, 0xf7 ;  /* 0x000000f71c007836 */ /* 0x000fe20000000000 */
[C---:B-1----:R-:W-:Y:S01]  /*82fd0*/  LEA.HI.X.SX32 R9, R14.reuse, R20, 0x1, P6 ;  /* 0x000000140e097211 */ /* 0x042fe200030f0eff */
[----:B----4-:R-:W-:Y:S01]  /*82fe0*/  VIADD R14, R14, UR12 ;  /* 0x0000000c0e0e7c36 */ /* 0x010fe20008000000 */
[----:B------:R-:W1:Y:S03]  /*82ff0*/  LDCU UR12, c[0x0][0x39c] ;  /* 0x00007380ff0c77ac */ /* 0x000e660008000800 */
[----:B------:R3:W-:Y:S01]  /*83000*/  @P3 STG.E.U16 desc[UR8][R8.64], R5 ;  /* 0x0000000508003986 */ /* 0x0007e2000c101508 */
[----:B------:R-:W-:-:S02]  /*83010*/  LEA R12, P6, R14, R3, 0x1 ;  /* 0x000000030e0c7211 */ /* 0x000fc400078c08ff */
[----:B0-----:R-:W-:Y:S01]  /*83020*/  ISETP.LT.AND P3, PT, R0, UR15, !P0 ;  /* 0x0000000f00007c0c */ /* 0x001fe2000c761270 */
[C---:B------:R-:W-:Y:S01]  /*83030*/  VIADD R0, R14.reuse, UR13 ;  /* 0x0000000d0e007c36 */ /* 0x040fe20008000000 */
[----:B------:R-:W-:Y:S01]  /*83040*/  LEA.HI.X.SX32 R13, R14, R20, 0x1, P6 ;  /* 0x000000140e0d7211 */ /* 0x000fe200030f0eff */
[----:B------:R-:W0:Y:S01]  /*83050*/  LDCU UR13, c[0x0][0x39c] ;  /* 0x00007380ff0d77ac */ /* 0x000e220008000800 */
[----:B------:R-:W-:Y:S01]  /*83060*/  PRMT R15, R5, 0x7632, R15 ;  /* 0x00007632050f7816 */ /* 0x000fe2000000000f */
[----:B------:R-:W-:Y:S01]  /*83070*/  VIADD R4, R28, 0xf8 ;  /* 0x000000f81c047836 */ /* 0x000fe20000000000 */
[----:B------:R-:W-:Y:S01]  /*83080*/  LEA R14, P6, R0, R3, 0x1 ;  /* 0x00000003000e7211 */ /* 0x000fe200078c08ff */
[----:B------:R-:W4:Y:S04]  /*83090*/  LDS.128 R8, [R2+0x400] ;  /* 0x0004000002087984 */ /* 0x000f280000000c00 */
[----:B------:R0:W-:Y:S01]  /*830a0*/  @P2 STG.E.U16 desc[UR8][R12.64], R15 ;  /* 0x0000000f0c002986 */ /* 0x0001e2000c101508 */
[----:B---3--:R-:W-:Y:S01]  /*830b0*/  VIADD R5, R28, 0xf9 ;  /* 0x000000f91c057836 */ /* 0x008fe20000000000 */
[----:B--2---:R-:W-:-:S02]  /*830c0*/  ISETP.LT.AND P2, PT, R4, UR16, !P0 ;  /* 0x0000001004007c0c */ /* 0x004fc4000c741270 */
[CC--:B0-----:R-:W-:Y:S01]  /*830d0*/  LEA.HI.X.SX32 R15, R0.reuse, R20.reuse, 0x1, P6 ;  /* 0x00000014000f7211 */ /* 0x0c1fe200030f0eff */
[----:B------:R-:W-:Y:S01]  /*830e0*/  VIADD R0, R0, UR11 ;  /* 0x0000000b00007c36 */ /* 0x000fe20008000000 */
[----:B------:R-:W0:Y:S03]  /*830f0*/  LDCU UR11, c[0x0][0x39c] ;  /* 0x00007380ff0b77ac */ /* 0x000e260008000800 */
[C---:B------:R-:W-:Y:S01]  /*83100*/  VIADD R16, R0.reuse, UR5 ;  /* 0x0000000500107c36 */ /* 0x040fe20008000000 */
[CC--:B------:R-:W-:Y:S01]  /*83110*/  LEA R4, P6, R0.reuse, R3.reuse, 0x1 ;  /* 0x0000000300047211 */ /* 0x0c0fe200078c08ff */
[----:B------:R-:W-:Y:S01]  /*83120*/  @P1 STG.E.U16 desc[UR8][R14.64], R6 ;  /* 0x000000060e001986 */ /* 0x000fe2000c101508 */
[----:B-1----:R-:W-:Y:S01]  /*83130*/  ISETP.LT.AND P1, PT, R5, UR12, !P0 ;  /* 0x0000000c05007c0c */ /* 0x002fe2000c721270 */
[----:B------:R-:W1:Y:S01]  /*83140*/  LDCU UR12, c[0x0][0x39c] ;  /* 0x00007380ff0c77ac */ /* 0x000e620008000800 */
[----:B------:R-:W-:Y:S01]  /*83150*/  LEA.HI.X.SX32 R5, R0, R20, 0x1, P6 ;  /* 0x0000001400057211 */ /* 0x000fe200030f0eff */
[----:B------:R-:W-:Y:S01]  /*83160*/  VIADD R0, R28, 0xfa ;  /* 0x000000fa1c007836 */ /* 0x000fe20000000000 */
[----:B------:R-:W-:Y:S01]  /*83170*/  PRMT R13, R6, 0x7632, R13 ;  /* 0x00007632060d7816 */ /* 0x000fe2000000000d */
[----:B------:R-:W2:Y:S01]  /*83180*/  LDCU UR5, c[0x0][0x3b8] ;  /* 0x00007700ff0577ac */ /* 0x000ea20008000800 */
[----:B------:R-:W-:-:S03]  /*83190*/  LEA R12, P6, R16, R3, 0x1 ;  /* 0x00000003100c7211 */ /* 0x000fc600078c08ff */
[----:B------:R3:W-:Y:S01]  /*831a0*/  @P5 STG.E.U16 desc[UR8][R4.64], R13 ;  /* 0x0000000d04005986 */ /* 0x0007e2000c101508 */
[----:B------:R-:W-:Y:S01]  /*831b0*/  ISETP.LT.AND P5, PT, R0, UR13, !P0 ;  /* 0x0000000d00007c0c */ /* 0x000fe2000c7a1270 */
[----:B------:R-:W-:Y:S01]  /*831c0*/  VIADD R0, R28, 0xfb ;  /* 0x000000fb1c007836 */ /* 0x000fe20000000000 */
[----:B------:R-:W1:Y:S01]  /*831d0*/  LDCU UR13, c[0x0][0x39c] ;  /* 0x00007380ff0d77ac */ /* 0x000e620008000800 */
[CC--:B---3--:R-:W-:Y:S01]  /*831e0*/  LEA.HI.X.SX32 R13, R16.reuse, R20.reuse, 0x1, P6 ;  /* 0x00000014100d7211 */ /* 0x0c8fe200030f0eff */
[----:B------:R-:W-:Y:S01]  /*831f0*/  VIADD R16, R16, UR6 ;  /* 0x0000000610107c36 */ /* 0x000fe20008000000 */
[----:B------:R-:W3:Y:S03]  /*83200*/  LDCU UR6, c[0x0][0x3b8] ;  /* 0x00007700ff0677ac */ /* 0x000ee60008000800 */
[----:B------:R1:W-:Y:S01]  /*83210*/  @P4 STG.E.U16 desc[UR8][R12.64], R7 ;  /* 0x000000070c004986 */ /* 0x0003e2000c101508 */
[----:B0-----:R-:W-:Y:S01]  /*83220*/  ISETP.LT.AND P4, PT, R0, UR11, !P0 ;  /* 0x0000000b00007c0c */ /* 0x001fe2000c781270 */
[C---:B------:R-:W-:Y:S01]  /*83230*/  VIADD R0, R16.reuse, UR7 ;  /* 0x0000000710007c36 */ /* 0x040fe20008000000 */
[CC--:B------:R-:W-:Y:S01]  /*83240*/  LEA R14, P6, R16.reuse, R3.reuse, 0x1 ;  /* 0x00000003100e7211 */ /* 0x0c0fe200078c08ff */
[----:B------:R-:W0:Y:S03]  /*83250*/  LDCU UR7, c[0x0][0x3b8] ;  /* 0x00007700ff0777ac */ /* 0x000e260008000800 */
[----:B------:R-:W-:Y:S01]  /*83260*/  LEA.HI.X.SX32 R15, R16, R20, 0x1, P6 ;  /* 0x00000014100f7211 */ /* 0x000fe200030f0eff */
[----:B------:R-:W-:Y:S01]  /*83270*/  VIADD R2, R28, 0xfc ;  /* 0x000000fc1c027836 */ /* 0x000fe20000000000 */
[----:B------:R-:W-:Y:S01]  /*83280*/  LEA R4, P6, R0, R3, 0x1 ;  /* 0x0000000300047211 */ /* 0x000fe200078c08ff */
[----:B------:R-:W0:Y:S01]  /*83290*/  LDCU UR11, c[0x0][0x3b8] ;  /* 0x00007700ff0b77ac */ /* 0x000e220008000800 */
[----:B-1----:R-:W-:-:S02]  /*832a0*/  PRMT R13, R7, 0x7632, R13 ;  /* 0x00007632070d7816 */ /* 0x002fc4000000000d */
[CC--:B------:R-:W-:Y:S01]  /*832b0*/  LEA.HI.X.SX32 R5, R0.reuse, R20.reuse, 0x1, P6 ;  /* 0x0000001400057211 */ /* 0x0c0fe200030f0eff */
[----:B------:R-:W-:Y:S01]  /*832c0*/  VIADD R0, R0, UR10 ;  /* 0x0000000a00007c36 */ /* 0x000fe20008000000 */
[----:B------:R-:W1:Y:S01]  /*832d0*/  LDCU UR10, c[0x0][0x3b8] ;  /* 0x00007700ff0a77ac */ /* 0x000e620008000800 */
[----:B------:R-:W-:Y:S01]  /*832e0*/  @P3 STG.E.U16 desc[UR8][R14.64], R13 ;  /* 0x0000000d0e003986 */ /* 0x000fe2000c101508 */
[----:B------:R-:W-:Y:S01]  /*832f0*/  ISETP.LT.AND P3, PT, R2, UR12, !P0 ;  /* 0x0000000c02007c0c */ /* 0x000fe2000c761270 */
[C---:B--2---:R-:W-:Y:S01]  /*83300*/  VIADD R2, R0.reuse, UR5 ;  /* 0x0000000500027c36 */ /* 0x044fe20008000000 */
[C---:B------:R-:W-:Y:S01]  /*83310*/  LEA R16, P6, R0.reuse, R3, 0x1 ;  /* 0x0000000300107211 */ /* 0x040fe200078c08ff */
[----:B------:R-:W2:Y:S03]  /*83320*/  LDCU UR5, c[0x0][0x3b8] ;  /* 0x00007700ff0577ac */ /* 0x000ea60008000800 */
[----:B------:R-:W-:Y:S01]  /*83330*/  LEA.HI.X.SX32 R17, R0, R20, 0x1, P6 ;  /* 0x0000001400117211 */ /* 0x000fe200030f0eff */
[----:B---3--:R-:W-:Y:S01]  /*83340*/  VIADD R0, R2, UR6 ;  /* 0x0000000602007c36 */ /* 0x008fe20008000000 */
[----:B----4-:R3:W-:Y:S01]  /*83350*/  @P2 STG.E.U16 desc[UR8][R4.64], R8 ;  /* 0x0000000804002986 */ /* 0x0107e2000c101508 */
[----:B------:R-:W-:Y:S01]  /*83360*/  VIADD R6, R28, 0xfd ;  /* 0x000000fd1c067836 */ /* 0x000fe20000000000 */
[----:B------:R-:W4:Y:S01]  /*83370*/  LDCU UR6, c[0x0][0x39c] ;  /* 0x00007380ff0677ac */ /* 0x000f220008000800 */
[----:B0-----:R-:W-:-:S03]  /*83380*/  VIADD R7, R0, UR7 ;  /* 0x0000000700077c36 */ /* 0x001fc60008000000 */
[----:B------:R-:W-:Y:S02]  /*83390*/  ISETP.LT.AND P2, PT, R6, UR13, !P0 ;  /* 0x0000000d06007c0c */ /* 0x000fe4000c741270 */
[----:B---3--:R-:W-:Y:S02]  /*833a0*/  PRMT R5, R8, 0x7632, R5 ;  /* 0x0000763208057816 */ /* 0x008fe40000000005 */
[-C--:B------:R-:W-:Y:S01]  /*833b0*/  LEA R4, P6, R2, R3.reuse, 0x1 ;  /* 0x0000000302047211 */ /* 0x080fe200078c08ff */
[----:B------:R-:W-:Y:S02]  /*833c0*/  VIADD R8, R7, UR11 ;  /* 0x0000000b07087c36 */ /* 0x000fe40008000000 */
[----:B------:R0:W-:Y:S01]  /*833d0*/  @P1 STG.E.U16 desc[UR8][R16.64], R5 ;  /* 0x0000000510001986 */ /* 0x0001e2000c101508 */
[----:B------:R-:W-:Y:S01]  /*833e0*/  LEA R12, P1, R0, R3, 0x1 ;  /* 0x00000003000c7211 */ /* 0x000fe200078208ff */
[----:B-1----:R-:W-:-:S03]  /*833f0*/  VIADD R18, R8, UR10 ;  /* 0x0000000a08127c36 */ /* 0x002fc60008000000 */
[-C--:B------:R-:W-:Y:S01]  /*83400*/  LEA.HI.X.SX32 R13, R0, R20.reuse, 0x1, P1 ;  /* 0x00000014000d7211 */ /* 0x080fe200008f0eff */
[----:B--2---:R-:W-:Y:S01]  /*83410*/  VIADD R0, R18, UR5 ;  /* 0x0000000512007c36 */ /* 0x004fe20008000000 */
[----:B0-----:R-:W-:Y:S02]  /*83420*/  LEA.HI.X.SX32 R5, R2, R20, 0x1, P6 ;  /* 0x0000001402057211 */ /* 0x001fe400030f0eff */
[----:B------:R-:W-:Y:S01]  /*83430*/  LEA R6, P6, R7, R3, 0x1 ;  /* 0x0000000307067211 */ /* 0x000fe200078c08ff */
[----:B------:R-:W-:-:S03]  /*83440*/  VIADD R17, R28, 0xfe ;  /* 0x000000fe1c117836 */ /* 0x000fc60000000000 */
[-C--:B------:R-:W-:Y:S02]  /*83450*/  LEA.HI.X.SX32 R7, R7, R20.reuse, 0x1, P6 ;  /* 0x0000001407077211 */ /* 0x080fe400030f0eff */
[-C--:B------:R-:W-:Y:S01]  /*83460*/  LEA R14, P6, R8, R3.reuse, 0x1 ;  /* 0x00000003080e7211 */ /* 0x080fe200078c08ff */
[----:B------:R-:W-:Y:S01]  /*83470*/  VIADD R19, R28, 0xff ;  /* 0x000000ff1c137836 */ /* 0x000fe20000000000 */
[-C--:B------:R-:W-:Y:S02]  /*83480*/  LEA R2, P1, R18, R3.reuse, 0x1 ;  /* 0x0000000312027211 */ /* 0x080fe400078208ff */
[-C--:B------:R-:W-:Y:S02]  /*83490*/  LEA.HI.X.SX32 R15, R8, R20.reuse, 0x1, P6 ;  /* 0x00000014080f7211 */ /* 0x080fe400030f0eff */
[----:B------:R-:W-:Y:S02]  /*834a0*/  LEA R16, P6, R0, R3, 0x1 ;  /* 0x0000000300107211 */ /* 0x000fe400078c08ff */
[----:B------:R-:W-:-:S02]  /*834b0*/  LEA.HI.X.SX32 R3, R18, R20, 0x1, P1 ;  /* 0x0000001412037211 */ /* 0x000fc400008f0eff */
[----:B----4-:R-:W-:Y:S02]  /*834c0*/  ISETP.LT.AND P1, PT, R17, UR6, !P0 ;  /* 0x0000000611007c0c */ /* 0x010fe4000c721270 */
[----:B------:R-:W-:Y:S02]  /*834d0*/  ISETP.LT.AND P0, PT, R19, UR4, !P0 ;  /* 0x0000000413007c0c */ /* 0x000fe4000c701270 */
[----:B------:R-:W-:Y:S01]  /*834e0*/  LEA.HI.X.SX32 R17, R0, R20, 0x1, P6 ;  /* 0x0000001400117211 */ /* 0x000fe200030f0eff */
[----:B------:R0:W-:Y:S01]  /*834f0*/  @P5 STG.E.U16 desc[UR8][R4.64], R9 ;  /* 0x0000000904005986 */ /* 0x0001e2000c101508 */
[----:B------:R-:W-:-:S05]  /*83500*/  PRMT R0, R9, 0x7632, R0 ;  /* 0x0000763209007816 */ /* 0x000fca0000000000 */
[----:B------:R1:W-:Y:S01]  /*83510*/  @P4 STG.E.U16 desc[UR8][R12.64], R0 ;  /* 0x000000000c004986 */ /* 0x0003e2000c101508 */
[----:B0-----:R-:W-:-:S03]  /*83520*/  PRMT R5, R10, 0x7632, R5 ;  /* 0x000076320a057816 */ /* 0x001fc60000000005 */
[----:B------:R1:W-:Y:S04]  /*83530*/  @P3 STG.E.U16 desc[UR8][R6.64], R10 ;  /* 0x0000000a06003986 */ /* 0x0003e8000c101508 */
[----:B------:R1:W-:Y:S04]  /*83540*/  @P2 STG.E.U16 desc[UR8][R14.64], R5 ;  /* 0x000000050e002986 */ /* 0x0003e8000c101508 */
[----:B------:R1:W-:Y:S01]  /*83550*/  @P1 STG.E.U16 desc[UR8][R2.64], R11 ;  /* 0x0000000b02001986 */ /* 0x0003e2000c101508 */
[----:B------:R-:W-:Y:S05]  /*83560*/  @!P0 EXIT ;  /* 0x000000000000894d */ /* 0x000fea0003800000 */
[----:B------:R-:W-:-:S05]  /*83570*/  PRMT R8, R11, 0x7632, R8 ;  /* 0x000076320b087816 */ /* 0x000fca0000000008 */
[----:B------:R-:W-:Y:S01]  /*83580*/  STG.E.U16 desc[UR8][R16.64], R8 ;  /* 0x0000000810007986 */ /* 0x000fe2000c101508 */
[----:B------:R-:W-:Y:S05]  /*83590*/  EXIT ;  /* 0x000000000000794d */ /* 0x000fea0003800000 */
.L_x_2:
[----:B------:R-:W-:-:S00]  /*835a0*/  BRA `(.L_x_2) ;  /* 0xfffffffc00fc7947 */ /* 0x000fc0000383ffff */
[----:B------:R-:W-:-:S00]  /*835b0*/  NOP ;  /* 0x0000000000007918 */ /* 0x000fc00000000000 */
        /* <DEDUP_REMOVED lines=12> */
.L_x_3:


//--------------------- .nv.shared.matmul_kernel  --------------------------
	.section	.nv.shared.matmul_kernel,"aw",@nobits
	.sectionflags	@""
	.align	16
	.zero		1024


//--------------------- .nv.shared.reserved.0     --------------------------
	.section	.nv.shared.reserved.0,"aw",@nobits
	.weak		__nv_reservedSMEM_offset_0_alias
	.size		__nv_reservedSMEM_offset_0_alias, 0, 64
	.other		__nv_reservedSMEM_offset_0_alias,@"STO_CUDA_RESERVED_SHARED STV_DEFAULT"
__nv_reservedSMEM_offset_0_alias:
	.zero		0
	.zero		64


//--------------------- .nv.constant0.matmul_kernel --------------------------
	.section	.nv.constant0.matmul_kernel,"a",@progbits
	.sectionflags	@""
	.align	4
.nv.constant0.matmul_kernel:
	.zero		976


//--------------------- SYMBOLS --------------------------

	.type		.nv.reservedSmem.offset0,@object
	.size		.nv.reservedSmem.offset0,0x4
	.type		.nv.reservedSmem.cap,@object
	.size		.nv.reservedSmem.cap,0x4
